// Copyright (c) 2024, Jay Shah, Ganesh Bikshandi, Ying Zhang, Vijay Thakkar, Pradeep Ramani, Tri Dao.
// Splitting the different template instantiations to different files to speed up compilation.
// This file is auto-generated. See "generate_kernels.py"

#include "flash_fwd_launch_template.h"

#ifndef FLASHATTENTION_DISABLE_SM8x
#ifndef FLASHATTENTION_DISABLE_HDIM96
template void run_mha_fwd_<80, cutlass::half_t, 96, 96, false, false, true, true>(Flash_fwd_params &params, cudaStream_t stream);
template void run_mha_fwd_<86, cutlass::half_t, 96, 96, false, false, true, true>(Flash_fwd_params &params, cudaStream_t stream);
#endif
#endif


// ===== COMPILED SASS (sm_80) =====

	.target	sm_80

	.elftype	@"ET_EXEC"


//--------------------- .note.nv.tkinfo           --------------------------
	.section	.note.nv.tkinfo,"",@"SHT_NOTE"
	.sectionflags	@"SHF_NOTE_NV_TKINFO"
	.tkinfo
        /*0018*/ 	.word	0x00000002
        /*0030*/ 	.string	""
        /*0030*/ 	.string	"ptxas"
        /*0030*/ 	.string	"Cuda compilation tools, release 13.0, V13.0.88"
        /*0030*/ 	.string	"Build cuda_13.0.r13.0/compiler.36424714_0"
        /*0030*/ 	.string	"-arch sm_80 -m 64 "



//--------------------- .note.nv.cuinfo           --------------------------
	.section	.note.nv.cuinfo,"",@"SHT_NOTE"
	.sectionflags	@"SHF_NOTE_NV_CUINFO"
        /*0018*/ 	.short	0x0002
        /*001a*/ 	.short	0x0050
        /*001c*/ 	.short	0x0082
	.zero		2


//--------------------- .nv.info                  --------------------------
	.section	.nv.info,"",@"SHT_CUDA_INFO"
	.align	4


	//----- nvinfo : EIATTR_REGCOUNT
	.align		4
        /*0000*/ 	.byte	0x04, 0x2f
        /*0002*/ 	.short	(.L_12 - .L_11)
	.align		4
.L_11:
        /*0004*/ 	.word	index@(_ZN7cutlass13device_kernelIN5flash19enable_sm80_to_sm89INS1_16FlashAttnFwdSm80INS1_25CollectiveMainloopFwdSm80ILi4ELi1ELb0EN4cute5tupleIJNS5_1CILi128EEENS7_ILi64EEENS7_ILi96EEEEEELi96ENS_6half_tEfNS_4arch4Sm80ELb1ELb0ELb1ELb1ELb0ELb1ELb1ELb0EEENS1_21CollectiveEpilogueFwdINS6_IJS8_SA_S9_EEENS6_IJNS7_ILi1EEESI_SI_EEESC_SE_Li128ELb1ELb1ELb0ELb0EEENS1_19SingleTileSchedulerILb1ELb0ELb1ELi128EEEEEEEEEvNT_6ParamsE)
        /*0008*/ 	.word	0x000000ff


	//----- nvinfo : EIATTR_FRAME_SIZE
	.align		4
.L_12:
        /*000c*/ 	.byte	0x04, 0x11
        /*000e*/ 	.short	(.L_14 - .L_13)
	.align		4
.L_13:
        /*0010*/ 	.word	index@(_ZN7cutlass13device_kernelIN5flash19enable_sm80_to_sm89INS1_16FlashAttnFwdSm80INS1_25CollectiveMainloopFwdSm80ILi4ELi1ELb0EN4cute5tupleIJNS5_1CILi128EEENS7_ILi64EEENS7_ILi96EEEEEELi96ENS_6half_tEfNS_4arch4Sm80ELb1ELb0ELb1ELb1ELb0ELb1ELb1ELb0EEENS1_21CollectiveEpilogueFwdINS6_IJS8_SA_S9_EEENS6_IJNS7_ILi1EEESI_SI_EEESC_SE_Li128ELb1ELb1ELb0ELb0EEENS1_19SingleTileSchedulerILb1ELb0ELb1ELi128EEEEEEEEEvNT_6ParamsE)
        /*0014*/ 	.word	0x00000090


	//----- nvinfo : EIATTR_REGCOUNT
	.align		4
.L_14:
        /*0018*/ 	.byte	0x04, 0x2f
        /*001a*/ 	.short	(.L_16 - .L_15)
	.align		4
.L_15:
        /*001c*/ 	.word	index@(_ZN7cutlass13device_kernelIN5flash19enable_sm80_to_sm89INS1_16FlashAttnFwdSm80INS1_25CollectiveMainloopFwdSm80ILi4ELi1ELb0EN4cute5tupleIJNS5_1CILi128EEENS7_ILi64EEENS7_ILi96EEEEEELi96ENS_6half_tEfNS_4arch4Sm80ELb1ELb0ELb1ELb1ELb0ELb0ELb1ELb0EEENS1_21CollectiveEpilogueFwdINS6_IJS8_SA_S9_EEENS6_IJNS7_ILi1EEESI_SI_EEESC_SE_Li128ELb1ELb1ELb0ELb0EEENS1_19SingleTileSchedulerILb1ELb0ELb1ELi128EEEEEEEEEvNT_6ParamsE)
        /*0020*/ 	.word	0x000000ff


	//----- nvinfo : EIATTR_FRAME_SIZE
	.align		4
.L_16:
        /*0024*/ 	.byte	0x04, 0x11
        /*0026*/ 	.short	(.L_18 - .L_17)
	.align		4
.L_17:
        /*0028*/ 	.word	index@(_ZN7cutlass13device_kernelIN5flash19enable_sm80_to_sm89INS1_16FlashAttnFwdSm80INS1_25CollectiveMainloopFwdSm80ILi4ELi1ELb0EN4cute5tupleIJNS5_1CILi128EEENS7_ILi64EEENS7_ILi96EEEEEELi96ENS_6half_tEfNS_4arch4Sm80ELb1ELb0ELb1ELb1ELb0ELb0ELb1ELb0EEENS1_21CollectiveEpilogueFwdINS6_IJS8_SA_S9_EEENS6_IJNS7_ILi1EEESI_SI_EEESC_SE_Li128ELb1ELb1ELb0ELb0EEENS1_19SingleTileSchedulerILb1ELb0ELb1ELi128EEEEEEEEEvNT_6ParamsE)
        /*002c*/ 	.word	0x00000080


	//----- nvinfo : EIATTR_REGCOUNT
	.align		4
.L_18:
        /*0030*/ 	.byte	0x04, 0x2f
        /*0032*/ 	.short	(.L_20 - .L_19)
	.align		4
.L_19:
        /*0034*/ 	.word	index@(_ZN7cutlass13device_kernelIN5flash19enable_sm80_to_sm89INS1_16FlashAttnFwdSm80INS1_25CollectiveMainloopFwdSm80ILi4ELi1ELb0EN4cute5tupleIJNS5_1CILi128EEENS7_ILi64EEENS7_ILi96EEEEEELi96ENS_6half_tEfNS_4arch4Sm80ELb1ELb0ELb1ELb0ELb0ELb0ELb1ELb0EEENS1_21CollectiveEpilogueFwdINS6_IJS8_SA_S9_EEENS6_IJNS7_ILi1EEESI_SI_EEESC_SE_Li128ELb0ELb1ELb0ELb0EEENS1_30DynamicPersistentTileSchedulerILi128ELi128ELb0ELb1ELb0EEEEEEEEEvNT_6ParamsE)
        /*0038*/ 	.word	0x000000ff


	//----- nvinfo : EIATTR_FRAME_SIZE
	.align		4
.L_20:
        /*003c*/ 	.byte	0x04, 0x11
        /*003e*/ 	.short	(.L_22 - .L_21)
	.align		4
.L_21:
        /*0040*/ 	.word	index@($__internal_1_$__cuda_sm70_shflsync_idx_p)
        /*0044*/ 	.word	0x00000000


	//----- nvinfo : EIATTR_FRAME_SIZE
	.align		4
.L_22:
        /*0048*/ 	.byte	0x04, 0x11
        /*004a*/ 	.short	(.L_24 - .L_23)
	.align		4
.L_23:
        /*004c*/ 	.word	index@($__internal_0_$__cuda_sm70_shflsync_bfly_p)
        /*0050*/ 	.word	0x00000000


	//----- nvinfo : EIATTR_FRAME_SIZE
	.align		4
.L_24:
        /*0054*/ 	.byte	0x04, 0x11
        /*0056*/ 	.short	(.L_26 - .L_25)
	.align		4
.L_25:
        /*0058*/ 	.word	index@(_ZN7cutlass13device_kernelIN5flash19enable_sm80_to_sm89INS1_16FlashAttnFwdSm80INS1_25CollectiveMainloopFwdSm80ILi4ELi1ELb0EN4cute5tupleIJNS5_1CILi128EEENS7_ILi64EEENS7_ILi96EEEEEELi96ENS_6half_tEfNS_4arch4Sm80ELb1ELb0ELb1ELb0ELb0ELb0ELb1ELb0EEENS1_21CollectiveEpilogueFwdINS6_IJS8_SA_S9_EEENS6_IJNS7_ILi1EEESI_SI_EEESC_SE_Li128ELb0ELb1ELb0ELb0EEENS1_30DynamicPersistentTileSchedulerILi128ELi128ELb0ELb1ELb0EEEEEEEEEvNT_6ParamsE)
        /*005c*/ 	.word	0x00000088


	//----- nvinfo : EIATTR_REGCOUNT
	.align		4
.L_26:
        /*0060*/ 	.byte	0x04, 0x2f
        /*0062*/ 	.short	(.L_28 - .L_27)
	.align		4
.L_27:
        /*0064*/ 	.word	index@(_ZN7cutlass13device_kernelIN5flash19enable_sm80_to_sm89INS1_16FlashAttnFwdSm80INS1_25CollectiveMainloopFwdSm80ILi4ELi1ELb0EN4cute5tupleIJNS5_1CILi128EEENS7_ILi48EEENS7_ILi96EEEEEELi96ENS_6half_tEfNS_4arch4Sm80ELb0ELb1ELb1ELb1ELb0ELb1ELb1ELb0EEENS1_21CollectiveEpilogueFwdINS6_IJS8_SA_S9_EEENS6_IJNS7_ILi1EEESI_SI_EEESC_SE_Li128ELb1ELb1ELb0ELb0EEENS1_19SingleTileSchedulerILb1ELb0ELb1ELi128EEEEEEEEEvNT_6ParamsE)
        /*0068*/ 	.word	0x000000ff


	//----- nvinfo : EIATTR_FRAME_SIZE
	.align		4
.L_28:
        /*006c*/ 	.byte	0x04, 0x11
        /*006e*/ 	.short	(.L_30 - .L_29)
	.align		4
.L_29:
        /*0070*/ 	.word	index@(_ZN7cutlass13device_kernelIN5flash19enable_sm80_to_sm89INS1_16FlashAttnFwdSm80INS1_25CollectiveMainloopFwdSm80ILi4ELi1ELb0EN4cute5tupleIJNS5_1CILi128EEENS7_ILi48EEENS7_ILi96EEEEEELi96ENS_6half_tEfNS_4arch4Sm80ELb0ELb1ELb1ELb1ELb0ELb1ELb1ELb0EEENS1_21CollectiveEpilogueFwdINS6_IJS8_SA_S9_EEENS6_IJNS7_ILi1EEESI_SI_EEESC_SE_Li128ELb1ELb1ELb0ELb0EEENS1_19SingleTileSchedulerILb1ELb0ELb1ELi128EEEEEEEEEvNT_6ParamsE)
        /*0074*/ 	.word	0x00000068


	//----- nvinfo : EIATTR_REGCOUNT
	.align		4
.L_30:
        /*0078*/ 	.byte	0x04, 0x2f
        /*007a*/ 	.short	(.L_32 - .L_31)
	.align		4
.L_31:
        /*007c*/ 	.word	index@(_ZN7cutlass13device_kernelIN5flash19enable_sm80_to_sm89INS1_16FlashAttnFwdSm80INS1_25CollectiveMainloopFwdSm80ILi4ELi1ELb0EN4cute5tupleIJNS5_1CILi128EEENS7_ILi48EEENS7_ILi96EEEEEELi96ENS_6half_tEfNS_4arch4Sm80ELb0ELb1ELb1ELb1ELb0ELb0ELb1ELb0EEENS1_21CollectiveEpilogueFwdINS6_IJS8_SA_S9_EEENS6_IJNS7_ILi1EEESI_SI_EEESC_SE_Li128ELb1ELb1ELb0ELb0EEENS1_19SingleTileSchedulerILb1ELb0ELb1ELi128EEEEEEEEEvNT_6ParamsE)
        /*0080*/ 	.word	0x000000ff


	//----- nvinfo : EIATTR_FRAME_SIZE
	.align		4
.L_32:
        /*0084*/ 	.byte	0x04, 0x11
        /*0086*/ 	.short	(.L_34 - .L_33)
	.align		4
.L_33:
        /*0088*/ 	.word	index@(_ZN7cutlass13device_kernelIN5flash19enable_sm80_to_sm89INS1_16FlashAttnFwdSm80INS1_25CollectiveMainloopFwdSm80ILi4ELi1ELb0EN4cute5tupleIJNS5_1CILi128EEENS7_ILi48EEENS7_ILi96EEEEEELi96ENS_6half_tEfNS_4arch4Sm80ELb0ELb1ELb1ELb1ELb0ELb0ELb1ELb0EEENS1_21CollectiveEpilogueFwdINS6_IJS8_SA_S9_EEENS6_IJNS7_ILi1EEESI_SI_EEESC_SE_Li128ELb1ELb1ELb0ELb0EEENS1_19SingleTileSchedulerILb1ELb0ELb1ELi128EEEEEEEEEvNT_6ParamsE)
        /*008c*/ 	.word	0x00000070


	//----- nvinfo : EIATTR_REGCOUNT
	.align		4
.L_34:
        /*0090*/ 	.byte	0x04, 0x2f
        /*0092*/ 	.short	(.L_36 - .L_35)
	.align		4
.L_35:
        /*0094*/ 	.word	index@(_ZN7cutlass13device_kernelIN5flash19enable_sm80_to_sm89INS1_16FlashAttnFwdSm80INS1_25CollectiveMainloopFwdSm80ILi4ELi1ELb0EN4cute5tupleIJNS5_1CILi128EEENS7_ILi48EEENS7_ILi96EEEEEELi96ENS_6half_tEfNS_4arch4Sm80ELb0ELb1ELb1ELb0ELb0ELb0ELb1ELb0EEENS1_21CollectiveEpilogueFwdINS6_IJS8_SA_S9_EEENS6_IJNS7_ILi1EEESI_SI_EEESC_SE_Li128ELb0ELb1ELb0ELb0EEENS1_19SingleTileSchedulerILb0ELb0ELb1ELi128EEEEEEEEEvNT_6ParamsE)
        /*0098*/ 	.word	0x000000ff


	//----- nvinfo : EIATTR_FRAME_SIZE
	.align		4
.L_36:
        /*009c*/ 	.byte	0x04, 0x11
        /*009e*/ 	.short	(.L_38 - .L_37)
	.align		4
.L_37:
        /*00a0*/ 	.word	index@(_ZN7cutlass13device_kernelIN5flash19enable_sm80_to_sm89INS1_16FlashAttnFwdSm80INS1_25CollectiveMainloopFwdSm80ILi4ELi1ELb0EN4cute5tupleIJNS5_1CILi128EEENS7_ILi48EEENS7_ILi96EEEEEELi96ENS_6half_tEfNS_4arch4Sm80ELb0ELb1ELb1ELb0ELb0ELb0ELb1ELb0EEENS1_21CollectiveEpilogueFwdINS6_IJS8_SA_S9_EEENS6_IJNS7_ILi1EEESI_SI_EEESC_SE_Li128ELb0ELb1ELb0ELb0EEENS1_19SingleTileSchedulerILb0ELb0ELb1ELi128EEEEEEEEEvNT_6ParamsE)
        /*00a4*/ 	.word	0x00000000


	//----- nvinfo : EIATTR_REGCOUNT
	.align		4
.L_38:
        /*00a8*/ 	.byte	0x04, 0x2f
        /*00aa*/ 	.short	(.L_40 - .L_39)
	.align		4
.L_39:
        /*00ac*/ 	.word	index@(_ZN7cutlass13device_kernelIN5flash19enable_sm80_to_sm89INS1_16FlashAttnFwdSm80INS1_25CollectiveMainloopFwdSm80ILi4ELi1ELb0EN4cute5tupleIJNS5_1CILi128EEENS7_ILi64EEENS7_ILi96EEEEEELi96ENS_6half_tEfNS_4arch4Sm80ELb0ELb0ELb1ELb1ELb0ELb1ELb1ELb0EEENS1_21CollectiveEpilogueFwdINS6_IJS8_SA_S9_EEENS6_IJNS7_ILi1EEESI_SI_EEESC_SE_Li128ELb1ELb1ELb0ELb0EEENS1_19SingleTileSchedulerILb1ELb0ELb1ELi128EEEEEEEEEvNT_6ParamsE)
        /*00b0*/ 	.word	0x000000ff


	//----- nvinfo : EIATTR_FRAME_SIZE
	.align		4
.L_40:
        /*00b4*/ 	.byte	0x04, 0x11
        /*00b6*/ 	.short	(.L_42 - .L_41)
	.align		4
.L_41:
        /*00b8*/ 	.word	index@(_ZN7cutlass13device_kernelIN5flash19enable_sm80_to_sm89INS1_16FlashAttnFwdSm80INS1_25CollectiveMainloopFwdSm80ILi4ELi1ELb0EN4cute5tupleIJNS5_1CILi128EEENS7_ILi64EEENS7_ILi96EEEEEELi96ENS_6half_tEfNS_4arch4Sm80ELb0ELb0ELb1ELb1ELb0ELb1ELb1ELb0EEENS1_21CollectiveEpilogueFwdINS6_IJS8_SA_S9_EEENS6_IJNS7_ILi1EEESI_SI_EEESC_SE_Li128ELb1ELb1ELb0ELb0EEENS1_19SingleTileSchedulerILb1ELb0ELb1ELi128EEEEEEEEEvNT_6ParamsE)
        /*00bc*/ 	.word	0x00000060


	//----- nvinfo : EIATTR_REGCOUNT
	.align		4
.L_42:
        /*00c0*/ 	.byte	0x04, 0x2f
        /*00c2*/ 	.short	(.L_44 - .L_43)
	.align		4
.L_43:
        /*00c4*/ 	.word	index@(_ZN7cutlass13device_kernelIN5flash19enable_sm80_to_sm89INS1_16FlashAttnFwdSm80INS1_25CollectiveMainloopFwdSm80ILi4ELi1ELb0EN4cute5tupleIJNS5_1CILi128EEENS7_ILi64EEENS7_ILi96EEEEEELi96ENS_6half_tEfNS_4arch4Sm80ELb0ELb0ELb1ELb1ELb0ELb0ELb1ELb0EEENS1_21CollectiveEpilogueFwdINS6_IJS8_SA_S9_EEENS6_IJNS7_ILi1EEESI_SI_EEESC_SE_Li128ELb1ELb1ELb0ELb0EEENS1_19SingleTileSchedulerILb1ELb0ELb1ELi128EEEEEEEEEvNT_6ParamsE)
        /*00c8*/ 	.word	0x000000ff


	//----- nvinfo : EIATTR_FRAME_SIZE
	.align		4
.L_44:
        /*00cc*/ 	.byte	0x04, 0x11
        /*00ce*/ 	.short	(.L_46 - .L_45)
	.align		4
.L_45:
        /*00d0*/ 	.word	index@(_ZN7cutlass13device_kernelIN5flash19enable_sm80_to_sm89INS1_16FlashAttnFwdSm80INS1_25CollectiveMainloopFwdSm80ILi4ELi1ELb0EN4cute5tupleIJNS5_1CILi128EEENS7_ILi64EEENS7_ILi96EEEEEELi96ENS_6half_tEfNS_4arch4Sm80ELb0ELb0ELb1ELb1ELb0ELb0ELb1ELb0EEENS1_21CollectiveEpilogueFwdINS6_IJS8_SA_S9_EEENS6_IJNS7_ILi1EEESI_SI_EEESC_SE_Li128ELb1ELb1ELb0ELb0EEENS1_19SingleTileSchedulerILb1ELb0ELb1ELi128EEEEEEEEEvNT_6ParamsE)
        /*00d4*/ 	.word	0x00000060


	//----- nvinfo : EIATTR_REGCOUNT
	.align		4
.L_46:
        /*00d8*/ 	.byte	0x04, 0x2f
        /*00da*/ 	.short	(.L_48 - .L_47)
	.align		4
.L_47:
        /*00dc*/ 	.word	index@(_ZN7cutlass13device_kernelIN5flash19enable_sm80_to_sm89INS1_16FlashAttnFwdSm80INS1_25CollectiveMainloopFwdSm80ILi4ELi1ELb0EN4cute5tupleIJNS5_1CILi128EEENS7_ILi64EEENS7_ILi96EEEEEELi96ENS_6half_tEfNS_4arch4Sm80ELb0ELb0ELb1ELb0ELb0ELb0ELb1ELb0EEENS1_21CollectiveEpilogueFwdINS6_IJS8_SA_S9_EEENS6_IJNS7_ILi1EEESI_SI_EEESC_SE_Li128ELb0ELb1ELb0ELb0EEENS1_19SingleTileSchedulerILb0ELb0ELb1ELi128EEEEEEEEEvNT_6ParamsE)
        /*00e0*/ 	.word	0x000000ff


	//----- nvinfo : EIATTR_FRAME_SIZE
	.align		4
.L_48:
        /*00e4*/ 	.byte	0x04, 0x11
        /*00e6*/ 	.short	(.L_50 - .L_49)
	.align		4
.L_49:
        /*00e8*/ 	.word	index@(_ZN7cutlass13device_kernelIN5flash19enable_sm80_to_sm89INS1_16FlashAttnFwdSm80INS1_25CollectiveMainloopFwdSm80ILi4ELi1ELb0EN4cute5tupleIJNS5_1CILi128EEENS7_ILi64EEENS7_ILi96EEEEEELi96ENS_6half_tEfNS_4arch4Sm80ELb0ELb0ELb1ELb0ELb0ELb0ELb1ELb0EEENS1_21CollectiveEpilogueFwdINS6_IJS8_SA_S9_EEENS6_IJNS7_ILi1EEESI_SI_EEESC_SE_Li128ELb0ELb1ELb0ELb0EEENS1_19SingleTileSchedulerILb0ELb0ELb1ELi128EEEEEEEEEvNT_6ParamsE)
        /*00ec*/ 	.word	0x00000050


	//----- nvinfo : EIATTR_MIN_STACK_SIZE
	.align		4
.L_50:
        /*00f0*/ 	.byte	0x04, 0x12
        /*00f2*/ 	.short	(.L_52 - .L_51)
	.align		4
.L_51:
        /*00f4*/ 	.word	index@(_ZN7cutlass13device_kernelIN5flash19enable_sm80_to_sm89INS1_16FlashAttnFwdSm80INS1_25CollectiveMainloopFwdSm80ILi4ELi1ELb0EN4cute5tupleIJNS5_1CILi128EEENS7_ILi64EEENS7_ILi96EEEEEELi96ENS_6half_tEfNS_4arch4Sm80ELb0ELb0ELb1ELb0ELb0ELb0ELb1ELb0EEENS1_21CollectiveEpilogueFwdINS6_IJS8_SA_S9_EEENS6_IJNS7_ILi1EEESI_SI_EEESC_SE_Li128ELb0ELb1ELb0ELb0EEENS1_19SingleTileSchedulerILb0ELb0ELb1ELi128EEEEEEEEEvNT_6ParamsE)
        /*00f8*/ 	.word	0x00000050


	//----- nvinfo : EIATTR_MIN_STACK_SIZE
	.align		4
.L_52:
        /*00fc*/ 	.byte	0x04, 0x12
        /*00fe*/ 	.short	(.L_54 - .L_53)
	.align		4
.L_53:
        /*0100*/ 	.word	index@(_ZN7cutlass13device_kernelIN5flash19enable_sm80_to_sm89INS1_16FlashAttnFwdSm80INS1_25CollectiveMainloopFwdSm80ILi4ELi1ELb0EN4cute5tupleIJNS5_1CILi128EEENS7_ILi64EEENS7_ILi96EEEEEELi96ENS_6half_tEfNS_4arch4Sm80ELb0ELb0ELb1ELb1ELb0ELb0ELb1ELb0EEENS1_21CollectiveEpilogueFwdINS6_IJS8_SA_S9_EEENS6_IJNS7_ILi1EEESI_SI_EEESC_SE_Li128ELb1ELb1ELb0ELb0EEENS1_19SingleTileSchedulerILb1ELb0ELb1ELi128EEEEEEEEEvNT_6ParamsE)
        /*0104*/ 	.word	0x00000060


	//----- nvinfo : EIATTR_MIN_STACK_SIZE
	.align		4
.L_54:
        /*0108*/ 	.byte	0x04, 0x12
        /*010a*/ 	.short	(.L_56 - .L_55)
	.align		4
.L_55:
        /*010c*/ 	.word	index@(_ZN7cutlass13device_kernelIN5flash19enable_sm80_to_sm89INS1_16FlashAttnFwdSm80INS1_25CollectiveMainloopFwdSm80ILi4ELi1ELb0EN4cute5tupleIJNS5_1CILi128EEENS7_ILi64EEENS7_ILi96EEEEEELi96ENS_6half_tEfNS_4arch4Sm80ELb0ELb0ELb1ELb1ELb0ELb1ELb1ELb0EEENS1_21CollectiveEpilogueFwdINS6_IJS8_SA_S9_EEENS6_IJNS7_ILi1EEESI_SI_EEESC_SE_Li128ELb1ELb1ELb0ELb0EEENS1_19SingleTileSchedulerILb1ELb0ELb1ELi128EEEEEEEEEvNT_6ParamsE)
        /*0110*/ 	.word	0x00000060


	//----- nvinfo : EIATTR_MIN_STACK_SIZE
	.align		4
.L_56:
        /*0114*/ 	.byte	0x04, 0x12
        /*0116*/ 	.short	(.L_58 - .L_57)
	.align		4
.L_57:
        /*0118*/ 	.word	index@(_ZN7cutlass13device_kernelIN5flash19enable_sm80_to_sm89INS1_16FlashAttnFwdSm80INS1_25CollectiveMainloopFwdSm80ILi4ELi1ELb0EN4cute5tupleIJNS5_1CILi128EEENS7_ILi48EEENS7_ILi96EEEEEELi96ENS_6half_tEfNS_4arch4Sm80ELb0ELb1ELb1ELb0ELb0ELb0ELb1ELb0EEENS1_21CollectiveEpilogueFwdINS6_IJS8_SA_S9_EEENS6_IJNS7_ILi1EEESI_SI_EEESC_SE_Li128ELb0ELb1ELb0ELb0EEENS1_19SingleTileSchedulerILb0ELb0ELb1ELi128EEEEEEEEEvNT_6ParamsE)
        /*011c*/ 	.word	0x00000000


	//----- nvinfo : EIATTR_MIN_STACK_SIZE
	.align		4
.L_58:
        /*0120*/ 	.byte	0x04, 0x12
        /*0122*/ 	.short	(.L_60 - .L_59)
	.align		4
.L_59:
        /*0124*/ 	.word	index@(_ZN7cutlass13device_kernelIN5flash19enable_sm80_to_sm89INS1_16FlashAttnFwdSm80INS1_25CollectiveMainloopFwdSm80ILi4ELi1ELb0EN4cute5tupleIJNS5_1CILi128EEENS7_ILi48EEENS7_ILi96EEEEEELi96ENS_6half_tEfNS_4arch4Sm80ELb0ELb1ELb1ELb1ELb0ELb0ELb1ELb0EEENS1_21CollectiveEpilogueFwdINS6_IJS8_SA_S9_EEENS6_IJNS7_ILi1EEESI_SI_EEESC_SE_Li128ELb1ELb1ELb0ELb0EEENS1_19SingleTileSchedulerILb1ELb0ELb1ELi128EEEEEEEEEvNT_6ParamsE)
        /*0128*/ 	.word	0x00000070


	//----- nvinfo : EIATTR_MIN_STACK_SIZE
	.align		4
.L_60:
        /*012c*/ 	.byte	0x04, 0x12
        /*012e*/ 	.short	(.L_62 - .L_61)
	.align		4
.L_61:
        /*0130*/ 	.word	index@(_ZN7cutlass13device_kernelIN5flash19enable_sm80_to_sm89INS1_16FlashAttnFwdSm80INS1_25CollectiveMainloopFwdSm80ILi4ELi1ELb0EN4cute5tupleIJNS5_1CILi128EEENS7_ILi48EEENS7_ILi96EEEEEELi96ENS_6half_tEfNS_4arch4Sm80ELb0ELb1ELb1ELb1ELb0ELb1ELb1ELb0EEENS1_21CollectiveEpilogueFwdINS6_IJS8_SA_S9_EEENS6_IJNS7_ILi1EEESI_SI_EEESC_SE_Li128ELb1ELb1ELb0ELb0EEENS1_19SingleTileSchedulerILb1ELb0ELb1ELi128EEEEEEEEEvNT_6ParamsE)
        /*0134*/ 	.word	0x00000068


	//----- nvinfo : EIATTR_MIN_STACK_SIZE
	.align		4
.L_62:
        /*0138*/ 	.byte	0x04, 0x12
        /*013a*/ 	.short	(.L_64 - .L_63)
	.align		4
.L_63:
        /*013c*/ 	.word	index@(_ZN7cutlass13device_kernelIN5flash19enable_sm80_to_sm89INS1_16FlashAttnFwdSm80INS1_25CollectiveMainloopFwdSm80ILi4ELi1ELb0EN4cute5tupleIJNS5_1CILi128EEENS7_ILi64EEENS7_ILi96EEEEEELi96ENS_6half_tEfNS_4arch4Sm80ELb1ELb0ELb1ELb0ELb0ELb0ELb1ELb0EEENS1_21CollectiveEpilogueFwdINS6_IJS8_SA_S9_EEENS6_IJNS7_ILi1EEESI_SI_EEESC_SE_Li128ELb0ELb1ELb0ELb0EEENS1_30DynamicPersistentTileSchedulerILi128ELi128ELb0ELb1ELb0EEEEEEEEEvNT_6ParamsE)
        /*0140*/ 	.word	0x00000088


	//----- nvinfo : EIATTR_MIN_STACK_SIZE
	.align		4
.L_64:
        /*0144*/ 	.byte	0x04, 0x12
        /*0146*/ 	.short	(.L_66 - .L_65)
	.align		4
.L_65:
        /*0148*/ 	.word	index@(_ZN7cutlass13device_kernelIN5flash19enable_sm80_to_sm89INS1_16FlashAttnFwdSm80INS1_25CollectiveMainloopFwdSm80ILi4ELi1ELb0EN4cute5tupleIJNS5_1CILi128EEENS7_ILi64EEENS7_ILi96EEEEEELi96ENS_6half_tEfNS_4arch4Sm80ELb1ELb0ELb1ELb1ELb0ELb0ELb1ELb0EEENS1_21CollectiveEpilogueFwdINS6_IJS8_SA_S9_EEENS6_IJNS7_ILi1EEESI_SI_EEESC_SE_Li128ELb1ELb1ELb0ELb0EEENS1_19SingleTileSchedulerILb1ELb0ELb1ELi128EEEEEEEEEvNT_6ParamsE)
        /*014c*/ 	.word	0x00000080


	//----- nvinfo : EIATTR_MIN_STACK_SIZE
	.align		4
.L_66:
        /*0150*/ 	.byte	0x04, 0x12
        /*0152*/ 	.short	(.L_68 - .L_67)
	.align		4
.L_67:
        /*0154*/ 	.word	index@(_ZN7cutlass13device_kernelIN5flash19enable_sm80_to_sm89INS1_16FlashAttnFwdSm80INS1_25CollectiveMainloopFwdSm80ILi4ELi1ELb0EN4cute5tupleIJNS5_1CILi128EEENS7_ILi64EEENS7_ILi96EEEEEELi96ENS_6half_tEfNS_4arch4Sm80ELb1ELb0ELb1ELb1ELb0ELb1ELb1ELb0EEENS1_21CollectiveEpilogueFwdINS6_IJS8_SA_S9_EEENS6_IJNS7_ILi1EEESI_SI_EEESC_SE_Li128ELb1ELb1ELb0ELb0EEENS1_19SingleTileSchedulerILb1ELb0ELb1ELi128EEEEEEEEEvNT_6ParamsE)
        /*0158*/ 	.word	0x00000090
.L_68:


//--------------------- .nv.info._ZN7cutlass13device_kernelIN5flash19enable_sm80_to_sm89INS1_16FlashAttnFwdSm80INS1_25CollectiveMainloopFwdSm80ILi4ELi1ELb0EN4cute5tupleIJNS5_1CILi128EEENS7_ILi64EEENS7_ILi96EEEEEELi96ENS_6half_tEfNS_4arch4Sm80ELb0ELb0ELb1ELb0ELb0ELb0ELb1ELb0EEENS1_21CollectiveEpilogueFwdINS6_IJS8_SA_S9_EEENS6_IJNS7_ILi1EEESI_SI_EEESC_SE_Li128ELb0ELb1ELb0ELb0EEENS1_19SingleTileSchedulerILb0ELb0ELb1ELi128EEEEEEEEEvNT_6ParamsE --------------------------
	.section	.nv.info._ZN7cutlass13device_kernelIN5flash19enable_sm80_to_sm89INS1_16FlashAttnFwdSm80INS1_25CollectiveMainloopFwdSm80ILi4ELi1ELb0EN4cute5tupleIJNS5_1CILi128EEENS7_ILi64EEENS7_ILi96EEEEEELi96ENS_6half_tEfNS_4arch4Sm80ELb0ELb0ELb1ELb0ELb0ELb0ELb1ELb0EEENS1_21CollectiveEpilogueFwdINS6_IJS8_SA_S9_EEENS6_IJNS7_ILi1EEESI_SI_EEESC_SE_Li128ELb0ELb1ELb0ELb0EEENS1_19SingleTileSchedulerILb0ELb0ELb1ELi128EEEEEEEEEvNT_6ParamsE,"",@"SHT_CUDA_INFO"
	.sectionflags	@""
	.align	4


	//----- nvinfo : EIATTR_CUDA_API_VERSION
	.align		4
        /*0000*/ 	.byte	0x04, 0x37
        /*0002*/ 	.short	(.L_70 - .L_69)
.L_69:
        /*0004*/ 	.word	0x00000082


	//----- nvinfo : EIATTR_SW2861232_WAR
	.align		4
.L_70:
        /*0008*/ 	.byte	0x01, 0x35
	.zero		2


	//----- nvinfo : EIATTR_PARAM_CBANK
	.align		4
        /*000c*/ 	.byte	0x04, 0x0a
        /*000e*/ 	.short	(.L_72 - .L_71)
	.align		4
.L_71:
        /*0010*/ 	.word	index@(.nv.constant0._ZN7cutlass13device_kernelIN5flash19enable_sm80_to_sm89INS1_16FlashAttnFwdSm80INS1_25CollectiveMainloopFwdSm80ILi4ELi1ELb0EN4cute5tupleIJNS5_1CILi128EEENS7_ILi64EEENS7_ILi96EEEEEELi96ENS_6half_tEfNS_4arch4Sm80ELb0ELb0ELb1ELb0ELb0ELb0ELb1ELb0EEENS1_21CollectiveEpilogueFwdINS6_IJS8_SA_S9_EEENS6_IJNS7_ILi1EEESI_SI_EEESC_SE_Li128ELb0ELb1ELb0ELb0EEENS1_19SingleTileSchedulerILb0ELb0ELb1ELi128EEEEEEEEEvNT_6ParamsE)
        /*0014*/ 	.short	0x0160
        /*0016*/ 	.short	0x0418


	//----- nvinfo : EIATTR_CBANK_PARAM_SIZE
	.align		4
.L_72:
        /*0018*/ 	.byte	0x03, 0x19
        /*001a*/ 	.short	0x0418


	//----- nvinfo : EIATTR_KPARAM_INFO
	.align		4
        /*001c*/ 	.byte	0x04, 0x17
        /*001e*/ 	.short	(.L_74 - .L_73)
.L_73:
        /*0020*/ 	.word	0x00000000
        /*0024*/ 	.short	0x0000
        /*0026*/ 	.short	0x0000
        /*0028*/ 	.byte	0x00, 0xf0, 0x61, 0x10


	//----- nvinfo : EIATTR_MAXREG_COUNT
	.align		4
.L_74:
        /*002c*/ 	.byte	0x03, 0x1b
        /*002e*/ 	.short	0x00ff


	//----- nvinfo : EIATTR_NUM_BARRIERS
	.align		4
        /*0030*/ 	.byte	0x02, 0x4c
        /*0032*/ 	.byte	0x02
	.zero		1


	//----- nvinfo : EIATTR_ANNOTATIONS
	.align		4
        /*0034*/ 	.byte	0x04, 0x55
        /*0036*/ 	.short	(.L_76 - .L_75)


	//   ....[0]....
.L_75:
        /*0038*/ 	.word	0x00000001
        /*003c*/ 	.byte	0x00, 0x03, 0x00, 0x00, 0x01, 0x00, 0x00, 0x00, 0x90, 0x05, 0x00, 0x00, 0x01, 0x00, 0x00, 0x00
        /* <DEDUP_REMOVED lines=17> */
        /*015c*/ 	.byte	0xa0, 0x90, 0x00, 0x00


	//----- nvinfo : EIATTR_MERCURY_ISA_VERSION
	.align		4
.L_76:
        /*0160*/ 	.byte	0x03, 0x5f
        /*0162*/ 	.short	0x0000


	//----- nvinfo : EIATTR_COOP_GROUP_MASK_REGIDS
	.align		4
        /*0164*/ 	.byte	0x04, 0x29
        /*0166*/ 	.short	(.L_78 - .L_77)


	//   ....[0]....
.L_77:
        /*0168*/ 	.word	0xffffffff


	//   ....[1]....
        /*016c*/ 	.word	0xffffffff


	//   ....[2]....
        /*0170*/ 	.word	0xffffffff


	//   ....[3]....
        /*0174*/ 	.word	0xffffffff


	//   ....[4]....
        /*0178*/ 	.word	0xffffffff


	//   ....[5]....
        /*017c*/ 	.word	0xffffffff


	//   ....[6]....
        /*0180*/ 	.word	0xffffffff


	//   ....[7]....
        /*0184*/ 	.word	0xffffffff


	//   ....[8]....
        /*0188*/ 	.word	0xffffffff


	//   ....[9]....
        /*018c*/ 	.word	0xffffffff


	//   ....[10]....
        /*0190*/ 	.word	0xffffffff


	//   ....[11]....
        /*0194*/ 	.word	0xffffffff


	//   ....[12]....
        /*0198*/ 	.word	0xffffffff


	//   ....[13]....
        /*019c*/ 	.word	0xffffffff


	//   ....[14]....
        /*01a0*/ 	.word	0xffffffff


	//   ....[15]....
        /*01a4*/ 	.word	0xffffffff


	//   ....[16]....
        /*01a8*/ 	.word	0xffffffff


	//   ....[17]....
        /*01ac*/ 	.word	0xffffffff


	//   ....[18]....
        /*01b0*/ 	.word	0xffffffff


	//   ....[19]....
        /*01b4*/ 	.word	0xffffffff


	//   ....[20]....
        /*01b8*/ 	.word	0xffffffff


	//   ....[21]....
        /*01bc*/ 	.word	0xffffffff


	//   ....[22]....
        /*01c0*/ 	.word	0xffffffff


	//   ....[23]....
        /*01c4*/ 	.word	0xffffffff


	//   ....[24]....
        /*01c8*/ 	.word	0xffffffff


	//   ....[25]....
        /*01cc*/ 	.word	0xffffffff


	//   ....[26]....
        /*01d0*/ 	.word	0xffffffff


	//   ....[27]....
        /*01d4*/ 	.word	0xffffffff


	//   ....[28]....
        /*01d8*/ 	.word	0xffffffff


	//   ....[29]....
        /*01dc*/ 	.word	0xffffffff


	//   ....[30]....
        /*01e0*/ 	.word	0xffffffff


	//   ....[31]....
        /*01e4*/ 	.word	0xffffffff


	//   ....[32]....
        /*01e8*/ 	.word	0xffffffff


	//   ....[33]....
        /*01ec*/ 	.word	0xffffffff


	//   ....[34]....
        /*01f0*/ 	.word	0xffffffff


	//   ....[35]....
        /*01f4*/ 	.word	0xffffffff


	//   ....[36]....
        /*01f8*/ 	.word	0xffffffff


	//   ....[37]....
        /*01fc*/ 	.word	0xffffffff


	//   ....[38]....
        /*0200*/ 	.word	0xffffffff


	//   ....[39]....
        /*0204*/ 	.word	0xffffffff


	//   ....[40]....
        /*0208*/ 	.word	0xffffffff


	//   ....[41]....
        /*020c*/ 	.word	0xffffffff


	//   ....[42]....
        /*0210*/ 	.word	0xffffffff


	//   ....[43]....
        /*0214*/ 	.word	0xffffffff


	//   ....[44]....
        /*0218*/ 	.word	0xffffffff


	//   ....[45]....
        /*021c*/ 	.word	0xffffffff


	//   ....[46]....
        /*0220*/ 	.word	0xffffffff


	//   ....[47]....
        /*0224*/ 	.word	0xffffffff


	//----- nvinfo : EIATTR_COOP_GROUP_INSTR_OFFSETS
	.align		4
.L_78:
        /*0228*/ 	.byte	0x04, 0x28
        /*022a*/ 	.short	(.L_80 - .L_79)


	//   ....[0]....
.L_79:
        /*022c*/ 	.word	0x00000620


	//   ....[1]....
        /*0230*/ 	.word	0x00000650


	//   ....[2]....
        /*0234*/ 	.word	0x000006b0


	//   ....[3]....
        /*0238*/ 	.word	0x00000700


	//   ....[4]....
        /*023c*/ 	.word	0x000008f0


	//   ....[5]....
        /*0240*/ 	.word	0x00000910


	//   ....[6]....
        /*0244*/ 	.word	0x000009b0


	//   ....[7]....
        /*0248*/ 	.word	0x00000b00


	//   ....[8]....
        /*024c*/ 	.word	0x00002d90


	//   ....[9]....
        /*0250*/ 	.word	0x00002f10


	//   ....[10]....
        /*0254*/ 	.word	0x00002f70


	//   ....[11]....
        /*0258*/ 	.word	0x00003070


	//   ....[12]....
        /*025c*/ 	.word	0x000030c0


	//   ....[13]....
        /*0260*/ 	.word	0x000031a0


	//   ....[14]....
        /*0264*/ 	.word	0x00003210


	//   ....[15]....
        /*0268*/ 	.word	0x00003300


	//   ....[16]....
        /*026c*/ 	.word	0x00006080


	//   ....[17]....
        /*0270*/ 	.word	0x000060b0


	//   ....[18]....
        /*0274*/ 	.word	0x00006110


	//   ....[19]....
        /*0278*/ 	.word	0x00006210


	//   ....[20]....
        /*027c*/ 	.word	0x000062b0


	//   ....[21]....
        /*0280*/ 	.word	0x000062d0


	//   ....[22]....
        /*0284*/ 	.word	0x00006430


	//   ....[23]....
        /*0288*/ 	.word	0x000068d0


	//   ....[24]....
        /*028c*/ 	.word	0x00008690


	//   ....[25]....
        /*0290*/ 	.word	0x000086a0


	//   ....[26]....
        /*0294*/ 	.word	0x000086b0


	//   ....[27]....
        /*0298*/ 	.word	0x000086c0


	//   ....[28]....
        /*029c*/ 	.word	0x00008720


	//   ....[29]....
        /*02a0*/ 	.word	0x00008740


	//   ....[30]....
        /*02a4*/ 	.word	0x00008750


	//   ....[31]....
        /*02a8*/ 	.word	0x00008760


	//   ....[32]....
        /*02ac*/ 	.word	0x00009c80


	//   ....[33]....
        /*02b0*/ 	.word	0x00009c90


	//   ....[34]....
        /*02b4*/ 	.word	0x00009cb0


	//   ....[35]....
        /*02b8*/ 	.word	0x00009cc0


	//   ....[36]....
        /*02bc*/ 	.word	0x00009cd0


	//   ....[37]....
        /*02c0*/ 	.word	0x00009ce0


	//   ....[38]....
        /*02c4*/ 	.word	0x00009cf0


	//   ....[39]....
        /*02c8*/ 	.word	0x00009d00


	//   ....[40]....
        /*02cc*/ 	.word	0x00009e30


	//   ....[41]....
        /*02d0*/ 	.word	0x00009e50


	//   ....[42]....
        /*02d4*/ 	.word	0x00009fd0


	//   ....[43]....
        /*02d8*/ 	.word	0x0000a000


	//   ....[44]....
        /*02dc*/ 	.word	0x0000a130


	//   ....[45]....
        /*02e0*/ 	.word	0x0000a160


	//   ....[46]....
        /*02e4*/ 	.word	0x0000a290


	//   ....[47]....
        /*02e8*/ 	.word	0x0000a2b0


	//----- nvinfo : EIATTR_EXIT_INSTR_OFFSETS
	.align		4
.L_80:
        /*02ec*/ 	.byte	0x04, 0x1c
        /*02ee*/ 	.short	(.L_82 - .L_81)


	//   ....[0]....
.L_81:
        /*02f0*/ 	.word	0x00000040


	//   ....[1]....
        /*02f4*/ 	.word	0x0000a2c0


	//   ....[2]....
        /*02f8*/ 	.word	0x0000a370


	//   ....[3]....
        /*02fc*/ 	.word	0x0000a3d0


	//----- nvinfo : EIATTR_CTAIDZ_USED
	.align		4
.L_82:
        /*0300*/ 	.byte	0x01, 0x04
	.zero		2


	//----- nvinfo : EIATTR_MAX_THREADS
	.align		4
        /*0304*/ 	.byte	0x04, 0x05
        /*0306*/ 	.short	(.L_84 - .L_83)
.L_83:
        /*0308*/ 	.word	0x00000080
        /*030c*/ 	.word	0x00000001
        /*0310*/ 	.word	0x00000001


	//----- nvinfo : EIATTR_CRS_STACK_SIZE
	.align		4
.L_84:
        /*0314*/ 	.byte	0x04, 0x1e
        /*0316*/ 	.short	(.L_86 - .L_85)
.L_85:
        /*0318*/ 	.word	0x00000000
.L_86:


//--------------------- .nv.info._ZN7cutlass13device_kernelIN5flash19enable_sm80_to_sm89INS1_16FlashAttnFwdSm80INS1_25CollectiveMainloopFwdSm80ILi4ELi1ELb0EN4cute5tupleIJNS5_1CILi128EEENS7_ILi64EEENS7_ILi96EEEEEELi96ENS_6half_tEfNS_4arch4Sm80ELb0ELb0ELb1ELb1ELb0ELb0ELb1ELb0EEENS1_21CollectiveEpilogueFwdINS6_IJS8_SA_S9_EEENS6_IJNS7_ILi1EEESI_SI_EEESC_SE_Li128ELb1ELb1ELb0ELb0EEENS1_19SingleTileSchedulerILb1ELb0ELb1ELi128EEEEEEEEEvNT_6ParamsE --------------------------
	.section	.nv.info._ZN7cutlass13device_kernelIN5flash19enable_sm80_to_sm89INS1_16FlashAttnFwdSm80INS1_25CollectiveMainloopFwdSm80ILi4ELi1ELb0EN4cute5tupleIJNS5_1CILi128EEENS7_ILi64EEENS7_ILi96EEEEEELi96ENS_6half_tEfNS_4arch4Sm80ELb0ELb0ELb1ELb1ELb0ELb0ELb1ELb0EEENS1_21CollectiveEpilogueFwdINS6_IJS8_SA_S9_EEENS6_IJNS7_ILi1EEESI_SI_EEESC_SE_Li128ELb1ELb1ELb0ELb0EEENS1_19SingleTileSchedulerILb1ELb0ELb1ELi128EEEEEEEEEvNT_6ParamsE,"",@"SHT_CUDA_INFO"
	.sectionflags	@""
	.align	4


	//----- nvinfo : EIATTR_CUDA_API_VERSION
	.align		4
        /*0000*/ 	.byte	0x04, 0x37
        /*0002*/ 	.short	(.L_88 - .L_87)
.L_87:
        /*0004*/ 	.word	0x00000082


	//----- nvinfo : EIATTR_SW2861232_WAR
	.align		4
.L_88:
        /*0008*/ 	.byte	0x01, 0x35
	.zero		2


	//----- nvinfo : EIATTR_PARAM_CBANK
	.align		4
        /*000c*/ 	.byte	0x04, 0x0a
        /*000e*/ 	.short	(.L_90 - .L_89)
	.align		4
.L_89:
        /*0010*/ 	.word	index@(.nv.constant0._ZN7cutlass13device_kernelIN5flash19enable_sm80_to_sm89INS1_16FlashAttnFwdSm80INS1_25CollectiveMainloopFwdSm80ILi4ELi1ELb0EN4cute5tupleIJNS5_1CILi128EEENS7_ILi64EEENS7_ILi96EEEEEELi96ENS_6half_tEfNS_4arch4Sm80ELb0ELb0ELb1ELb1ELb0ELb0ELb1ELb0EEENS1_21CollectiveEpilogueFwdINS6_IJS8_SA_S9_EEENS6_IJNS7_ILi1EEESI_SI_EEESC_SE_Li128ELb1ELb1ELb0ELb0EEENS1_19SingleTileSchedulerILb1ELb0ELb1ELi128EEEEEEEEEvNT_6ParamsE)
        /*0014*/ 	.short	0x0160
        /*0016*/ 	.short	0x0418


	//----- nvinfo : EIATTR_CBANK_PARAM_SIZE
	.align		4
.L_90:
        /*0018*/ 	.byte	0x03, 0x19
        /*001a*/ 	.short	0x0418


	//----- nvinfo : EIATTR_KPARAM_INFO
	.align		4
        /*001c*/ 	.byte	0x04, 0x17
        /*001e*/ 	.short	(.L_92 - .L_91)
.L_91:
        /*0020*/ 	.word	0x00000000
        /*0024*/ 	.short	0x0000
        /*0026*/ 	.short	0x0000
        /*0028*/ 	.byte	0x00, 0xf0, 0x61, 0x10


	//----- nvinfo : EIATTR_MAXREG_COUNT
	.align		4
.L_92:
        /*002c*/ 	.byte	0x03, 0x1b
        /*002e*/ 	.short	0x00ff


	//----- nvinfo : EIATTR_NUM_BARRIERS
	.align		4
        /*0030*/ 	.byte	0x02, 0x4c
        /*0032*/ 	.byte	0x02
	.zero		1


	//----- nvinfo : EIATTR_ANNOTATIONS
	.align		4
        /*0034*/ 	.byte	0x04, 0x55
        /*0036*/ 	.short	(.L_94 - .L_93)


	//   ....[0]....
.L_93:
        /* <DEDUP_REMOVED lines=28> */


	//----- nvinfo : EIATTR_MERCURY_ISA_VERSION
	.align		4
.L_94:
        /*01e0*/ 	.byte	0x03, 0x5f
        /*01e2*/ 	.short	0x0000


	//----- nvinfo : EIATTR_COOP_GROUP_MASK_REGIDS
	.align		4
        /*01e4*/ 	.byte	0x04, 0x29
        /*01e6*/ 	.short	(.L_96 - .L_95)


	//   ....[0]....
.L_95:
        /*01e8*/ 	.word	0xffffffff


	//   ....[1]....
        /*01ec*/ 	.word	0xffffffff


	//   ....[2]....
        /*01f0*/ 	.word	0xffffffff


	//   ....[3]....
        /*01f4*/ 	.word	0xffffffff


	//   ....[4]....
        /*01f8*/ 	.word	0xffffffff


	//   ....[5]....
        /*01fc*/ 	.word	0xffffffff


	//   ....[6]....
        /*0200*/ 	.word	0xffffffff


	//   ....[7]....
        /*0204*/ 	.word	0xffffffff


	//   ....[8]....
        /*0208*/ 	.word	0xffffffff


	//   ....[9]....
        /*020c*/ 	.word	0xffffffff


	//   ....[10]....
        /*0210*/ 	.word	0xffffffff


	//   ....[11]....
        /*0214*/ 	.word	0xffffffff


	//   ....[12]....
        /*0218*/ 	.word	0xffffffff


	//   ....[13]....
        /*021c*/ 	.word	0xffffffff


	//   ....[14]....
        /*0220*/ 	.word	0xffffffff


	//   ....[15]....
        /*0224*/ 	.word	0xffffffff


	//   ....[16]....
        /*0228*/ 	.word	0xffffffff


	//   ....[17]....
        /*022c*/ 	.word	0xffffffff


	//   ....[18]....
        /*0230*/ 	.word	0xffffffff


	//   ....[19]....
        /*0234*/ 	.word	0xffffffff


	//   ....[20]....
        /*0238*/ 	.word	0xffffffff


	//   ....[21]....
        /*023c*/ 	.word	0xffffffff


	//   ....[22]....
        /*0240*/ 	.word	0xffffffff


	//   ....[23]....
        /*0244*/ 	.word	0xffffffff


	//   ....[24]....
        /*0248*/ 	.word	0xffffffff


	//   ....[25]....
        /*024c*/ 	.word	0xffffffff


	//   ....[26]....
        /*0250*/ 	.word	0xffffffff


	//   ....[27]....
        /*0254*/ 	.word	0xffffffff


	//   ....[28]....
        /*0258*/ 	.word	0xffffffff


	//   ....[29]....
        /*025c*/ 	.word	0xffffffff


	//   ....[30]....
        /*0260*/ 	.word	0xffffffff


	//   ....[31]....
        /*0264*/ 	.word	0xffffffff


	//   ....[32]....
        /*0268*/ 	.word	0xffffffff


	//   ....[33]....
        /*026c*/ 	.word	0xffffffff


	//   ....[34]....
        /*0270*/ 	.word	0xffffffff


	//   ....[35]....
        /*0274*/ 	.word	0xffffffff


	//   ....[36]....
        /*0278*/ 	.word	0xffffffff


	//   ....[37]....
        /*027c*/ 	.word	0xffffffff


	//   ....[38]....
        /*0280*/ 	.word	0xffffffff


	//   ....[39]....
        /*0284*/ 	.word	0xffffffff


	//   ....[40]....
        /*0288*/ 	.word	0xffffffff


	//   ....[41]....
        /*028c*/ 	.word	0xffffffff


	//   ....[42]....
        /*0290*/ 	.word	0xffffffff


	//   ....[43]....
        /*0294*/ 	.word	0xffffffff


	//   ....[44]....
        /*0298*/ 	.word	0xffffffff


	//   ....[45]....
        /*029c*/ 	.word	0xffffffff


	//   ....[46]....
        /*02a0*/ 	.word	0xffffffff


	//   ....[47]....
        /*02a4*/ 	.word	0xffffffff


	//   ....[48]....
        /*02a8*/ 	.word	0xffffffff


	//   ....[49]....
        /*02ac*/ 	.word	0xffffffff


	//   ....[50]....
        /*02b0*/ 	.word	0xffffffff


	//   ....[51]....
        /*02b4*/ 	.word	0xffffffff


	//   ....[52]....
        /*02b8*/ 	.word	0xffffffff


	//   ....[53]....
        /*02bc*/ 	.word	0xffffffff


	//   ....[54]....
        /*02c0*/ 	.word	0xffffffff


	//   ....[55]....
        /*02c4*/ 	.word	0xffffffff


	//   ....[56]....
        /*02c8*/ 	.word	0xffffffff


	//----- nvinfo : EIATTR_COOP_GROUP_INSTR_OFFSETS
	.align		4
.L_96:
        /*02cc*/ 	.byte	0x04, 0x28
        /*02ce*/ 	.short	(.L_98 - .L_97)


	//   ....[0]....
.L_97:
        /*02d0*/ 	.word	0x00000090


	//   ....[1]....
        /*02d4*/ 	.word	0x00001450


	//   ....[2]....
        /*02d8*/ 	.word	0x00001480


	//   ....[3]....
        /*02dc*/ 	.word	0x00001650


	//   ....[4]....
        /*02e0*/ 	.word	0x00001680


	//   ....[5]....
        /*02e4*/ 	.word	0x000017c0


	//   ....[6]....
        /*02e8*/ 	.word	0x000017f0


	//   ....[7]....
        /*02ec*/ 	.word	0x00001920


	//   ....[8]....
        /*02f0*/ 	.word	0x00001960


	//   ....[9]....
        /*02f4*/ 	.word	0x000035b0


	//   ....[10]....
        /*02f8*/ 	.word	0x00003700


	//   ....[11]....
        /*02fc*/ 	.word	0x00003810


	//   ....[12]....
        /*0300*/ 	.word	0x000039a0


	//   ....[13]....
        /*0304*/ 	.word	0x00003a10


	//   ....[14]....
        /*0308*/ 	.word	0x00003b40


	//   ....[15]....
        /*030c*/ 	.word	0x00003b60


	//   ....[16]....
        /*0310*/ 	.word	0x00003d10


	//   ....[17]....
        /*0314*/ 	.word	0x00006a90


	//   ....[18]....
        /*0318*/ 	.word	0x00006ae0


	//   ....[19]....
        /*031c*/ 	.word	0x00006b20


	//   ....[20]....
        /*0320*/ 	.word	0x00006b80


	//   ....[21]....
        /*0324*/ 	.word	0x00006bd0


	//   ....[22]....
        /*0328*/ 	.word	0x00006c90


	//   ....[23]....
        /*032c*/ 	.word	0x00007070


	//   ....[24]....
        /*0330*/ 	.word	0x000071a0


	//   ....[25]....
        /*0334*/ 	.word	0x00009250


	//   ....[26]....
        /*0338*/ 	.word	0x00009260


	//   ....[27]....
        /*033c*/ 	.word	0x00009270


	//   ....[28]....
        /*0340*/ 	.word	0x00009280


	//   ....[29]....
        /*0344*/ 	.word	0x000092b0


	//   ....[30]....
        /*0348*/ 	.word	0x000092d0


	//   ....[31]....
        /*034c*/ 	.word	0x000092f0


	//   ....[32]....
        /*0350*/ 	.word	0x00009300


	//   ....[33]....
        /*0354*/ 	.word	0x0000aa00


	//   ....[34]....
        /*0358*/ 	.word	0x0000aa30


	//   ....[35]....
        /*035c*/ 	.word	0x0000aa50


	//   ....[36]....
        /*0360*/ 	.word	0x0000aa70


	//   ....[37]....
        /*0364*/ 	.word	0x0000aa80


	//   ....[38]....
        /*0368*/ 	.word	0x0000aa90


	//   ....[39]....
        /*036c*/ 	.word	0x0000aaa0


	//   ....[40]....
        /*0370*/ 	.word	0x0000aab0


	//   ....[41]....
        /*0374*/ 	.word	0x0000acd0


	//   ....[42]....
        /*0378*/ 	.word	0x0000ace0


	//   ....[43]....
        /*037c*/ 	.word	0x0000ae60


	//   ....[44]....
        /*0380*/ 	.word	0x0000ae90


	//   ....[45]....
        /*0384*/ 	.word	0x0000afe0


	//   ....[46]....
        /*0388*/ 	.word	0x0000b010


	//   ....[47]....
        /*038c*/ 	.word	0x0000b160


	//   ....[48]....
        /*0390*/ 	.word	0x0000b180


	//   ....[49]....
        /*0394*/ 	.word	0x0000b980


	//   ....[50]....
        /*0398*/ 	.word	0x0000b9a0


	//   ....[51]....
        /*039c*/ 	.word	0x0000baf0


	//   ....[52]....
        /*03a0*/ 	.word	0x0000bb20


	//   ....[53]....
        /*03a4*/ 	.word	0x0000bc50


	//   ....[54]....
        /*03a8*/ 	.word	0x0000bc80


	//   ....[55]....
        /*03ac*/ 	.word	0x0000bdb0


	//   ....[56]....
        /*03b0*/ 	.word	0x0000bdd0


	//----- nvinfo : EIATTR_EXIT_INSTR_OFFSETS
	.align		4
.L_98:
        /*03b4*/ 	.byte	0x04, 0x1c
        /*03b6*/ 	.short	(.L_100 - .L_99)


	//   ....[0]....
.L_99:
        /*03b8*/ 	.word	0x00000350


	//   ....[1]....
        /*03bc*/ 	.word	0x0000b190


	//   ....[2]....
        /*03c0*/ 	.word	0x0000b260


	//   ....[3]....
        /*03c4*/ 	.word	0x0000b2c0


	//   ....[4]....
        /*03c8*/ 	.word	0x0000bde0


	//   ....[5]....
        /*03cc*/ 	.word	0x0000be90


	//   ....[6]....
        /*03d0*/ 	.word	0x0000bef0


	//----- nvinfo : EIATTR_CTAIDZ_USED
	.align		4
.L_100:
        /*03d4*/ 	.byte	0x01, 0x04
	.zero		2


	//----- nvinfo : EIATTR_MAX_THREADS
	.align		4
        /*03d8*/ 	.byte	0x04, 0x05
        /*03da*/ 	.short	(.L_102 - .L_101)
.L_101:
        /*03dc*/ 	.word	0x00000080
        /*03e0*/ 	.word	0x00000001
        /*03e4*/ 	.word	0x00000001


	//----- nvinfo : EIATTR_CRS_STACK_SIZE
	.align		4
.L_102:
        /*03e8*/ 	.byte	0x04, 0x1e
        /*03ea*/ 	.short	(.L_104 - .L_103)
.L_103:
        /*03ec*/ 	.word	0x00000000
.L_104:


//--------------------- .nv.info._ZN7cutlass13device_kernelIN5flash19enable_sm80_to_sm89INS1_16FlashAttnFwdSm80INS1_25CollectiveMainloopFwdSm80ILi4ELi1ELb0EN4cute5tupleIJNS5_1CILi128EEENS7_ILi64EEENS7_ILi96EEEEEELi96ENS_6half_tEfNS_4arch4Sm80ELb0ELb0ELb1ELb1ELb0ELb1ELb1ELb0EEENS1_21CollectiveEpilogueFwdINS6_IJS8_SA_S9_EEENS6_IJNS7_ILi1EEESI_SI_EEESC_SE_Li128ELb1ELb1ELb0ELb0EEENS1_19SingleTileSchedulerILb1ELb0ELb1ELi128EEEEEEEEEvNT_6ParamsE --------------------------
	.section	.nv.info._ZN7cutlass13device_kernelIN5flash19enable_sm80_to_sm89INS1_16FlashAttnFwdSm80INS1_25CollectiveMainloopFwdSm80ILi4ELi1ELb0EN4cute5tupleIJNS5_1CILi128EEENS7_ILi64EEENS7_ILi96EEEEEELi96ENS_6half_tEfNS_4arch4Sm80ELb0ELb0ELb1ELb1ELb0ELb1ELb1ELb0EEENS1_21CollectiveEpilogueFwdINS6_IJS8_SA_S9_EEENS6_IJNS7_ILi1EEESI_SI_EEESC_SE_Li128ELb1ELb1ELb0ELb0EEENS1_19SingleTileSchedulerILb1ELb0ELb1ELi128EEEEEEEEEvNT_6ParamsE,"",@"SHT_CUDA_INFO"
	.sectionflags	@""
	.align	4


	//----- nvinfo : EIATTR_CUDA_API_VERSION
	.align		4
        /*0000*/ 	.byte	0x04, 0x37
        /*0002*/ 	.short	(.L_106 - .L_105)
.L_105:
        /*0004*/ 	.word	0x00000082


	//----- nvinfo : EIATTR_SW2861232_WAR
	.align		4
.L_106:
        /*0008*/ 	.byte	0x01, 0x35
	.zero		2


	//----- nvinfo : EIATTR_PARAM_CBANK
	.align		4
        /*000c*/ 	.byte	0x04, 0x0a
        /*000e*/ 	.short	(.L_108 - .L_107)
	.align		4
.L_107:
        /*0010*/ 	.word	index@(.nv.constant0._ZN7cutlass13device_kernelIN5flash19enable_sm80_to_sm89INS1_16FlashAttnFwdSm80INS1_25CollectiveMainloopFwdSm80ILi4ELi1ELb0EN4cute5tupleIJNS5_1CILi128EEENS7_ILi64EEENS7_ILi96EEEEEELi96ENS_6half_tEfNS_4arch4Sm80ELb0ELb0ELb1ELb1ELb0ELb1ELb1ELb0EEENS1_21CollectiveEpilogueFwdINS6_IJS8_SA_S9_EEENS6_IJNS7_ILi1EEESI_SI_EEESC_SE_Li128ELb1ELb1ELb0ELb0EEENS1_19SingleTileSchedulerILb1ELb0ELb1ELi128EEEEEEEEEvNT_6ParamsE)
        /*0014*/ 	.short	0x0160
        /*0016*/ 	.short	0x0418


	//----- nvinfo : EIATTR_CBANK_PARAM_SIZE
	.align		4
.L_108:
        /*0018*/ 	.byte	0x03, 0x19
        /*001a*/ 	.short	0x0418


	//----- nvinfo : EIATTR_KPARAM_INFO
	.align		4
        /*001c*/ 	.byte	0x04, 0x17
        /*001e*/ 	.short	(.L_110 - .L_109)
.L_109:
        /*0020*/ 	.word	0x00000000
        /*0024*/ 	.short	0x0000
        /*0026*/ 	.short	0x0000
        /*0028*/ 	.byte	0x00, 0xf0, 0x61, 0x10


	//----- nvinfo : EIATTR_MAXREG_COUNT
	.align		4
.L_110:
        /*002c*/ 	.byte	0x03, 0x1b
        /*002e*/ 	.short	0x00ff


	//----- nvinfo : EIATTR_NUM_BARRIERS
	.align		4
        /*0030*/ 	.byte	0x02, 0x4c
        /*0032*/ 	.byte	0x02
	.zero		1


	//----- nvinfo : EIATTR_ANNOTATIONS
	.align		4
        /*0034*/ 	.byte	0x04, 0x55
        /*0036*/ 	.short	(.L_112 - .L_111)


	//   ....[0]....
.L_111:
        /* <DEDUP_REMOVED lines=28> */
        /*01ec*/ 	.byte	0xb0, 0x4c, 0x01, 0x00, 0x01, 0x00, 0x00, 0x00, 0xe0, 0x63, 0x01, 0x00


	//----- nvinfo : EIATTR_MERCURY_ISA_VERSION
	.align		4
.L_112:
        /*01f8*/ 	.byte	0x03, 0x5f
        /*01fa*/ 	.short	0x0000


	//----- nvinfo : EIATTR_COOP_GROUP_MASK_REGIDS
	.align		4
        /*01fc*/ 	.byte	0x04, 0x29
        /*01fe*/ 	.short	(.L_114 - .L_113)


	//   ....[0]....
.L_113:
        /*0200*/ 	.word	0xffffffff


	//   ....[1]....
        /*0204*/ 	.word	0xffffffff


	//   ....[2]....
        /*0208*/ 	.word	0xffffffff


	//   ....[3]....
        /*020c*/ 	.word	0xffffffff


	//   ....[4]....
        /*0210*/ 	.word	0xffffffff


	//   ....[5]....
        /*0214*/ 	.word	0xffffffff


	//   ....[6]....
        /*0218*/ 	.word	0xffffffff


	//   ....[7]....
        /*021c*/ 	.word	0xffffffff


	//   ....[8]....
        /*0220*/ 	.word	0xffffffff


	//   ....[9]....
        /*0224*/ 	.word	0xffffffff


	//   ....[10]....
        /*0228*/ 	.word	0xffffffff


	//   ....[11]....
        /*022c*/ 	.word	0xffffffff


	//   ....[12]....
        /*0230*/ 	.word	0xffffffff


	//   ....[13]....
        /*0234*/ 	.word	0xffffffff


	//   ....[14]....
        /*0238*/ 	.word	0xffffffff


	//   ....[15]....
        /*023c*/ 	.word	0xffffffff


	//   ....[16]....
        /*0240*/ 	.word	0xffffffff


	//   ....[17]....
        /*0244*/ 	.word	0xffffffff


	//   ....[18]....
        /*0248*/ 	.word	0xffffffff


	//   ....[19]....
        /*024c*/ 	.word	0xffffffff


	//   ....[20]....
        /*0250*/ 	.word	0xffffffff


	//   ....[21]....
        /*0254*/ 	.word	0xffffffff


	//   ....[22]....
        /*0258*/ 	.word	0xffffffff


	//   ....[23]....
        /*025c*/ 	.word	0xffffffff


	//   ....[24]....
        /*0260*/ 	.word	0xffffffff


	//   ....[25]....
        /*0264*/ 	.word	0xffffffff


	//   ....[26]....
        /*0268*/ 	.word	0xffffffff


	//   ....[27]....
        /*026c*/ 	.word	0xffffffff


	//   ....[28]....
        /*0270*/ 	.word	0xffffffff


	//   ....[29]....
        /*0274*/ 	.word	0xffffffff


	//   ....[30]....
        /*0278*/ 	.word	0xffffffff


	//   ....[31]....
        /*027c*/ 	.word	0xffffffff


	//   ....[32]....
        /*0280*/ 	.word	0xffffffff


	//   ....[33]....
        /*0284*/ 	.word	0xffffffff


	//   ....[34]....
        /*0288*/ 	.word	0xffffffff


	//   ....[35]....
        /*028c*/ 	.word	0xffffffff


	//   ....[36]....
        /*0290*/ 	.word	0xffffffff


	//   ....[37]....
        /*0294*/ 	.word	0xffffffff


	//   ....[38]....
        /*0298*/ 	.word	0xffffffff


	//   ....[39]....
        /*029c*/ 	.word	0xffffffff


	//   ....[40]....
        /*02a0*/ 	.word	0xffffffff


	//   ....[41]....
        /*02a4*/ 	.word	0xffffffff


	//   ....[42]....
        /*02a8*/ 	.word	0xffffffff


	//   ....[43]....
        /*02ac*/ 	.word	0xffffffff


	//   ....[44]....
        /*02b0*/ 	.word	0xffffffff


	//   ....[45]....
        /*02b4*/ 	.word	0xffffffff


	//   ....[46]....
        /*02b8*/ 	.word	0xffffffff


	//   ....[47]....
        /*02bc*/ 	.word	0xffffffff


	//   ....[48]....
        /*02c0*/ 	.word	0xffffffff


	//   ....[49]....
        /*02c4*/ 	.word	0xffffffff


	//   ....[50]....
        /*02c8*/ 	.word	0xffffffff


	//   ....[51]....
        /*02cc*/ 	.word	0xffffffff


	//   ....[52]....
        /*02d0*/ 	.word	0xffffffff


	//   ....[53]....
        /*02d4*/ 	.word	0xffffffff


	//   ....[54]....
        /*02d8*/ 	.word	0xffffffff


	//   ....[55]....
        /*02dc*/ 	.word	0xffffffff


	//   ....[56]....
        /*02e0*/ 	.word	0xffffffff


	//----- nvinfo : EIATTR_COOP_GROUP_INSTR_OFFSETS
	.align		4
.L_114:
        /*02e4*/ 	.byte	0x04, 0x28
        /*02e6*/ 	.short	(.L_116 - .L_115)


	//   ....[0]....
.L_115:
        /*02e8*/ 	.word	0x00000090


	//   ....[1]....
        /*02ec*/ 	.word	0x00006660


	//   ....[2]....
        /*02f0*/ 	.word	0x00006690


	//   ....[3]....
        /*02f4*/ 	.word	0x00006940


	//   ....[4]....
        /*02f8*/ 	.word	0x00006970


	//   ....[5]....
        /*02fc*/ 	.word	0x00006ab0


	//   ....[6]....
        /*0300*/ 	.word	0x00006ae0


	//   ....[7]....
        /*0304*/ 	.word	0x00006c10


	//   ....[8]....
        /*0308*/ 	.word	0x00006c50


	//   ....[9]....
        /*030c*/ 	.word	0x0000e610


	//   ....[10]....
        /*0310*/ 	.word	0x0000e780


	//   ....[11]....
        /*0314*/ 	.word	0x0000e8f0


	//   ....[12]....
        /*0318*/ 	.word	0x0000ea80


	//   ....[13]....
        /*031c*/ 	.word	0x0000eaf0


	//   ....[14]....
        /*0320*/ 	.word	0x0000ec20


	//   ....[15]....
        /*0324*/ 	.word	0x0000ec40


	//   ....[16]....
        /*0328*/ 	.word	0x0000edf0


	//   ....[17]....
        /*032c*/ 	.word	0x00011bb0


	//   ....[18]....
        /*0330*/ 	.word	0x00011c00


	//   ....[19]....
        /*0334*/ 	.word	0x00011c40


	//   ....[20]....
        /*0338*/ 	.word	0x00011ca0


	//   ....[21]....
        /*033c*/ 	.word	0x00011cf0


	//   ....[22]....
        /*0340*/ 	.word	0x00011db0


	//   ....[23]....
        /*0344*/ 	.word	0x00012190


	//   ....[24]....
        /*0348*/ 	.word	0x000122c0


	//   ....[25]....
        /*034c*/ 	.word	0x00014380


	//   ....[26]....
        /*0350*/ 	.word	0x00014390


	//   ....[27]....
        /*0354*/ 	.word	0x000143a0


	//   ....[28]....
        /*0358*/ 	.word	0x000143b0


	//   ....[29]....
        /*035c*/ 	.word	0x000143e0


	//   ....[30]....
        /*0360*/ 	.word	0x00014400


	//   ....[31]....
        /*0364*/ 	.word	0x00014420


	//   ....[32]....
        /*0368*/ 	.word	0x00014430


	//   ....[33]....
        /*036c*/ 	.word	0x00015b00


	//   ....[34]....
        /*0370*/ 	.word	0x00015b30


	//   ....[35]....
        /*0374*/ 	.word	0x00015b60


	//   ....[36]....
        /*0378*/ 	.word	0x00015b80


	//   ....[37]....
        /*037c*/ 	.word	0x00015b90


	//   ....[38]....
        /*0380*/ 	.word	0x00015ba0


	//   ....[39]....
        /*0384*/ 	.word	0x00015bb0


	//   ....[40]....
        /*0388*/ 	.word	0x00015bc0


	//   ....[41]....
        /*038c*/ 	.word	0x00015de0


	//   ....[42]....
        /*0390*/ 	.word	0x00015df0


	//   ....[43]....
        /*0394*/ 	.word	0x00015f70


	//   ....[44]....
        /*0398*/ 	.word	0x00015fa0


	//   ....[45]....
        /*039c*/ 	.word	0x000160f0


	//   ....[46]....
        /*03a0*/ 	.word	0x00016120


	//   ....[47]....
        /*03a4*/ 	.word	0x00016270


	//   ....[48]....
        /*03a8*/ 	.word	0x00016290


	//   ....[49]....
        /*03ac*/ 	.word	0x00016a50


	//   ....[50]....
        /*03b0*/ 	.word	0x00016a70


	//   ....[51]....
        /*03b4*/ 	.word	0x00016bc0


	//   ....[52]....
        /*03b8*/ 	.word	0x00016bf0


	//   ....[53]....
        /*03bc*/ 	.word	0x00016d20


	//   ....[54]....
        /*03c0*/ 	.word	0x00016d50


	//   ....[55]....
        /*03c4*/ 	.word	0x00016e80


	//   ....[56]....
        /*03c8*/ 	.word	0x00016ea0


	//----- nvinfo : EIATTR_EXIT_INSTR_OFFSETS
	.align		4
.L_116:
        /*03cc*/ 	.byte	0x04, 0x1c
        /*03ce*/ 	.short	(.L_118 - .L_117)


	//   ....[0]....
.L_117:
        /*03d0*/ 	.word	0x00000350


	//   ....[1]....
        /*03d4*/ 	.word	0x000162a0


	//   ....[2]....
        /*03d8*/ 	.word	0x00016370


	//   ....[3]....
        /*03dc*/ 	.word	0x000163d0


	//   ....[4]....
        /*03e0*/ 	.word	0x00016eb0


	//   ....[5]....
        /*03e4*/ 	.word	0x00016f60


	//   ....[6]....
        /*03e8*/ 	.word	0x00016fc0


	//----- nvinfo : EIATTR_CTAIDZ_USED
	.align		4
.L_118:
        /*03ec*/ 	.byte	0x01, 0x04
	.zero		2


	//----- nvinfo : EIATTR_MAX_THREADS
	.align		4
        /*03f0*/ 	.byte	0x04, 0x05
        /*03f2*/ 	.short	(.L_120 - .L_119)
.L_119:
        /*03f4*/ 	.word	0x00000080
        /*03f8*/ 	.word	0x00000001
        /*03fc*/ 	.word	0x00000001


	//----- nvinfo : EIATTR_CRS_STACK_SIZE
	.align		4
.L_120:
        /*0400*/ 	.byte	0x04, 0x1e
        /*0402*/ 	.short	(.L_122 - .L_121)
.L_121:
        /*0404*/ 	.word	0x00000000
.L_122:


//--------------------- .nv.info._ZN7cutlass13device_kernelIN5flash19enable_sm80_to_sm89INS1_16FlashAttnFwdSm80INS1_25CollectiveMainloopFwdSm80ILi4ELi1ELb0EN4cute5tupleIJNS5_1CILi128EEENS7_ILi48EEENS7_ILi96EEEEEELi96ENS_6half_tEfNS_4arch4Sm80ELb0ELb1ELb1ELb0ELb0ELb0ELb1ELb0EEENS1_21CollectiveEpilogueFwdINS6_IJS8_SA_S9_EEENS6_IJNS7_ILi1EEESI_SI_EEESC_SE_Li128ELb0ELb1ELb0ELb0EEENS1_19SingleTileSchedulerILb0ELb0ELb1ELi128EEEEEEEEEvNT_6ParamsE --------------------------
	.section	.nv.info._ZN7cutlass13device_kernelIN5flash19enable_sm80_to_sm89INS1_16FlashAttnFwdSm80INS1_25CollectiveMainloopFwdSm80ILi4ELi1ELb0EN4cute5tupleIJNS5_1CILi128EEENS7_ILi48EEENS7_ILi96EEEEEELi96ENS_6half_tEfNS_4arch4Sm80ELb0ELb1ELb1ELb0ELb0ELb0ELb1ELb0EEENS1_21CollectiveEpilogueFwdINS6_IJS8_SA_S9_EEENS6_IJNS7_ILi1EEESI_SI_EEESC_SE_Li128ELb0ELb1ELb0ELb0EEENS1_19SingleTileSchedulerILb0ELb0ELb1ELi128EEEEEEEEEvNT_6ParamsE,"",@"SHT_CUDA_INFO"
	.sectionflags	@""
	.align	4


	//----- nvinfo : EIATTR_CUDA_API_VERSION
	.align		4
        /*0000*/ 	.byte	0x04, 0x37
        /*0002*/ 	.short	(.L_124 - .L_123)
.L_123:
        /*0004*/ 	.word	0x00000082


	//----- nvinfo : EIATTR_SW2861232_WAR
	.align		4
.L_124:
        /*0008*/ 	.byte	0x01, 0x35
	.zero		2


	//----- nvinfo : EIATTR_PARAM_CBANK
	.align		4
        /*000c*/ 	.byte	0x04, 0x0a
        /*000e*/ 	.short	(.L_126 - .L_125)
	.align		4
.L_125:
        /*0010*/ 	.word	index@(.nv.constant0._ZN7cutlass13device_kernelIN5flash19enable_sm80_to_sm89INS1_16FlashAttnFwdSm80INS1_25CollectiveMainloopFwdSm80ILi4ELi1ELb0EN4cute5tupleIJNS5_1CILi128EEENS7_ILi48EEENS7_ILi96EEEEEELi96ENS_6half_tEfNS_4arch4Sm80ELb0ELb1ELb1ELb0ELb0ELb0ELb1ELb0EEENS1_21CollectiveEpilogueFwdINS6_IJS8_SA_S9_EEENS6_IJNS7_ILi1EEESI_SI_EEESC_SE_Li128ELb0ELb1ELb0ELb0EEENS1_19SingleTileSchedulerILb0ELb0ELb1ELi128EEEEEEEEEvNT_6ParamsE)
        /*0014*/ 	.short	0x0160
        /*0016*/ 	.short	0x0418


	//----- nvinfo : EIATTR_CBANK_PARAM_SIZE
	.align		4
.L_126:
        /*0018*/ 	.byte	0x03, 0x19
        /*001a*/ 	.short	0x0418


	//----- nvinfo : EIATTR_KPARAM_INFO
	.align		4
        /*001c*/ 	.byte	0x04, 0x17
        /*001e*/ 	.short	(.L_128 - .L_127)
.L_127:
        /*0020*/ 	.word	0x00000000
        /*0024*/ 	.short	0x0000
        /*0026*/ 	.short	0x0000
        /*0028*/ 	.byte	0x00, 0xf0, 0x61, 0x10


	//----- nvinfo : EIATTR_MAXREG_COUNT
	.align		4
.L_128:
        /*002c*/ 	.byte	0x03, 0x1b
        /*002e*/ 	.short	0x00ff


	//----- nvinfo : EIATTR_NUM_BARRIERS
	.align		4
        /*0030*/ 	.byte	0x02, 0x4c
        /*0032*/ 	.byte	0x02
	.zero		1


	//----- nvinfo : EIATTR_MERCURY_ISA_VERSION
	.align		4
        /*0034*/ 	.byte	0x03, 0x5f
        /*0036*/ 	.short	0x0000


	//----- nvinfo : EIATTR_COOP_GROUP_MASK_REGIDS
	.align		4
        /*0038*/ 	.byte	0x04, 0x29
        /*003a*/ 	.short	(.L_130 - .L_129)


	//   ....[0]....
.L_129:
        /*003c*/ 	.word	0xffffffff


	//   ....[1]....
        /*0040*/ 	.word	0xffffffff


	//   ....[2]....
        /*0044*/ 	.word	0xffffffff


	//   ....[3]....
        /*0048*/ 	.word	0xffffffff


	//   ....[4]....
        /*004c*/ 	.word	0xffffffff


	//   ....[5]....
        /*0050*/ 	.word	0xffffffff


	//   ....[6]....
        /*0054*/ 	.word	0xffffffff


	//   ....[7]....
        /*0058*/ 	.word	0xffffffff


	//   ....[8]....
        /*005c*/ 	.word	0xffffffff


	//   ....[9]....
        /*0060*/ 	.word	0xffffffff


	//   ....[10]....
        /*0064*/ 	.word	0xffffffff


	//   ....[11]....
        /*0068*/ 	.word	0xffffffff


	//   ....[12]....
        /*006c*/ 	.word	0xffffffff


	//   ....[13]....
        /*0070*/ 	.word	0xffffffff


	//   ....[14]....
        /*0074*/ 	.word	0xffffffff


	//   ....[15]....
        /*0078*/ 	.word	0xffffffff


	//   ....[16]....
        /*007c*/ 	.word	0xffffffff


	//   ....[17]....
        /*0080*/ 	.word	0xffffffff


	//   ....[18]....
        /*0084*/ 	.word	0xffffffff


	//   ....[19]....
        /*0088*/ 	.word	0xffffffff


	//   ....[20]....
        /*008c*/ 	.word	0xffffffff


	//   ....[21]....
        /*0090*/ 	.word	0xffffffff


	//   ....[22]....
        /*0094*/ 	.word	0xffffffff


	//   ....[23]....
        /*0098*/ 	.word	0xffffffff


	//   ....[24]....
        /*009c*/ 	.word	0xffffffff


	//   ....[25]....
        /*00a0*/ 	.word	0xffffffff


	//   ....[26]....
        /*00a4*/ 	.word	0xffffffff


	//   ....[27]....
        /*00a8*/ 	.word	0xffffffff


	//   ....[28]....
        /*00ac*/ 	.word	0xffffffff


	//   ....[29]....
        /*00b0*/ 	.word	0xffffffff


	//   ....[30]....
        /*00b4*/ 	.word	0xffffffff


	//   ....[31]....
        /*00b8*/ 	.word	0xffffffff


	//   ....[32]....
        /*00bc*/ 	.word	0xffffffff


	//   ....[33]....
        /*00c0*/ 	.word	0xffffffff


	//   ....[34]....
        /*00c4*/ 	.word	0xffffffff


	//   ....[35]....
        /*00c8*/ 	.word	0xffffffff


	//   ....[36]....
        /*00cc*/ 	.word	0xffffffff


	//   ....[37]....
        /*00d0*/ 	.word	0xffffffff


	//   ....[38]....
        /*00d4*/ 	.word	0xffffffff


	//   ....[39]....
        /*00d8*/ 	.word	0xffffffff


	//   ....[40]....
        /*00dc*/ 	.word	0xffffffff


	//   ....[41]....
        /*00e0*/ 	.word	0xffffffff


	//   ....[42]....
        /*00e4*/ 	.word	0xffffffff


	//   ....[43]....
        /*00e8*/ 	.word	0xffffffff


	//   ....[44]....
        /*00ec*/ 	.word	0xffffffff


	//   ....[45]....
        /*00f0*/ 	.word	0xffffffff


	//   ....[46]....
        /*00f4*/ 	.word	0xffffffff


	//   ....[47]....
        /*00f8*/ 	.word	0xffffffff


	//   ....[48]....
        /*00fc*/ 	.word	0xffffffff


	//   ....[49]....
        /*0100*/ 	.word	0xffffffff


	//   ....[50]....
        /*0104*/ 	.word	0xffffffff


	//   ....[51]....
        /*0108*/ 	.word	0xffffffff


	//   ....[52]....
        /*010c*/ 	.word	0xffffffff


	//   ....[53]....
        /*0110*/ 	.word	0xffffffff


	//   ....[54]....
        /*0114*/ 	.word	0xffffffff


	//   ....[55]....
        /*0118*/ 	.word	0xffffffff


	//   ....[56]....
        /*011c*/ 	.word	0xffffffff


	//   ....[57]....
        /*0120*/ 	.word	0xffffffff


	//   ....[58]....
        /*0124*/ 	.word	0xffffffff


	//   ....[59]....
        /*0128*/ 	.word	0xffffffff


	//   ....[60]....
        /*012c*/ 	.word	0xffffffff


	//   ....[61]....
        /*0130*/ 	.word	0xffffffff


	//   ....[62]....
        /*0134*/ 	.word	0xffffffff


	//   ....[63]....
        /*0138*/ 	.word	0xffffffff


	//   ....[64]....
        /*013c*/ 	.word	0xffffffff


	//   ....[65]....
        /*0140*/ 	.word	0xffffffff


	//   ....[66]....
        /*0144*/ 	.word	0xffffffff


	//   ....[67]....
        /*0148*/ 	.word	0xffffffff


	//   ....[68]....
        /*014c*/ 	.word	0xffffffff


	//   ....[69]....
        /*0150*/ 	.word	0xffffffff


	//   ....[70]....
        /*0154*/ 	.word	0xffffffff


	//   ....[71]....
        /*0158*/ 	.word	0xffffffff


	//   ....[72]....
        /*015c*/ 	.word	0xffffffff


	//   ....[73]....
        /*0160*/ 	.word	0xffffffff


	//   ....[74]....
        /*0164*/ 	.word	0xffffffff


	//   ....[75]....
        /*0168*/ 	.word	0xffffffff


	//   ....[76]....
        /*016c*/ 	.word	0xffffffff


	//   ....[77]....
        /*0170*/ 	.word	0xffffffff


	//   ....[78]....
        /*0174*/ 	.word	0xffffffff


	//   ....[79]....
        /*0178*/ 	.word	0xffffffff


	//   ....[80]....
        /*017c*/ 	.word	0xffffffff


	//   ....[81]....
        /*0180*/ 	.word	0xffffffff


	//   ....[82]....
        /*0184*/ 	.word	0xffffffff


	//   ....[83]....
        /*0188*/ 	.word	0xffffffff


	//----- nvinfo : EIATTR_COOP_GROUP_INSTR_OFFSETS
	.align		4
.L_130:
        /*018c*/ 	.byte	0x04, 0x28
        /*018e*/ 	.short	(.L_132 - .L_131)


	//   ....[0]....
.L_131:
        /*0190*/ 	.word	0x00000d80


	//   ....[1]....
        /*0194*/ 	.word	0x00000dc0


	//   ....[2]....
        /*0198*/ 	.word	0x00000e00


	//   ....[3]....
        /*019c*/ 	.word	0x00000e40


	//   ....[4]....
        /*01a0*/ 	.word	0x00000ea0


	//   ....[5]....
        /*01a4*/ 	.word	0x00001000


	//   ....[6]....
        /*01a8*/ 	.word	0x00001120


	//   ....[7]....
        /*01ac*/ 	.word	0x00001160


	//   ....[8]....
        /*01b0*/ 	.word	0x000027f0


	//   ....[9]....
        /*01b4*/ 	.word	0x00002a90


	//   ....[10]....
        /*01b8*/ 	.word	0x00003260


	//   ....[11]....
        /*01bc*/ 	.word	0x00003ba0


	//   ....[12]....
        /*01c0*/ 	.word	0x000042f0


	//   ....[13]....
        /*01c4*/ 	.word	0x00004360


	//   ....[14]....
        /*01c8*/ 	.word	0x00004380


	//   ....[15]....
        /*01cc*/ 	.word	0x000043a0


	//   ....[16]....
        /*01d0*/ 	.word	0x00004440


	//   ....[17]....
        /*01d4*/ 	.word	0x00004550


	//   ....[18]....
        /*01d8*/ 	.word	0x00004820


	//   ....[19]....
        /*01dc*/ 	.word	0x000049b0


	//   ....[20]....
        /*01e0*/ 	.word	0x00006b20


	//   ....[21]....
        /*01e4*/ 	.word	0x00007090


	//   ....[22]....
        /*01e8*/ 	.word	0x00007550


	//   ....[23]....
        /*01ec*/ 	.word	0x00007760


	//   ....[24]....
        /*01f0*/ 	.word	0x00008060


	//   ....[25]....
        /*01f4*/ 	.word	0x00008100


	//   ....[26]....
        /*01f8*/ 	.word	0x000081b0


	//   ....[27]....
        /*01fc*/ 	.word	0x000081d0


	//   ....[28]....
        /*0200*/ 	.word	0x000081e0


	//   ....[29]....
        /*0204*/ 	.word	0x00008380


	//   ....[30]....
        /*0208*/ 	.word	0x00008490


	//   ....[31]....
        /*020c*/ 	.word	0x00008600


	//   ....[32]....
        /*0210*/ 	.word	0x0000b470


	//   ....[33]....
        /*0214*/ 	.word	0x0000b4c0


	//   ....[34]....
        /*0218*/ 	.word	0x0000b500


	//   ....[35]....
        /*021c*/ 	.word	0x0000b540


	//   ....[36]....
        /*0220*/ 	.word	0x0000b580


	//   ....[37]....
        /*0224*/ 	.word	0x0000b5b0


	//   ....[38]....
        /*0228*/ 	.word	0x0000b710


	//   ....[39]....
        /*022c*/ 	.word	0x0000b840


	//   ....[40]....
        /*0230*/ 	.word	0x0000e2e0


	//   ....[41]....
        /*0234*/ 	.word	0x0000e690


	//   ....[42]....
        /*0238*/ 	.word	0x0000eb10


	//   ....[43]....
        /*023c*/ 	.word	0x0000f1b0


	//   ....[44]....
        /*0240*/ 	.word	0x0000f700


	//   ....[45]....
        /*0244*/ 	.word	0x0000f7c0


	//   ....[46]....
        /*0248*/ 	.word	0x0000f8c0


	//   ....[47]....
        /*024c*/ 	.word	0x0000f920


	//   ....[48]....
        /*0250*/ 	.word	0x0000f950


	//   ....[49]....
        /*0254*/ 	.word	0x0000fa80


	//   ....[50]....
        /*0258*/ 	.word	0x0000fc00


	//   ....[51]....
        /*025c*/ 	.word	0x0000fd70


	//   ....[52]....
        /*0260*/ 	.word	0x00011390


	//   ....[53]....
        /*0264*/ 	.word	0x000113c0


	//   ....[54]....
        /*0268*/ 	.word	0x000113f0


	//   ....[55]....
        /*026c*/ 	.word	0x00011400


	//   ....[56]....
        /*0270*/ 	.word	0x00011430


	//   ....[57]....
        /*0274*/ 	.word	0x00011450


	//   ....[58]....
        /*0278*/ 	.word	0x00011470


	//   ....[59]....
        /*027c*/ 	.word	0x00011480


	//   ....[60]....
        /*0280*/ 	.word	0x00012b50


	//   ....[61]....
        /*0284*/ 	.word	0x00012b60


	//   ....[62]....
        /*0288*/ 	.word	0x00012b80


	//   ....[63]....
        /*028c*/ 	.word	0x00012b90


	//   ....[64]....
        /*0290*/ 	.word	0x00012ba0


	//   ....[65]....
        /*0294*/ 	.word	0x00012bb0


	//   ....[66]....
        /*0298*/ 	.word	0x00012bc0


	//   ....[67]....
        /*029c*/ 	.word	0x00012bd0


	//   ....[68]....
        /*02a0*/ 	.word	0x00012c00


	//   ....[69]....
        /*02a4*/ 	.word	0x00012c20


	//   ....[70]....
        /*02a8*/ 	.word	0x00012e40


	//   ....[71]....
        /*02ac*/ 	.word	0x00012e70


	//   ....[72]....
        /*02b0*/ 	.word	0x00012fc0


	//   ....[73]....
        /*02b4*/ 	.word	0x00012ff0


	//   ....[74]....
        /*02b8*/ 	.word	0x00013140


	//   ....[75]....
        /*02bc*/ 	.word	0x00013160


	//   ....[76]....
        /*02c0*/ 	.word	0x000137f0


	//   ....[77]....
        /*02c4*/ 	.word	0x00013810


	//   ....[78]....
        /*02c8*/ 	.word	0x00013940


	//   ....[79]....
        /*02cc*/ 	.word	0x00013970


	//   ....[80]....
        /*02d0*/ 	.word	0x00013aa0


	//   ....[81]....
        /*02d4*/ 	.word	0x00013ad0


	//   ....[82]....
        /*02d8*/ 	.word	0x00013c00


	//   ....[83]....
        /*02dc*/ 	.word	0x00013c20


	//----- nvinfo : EIATTR_EXIT_INSTR_OFFSETS
	.align		4
.L_132:
        /*02e0*/ 	.byte	0x04, 0x1c
        /*02e2*/ 	.short	(.L_134 - .L_133)


	//   ....[0]....
.L_133:
        /*02e4*/ 	.word	0x00000030


	//   ....[1]....
        /*02e8*/ 	.word	0x00013170


	//   ....[2]....
        /*02ec*/ 	.word	0x00013240


	//   ....[3]....
        /*02f0*/ 	.word	0x000132a0


	//   ....[4]....
        /*02f4*/ 	.word	0x00013c30


	//   ....[5]....
        /*02f8*/ 	.word	0x00013ce0


	//   ....[6]....
        /*02fc*/ 	.word	0x00013d40


	//----- nvinfo : EIATTR_CTAIDZ_USED
	.align		4
.L_134:
        /*0300*/ 	.byte	0x01, 0x04
	.zero		2


	//----- nvinfo : EIATTR_MAX_THREADS
	.align		4
        /*0304*/ 	.byte	0x04, 0x05
        /*0306*/ 	.short	(.L_136 - .L_135)
.L_135:
        /*0308*/ 	.word	0x00000080
        /*030c*/ 	.word	0x00000001
        /*0310*/ 	.word	0x00000001


	//----- nvinfo : EIATTR_CRS_STACK_SIZE
	.align		4
.L_136:
        /*0314*/ 	.byte	0x04, 0x1e
        /*0316*/ 	.short	(.L_138 - .L_137)
.L_137:
        /*0318*/ 	.word	0x00000000
.L_138:


//--------------------- .nv.info._ZN7cutlass13device_kernelIN5flash19enable_sm80_to_sm89INS1_16FlashAttnFwdSm80INS1_25CollectiveMainloopFwdSm80ILi4ELi1ELb0EN4cute5tupleIJNS5_1CILi128EEENS7_ILi48EEENS7_ILi96EEEEEELi96ENS_6half_tEfNS_4arch4Sm80ELb0ELb1ELb1ELb1ELb0ELb0ELb1ELb0EEENS1_21CollectiveEpilogueFwdINS6_IJS8_SA_S9_EEENS6_IJNS7_ILi1EEESI_SI_EEESC_SE_Li128ELb1ELb1ELb0ELb0EEENS1_19SingleTileSchedulerILb1ELb0ELb1ELi128EEEEEEEEEvNT_6ParamsE --------------------------
	.section	.nv.info._ZN7cutlass13device_kernelIN5flash19enable_sm80_to_sm89INS1_16FlashAttnFwdSm80INS1_25CollectiveMainloopFwdSm80ILi4ELi1ELb0EN4cute5tupleIJNS5_1CILi128EEENS7_ILi48EEENS7_ILi96EEEEEELi96ENS_6half_tEfNS_4arch4Sm80ELb0ELb1ELb1ELb1ELb0ELb0ELb1ELb0EEENS1_21CollectiveEpilogueFwdINS6_IJS8_SA_S9_EEENS6_IJNS7_ILi1EEESI_SI_EEESC_SE_Li128ELb1ELb1ELb0ELb0EEENS1_19SingleTileSchedulerILb1ELb0ELb1ELi128EEEEEEEEEvNT_6ParamsE,"",@"SHT_CUDA_INFO"
	.sectionflags	@""
	.align	4


	//----- nvinfo : EIATTR_CUDA_API_VERSION
	.align		4
        /*0000*/ 	.byte	0x04, 0x37
        /*0002*/ 	.short	(.L_140 - .L_139)
.L_139:
        /*0004*/ 	.word	0x00000082


	//----- nvinfo : EIATTR_SW2861232_WAR
	.align		4
.L_140:
        /*0008*/ 	.byte	0x01, 0x35
	.zero		2


	//----- nvinfo : EIATTR_PARAM_CBANK
	.align		4
        /*000c*/ 	.byte	0x04, 0x0a
        /*000e*/ 	.short	(.L_142 - .L_141)
	.align		4
.L_141:
        /*0010*/ 	.word	index@(.nv.constant0._ZN7cutlass13device_kernelIN5flash19enable_sm80_to_sm89INS1_16FlashAttnFwdSm80INS1_25CollectiveMainloopFwdSm80ILi4ELi1ELb0EN4cute5tupleIJNS5_1CILi128EEENS7_ILi48EEENS7_ILi96EEEEEELi96ENS_6half_tEfNS_4arch4Sm80ELb0ELb1ELb1ELb1ELb0ELb0ELb1ELb0EEENS1_21CollectiveEpilogueFwdINS6_IJS8_SA_S9_EEENS6_IJNS7_ILi1EEESI_SI_EEESC_SE_Li128ELb1ELb1ELb0ELb0EEENS1_19SingleTileSchedulerILb1ELb0ELb1ELi128EEEEEEEEEvNT_6ParamsE)
        /*0014*/ 	.short	0x0160
        /*0016*/ 	.short	0x0418


	//----- nvinfo : EIATTR_CBANK_PARAM_SIZE
	.align		4
.L_142:
        /*0018*/ 	.byte	0x03, 0x19
        /*001a*/ 	.short	0x0418


	//----- nvinfo : EIATTR_KPARAM_INFO
	.align		4
        /*001c*/ 	.byte	0x04, 0x17
        /*001e*/ 	.short	(.L_144 - .L_143)
.L_143:
        /*0020*/ 	.word	0x00000000
        /*0024*/ 	.short	0x0000
        /*0026*/ 	.short	0x0000
        /*0028*/ 	.byte	0x00, 0xf0, 0x61, 0x10


	//----- nvinfo : EIATTR_MAXREG_COUNT
	.align		4
.L_144:
        /*002c*/ 	.byte	0x03, 0x1b
        /*002e*/ 	.short	0x00ff


	//----- nvinfo : EIATTR_NUM_BARRIERS
	.align		4
        /*0030*/ 	.byte	0x02, 0x4c
        /*0032*/ 	.byte	0x02
	.zero		1


	//----- nvinfo : EIATTR_ANNOTATIONS
	.align		4
        /*0034*/ 	.byte	0x04, 0x55
        /*0036*/ 	.short	(.L_146 - .L_145)


	//   ....[0]....
.L_145:
        /* <DEDUP_REMOVED lines=53> */


	//----- nvinfo : EIATTR_MERCURY_ISA_VERSION
	.align		4
.L_146:
        /*0378*/ 	.byte	0x03, 0x5f
        /*037a*/ 	.short	0x0000


	//----- nvinfo : EIATTR_COOP_GROUP_MASK_REGIDS
	.align		4
        /*037c*/ 	.byte	0x04, 0x29
        /*037e*/ 	.short	(.L_148 - .L_147)


	//   ....[0]....
.L_147:
        /*0380*/ 	.word	0xffffffff


	//   ....[1]....
        /*0384*/ 	.word	0xffffffff


	//   ....[2]....
        /*0388*/ 	.word	0xffffffff


	//   ....[3]....
        /*038c*/ 	.word	0xffffffff


	//   ....[4]....
        /*0390*/ 	.word	0xffffffff


	//   ....[5]....
        /*0394*/ 	.word	0xffffffff


	//   ....[6]....
        /*0398*/ 	.word	0xffffffff


	//   ....[7]....
        /*039c*/ 	.word	0xffffffff


	//   ....[8]....
        /*03a0*/ 	.word	0xffffffff


	//   ....[9]....
        /*03a4*/ 	.word	0xffffffff


	//   ....[10]....
        /*03a8*/ 	.word	0xffffffff


	//   ....[11]....
        /*03ac*/ 	.word	0xffffffff


	//   ....[12]....
        /*03b0*/ 	.word	0xffffffff


	//   ....[13]....
        /*03b4*/ 	.word	0xffffffff


	//   ....[14]....
        /*03b8*/ 	.word	0xffffffff


	//   ....[15]....
        /*03bc*/ 	.word	0xffffffff


	//   ....[16]....
        /*03c0*/ 	.word	0xffffffff


	//   ....[17]....
        /*03c4*/ 	.word	0xffffffff


	//   ....[18]....
        /*03c8*/ 	.word	0xffffffff


	//   ....[19]....
        /*03cc*/ 	.word	0xffffffff


	//   ....[20]....
        /*03d0*/ 	.word	0xffffffff


	//   ....[21]....
        /*03d4*/ 	.word	0xffffffff


	//   ....[22]....
        /*03d8*/ 	.word	0xffffffff


	//   ....[23]....
        /*03dc*/ 	.word	0xffffffff


	//   ....[24]....
        /*03e0*/ 	.word	0xffffffff


	//   ....[25]....
        /*03e4*/ 	.word	0xffffffff


	//   ....[26]....
        /*03e8*/ 	.word	0xffffffff


	//   ....[27]....
        /*03ec*/ 	.word	0xffffffff


	//   ....[28]....
        /*03f0*/ 	.word	0xffffffff


	//   ....[29]....
        /*03f4*/ 	.word	0xffffffff


	//   ....[30]....
        /*03f8*/ 	.word	0xffffffff


	//   ....[31]....
        /*03fc*/ 	.word	0xffffffff


	//   ....[32]....
        /*0400*/ 	.word	0xffffffff


	//   ....[33]....
        /*0404*/ 	.word	0xffffffff


	//   ....[34]....
        /*0408*/ 	.word	0xffffffff


	//   ....[35]....
        /*040c*/ 	.word	0xffffffff


	//   ....[36]....
        /*0410*/ 	.word	0xffffffff


	//   ....[37]....
        /*0414*/ 	.word	0xffffffff


	//   ....[38]....
        /*0418*/ 	.word	0xffffffff


	//   ....[39]....
        /*041c*/ 	.word	0xffffffff


	//   ....[40]....
        /*0420*/ 	.word	0xffffffff


	//   ....[41]....
        /*0424*/ 	.word	0xffffffff


	//   ....[42]....
        /*0428*/ 	.word	0xffffffff


	//   ....[43]....
        /*042c*/ 	.word	0xffffffff


	//   ....[44]....
        /*0430*/ 	.word	0xffffffff


	//   ....[45]....
        /*0434*/ 	.word	0xffffffff


	//   ....[46]....
        /*0438*/ 	.word	0xffffffff


	//   ....[47]....
        /*043c*/ 	.word	0xffffffff


	//   ....[48]....
        /*0440*/ 	.word	0xffffffff


	//   ....[49]....
        /*0444*/ 	.word	0xffffffff


	//   ....[50]....
        /*0448*/ 	.word	0xffffffff


	//   ....[51]....
        /*044c*/ 	.word	0xffffffff


	//   ....[52]....
        /*0450*/ 	.word	0xffffffff


	//   ....[53]....
        /*0454*/ 	.word	0xffffffff


	//   ....[54]....
        /*0458*/ 	.word	0xffffffff


	//   ....[55]....
        /*045c*/ 	.word	0xffffffff


	//   ....[56]....
        /*0460*/ 	.word	0xffffffff


	//   ....[57]....
        /*0464*/ 	.word	0xffffffff


	//   ....[58]....
        /*0468*/ 	.word	0xffffffff


	//   ....[59]....
        /*046c*/ 	.word	0xffffffff


	//   ....[60]....
        /*0470*/ 	.word	0xffffffff


	//   ....[61]....
        /*0474*/ 	.word	0xffffffff


	//   ....[62]....
        /*0478*/ 	.word	0xffffffff


	//   ....[63]....
        /*047c*/ 	.word	0xffffffff


	//   ....[64]....
        /*0480*/ 	.word	0xffffffff


	//   ....[65]....
        /*0484*/ 	.word	0xffffffff


	//   ....[66]....
        /*0488*/ 	.word	0xffffffff


	//   ....[67]....
        /*048c*/ 	.word	0xffffffff


	//   ....[68]....
        /*0490*/ 	.word	0xffffffff


	//   ....[69]....
        /*0494*/ 	.word	0xffffffff


	//   ....[70]....
        /*0498*/ 	.word	0xffffffff


	//   ....[71]....
        /*049c*/ 	.word	0xffffffff


	//   ....[72]....
        /*04a0*/ 	.word	0xffffffff


	//   ....[73]....
        /*04a4*/ 	.word	0xffffffff


	//   ....[74]....
        /*04a8*/ 	.word	0xffffffff


	//   ....[75]....
        /*04ac*/ 	.word	0xffffffff


	//   ....[76]....
        /*04b0*/ 	.word	0xffffffff


	//   ....[77]....
        /*04b4*/ 	.word	0xffffffff


	//   ....[78]....
        /*04b8*/ 	.word	0xffffffff


	//   ....[79]....
        /*04bc*/ 	.word	0xffffffff


	//   ....[80]....
        /*04c0*/ 	.word	0xffffffff


	//   ....[81]....
        /*04c4*/ 	.word	0xffffffff


	//   ....[82]....
        /*04c8*/ 	.word	0xffffffff


	//   ....[83]....
        /*04cc*/ 	.word	0xffffffff


	//   ....[84]....
        /*04d0*/ 	.word	0xffffffff


	//----- nvinfo : EIATTR_COOP_GROUP_INSTR_OFFSETS
	.align		4
.L_148:
        /*04d4*/ 	.byte	0x04, 0x28
        /*04d6*/ 	.short	(.L_150 - .L_149)


	//   ....[0]....
.L_149:
        /*04d8*/ 	.word	0x00000090


	//   ....[1]....
        /*04dc*/ 	.word	0x00001570


	//   ....[2]....
        /*04e0*/ 	.word	0x000015f0


	//   ....[3]....
        /*04e4*/ 	.word	0x000017c0


	//   ....[4]....
        /*04e8*/ 	.word	0x000017f0


	//   ....[5]....
        /*04ec*/ 	.word	0x00001930


	//   ....[6]....
        /*04f0*/ 	.word	0x00001960


	//   ....[7]....
        /*04f4*/ 	.word	0x00001a90


	//   ....[8]....
        /*04f8*/ 	.word	0x00001ad0


	//   ....[9]....
        /*04fc*/ 	.word	0x00003020


	//   ....[10]....
        /*0500*/ 	.word	0x00003290


	//   ....[11]....
        /*0504*/ 	.word	0x00003910


	//   ....[12]....
        /*0508*/ 	.word	0x00004170


	//   ....[13]....
        /*050c*/ 	.word	0x000046c0


	//   ....[14]....
        /*0510*/ 	.word	0x00004840


	//   ....[15]....
        /*0514*/ 	.word	0x00004910


	//   ....[16]....
        /*0518*/ 	.word	0x000049c0


	//   ....[17]....
        /*051c*/ 	.word	0x00005010


	//   ....[18]....
        /*0520*/ 	.word	0x000050c0


	//   ....[19]....
        /*0524*/ 	.word	0x000050e0


	//   ....[20]....
        /*0528*/ 	.word	0x000051a0


	//   ....[21]....
        /*052c*/ 	.word	0x00007340


	//   ....[22]....
        /*0530*/ 	.word	0x00007550


	//   ....[23]....
        /*0534*/ 	.word	0x00007a90


	//   ....[24]....
        /*0538*/ 	.word	0x00007f10


	//   ....[25]....
        /*053c*/ 	.word	0x00008560


	//   ....[26]....
        /*0540*/ 	.word	0x00008680


	//   ....[27]....
        /*0544*/ 	.word	0x00008800


	//   ....[28]....
        /*0548*/ 	.word	0x00008920


	//   ....[29]....
        /*054c*/ 	.word	0x00008950


	//   ....[30]....
        /*0550*/ 	.word	0x00008a00


	//   ....[31]....
        /*0554*/ 	.word	0x00008c50


	//   ....[32]....
        /*0558*/ 	.word	0x00008cb0


	//   ....[33]....
        /*055c*/ 	.word	0x0000bd50


	//   ....[34]....
        /*0560*/ 	.word	0x0000bd90


	//   ....[35]....
        /*0564*/ 	.word	0x0000be30


	//   ....[36]....
        /*0568*/ 	.word	0x0000be80


	//   ....[37]....
        /*056c*/ 	.word	0x0000beb0


	//   ....[38]....
        /*0570*/ 	.word	0x0000bfd0


	//   ....[39]....
        /*0574*/ 	.word	0x0000c020


	//   ....[40]....
        /*0578*/ 	.word	0x0000c4e0


	//   ....[41]....
        /*057c*/ 	.word	0x0000ed60


	//   ....[42]....
        /*0580*/ 	.word	0x0000f2b0


	//   ....[43]....
        /*0584*/ 	.word	0x0000f490


	//   ....[44]....
        /*0588*/ 	.word	0x0000f900


	//   ....[45]....
        /*058c*/ 	.word	0x0000ff60


	//   ....[46]....
        /*0590*/ 	.word	0x00010080


	//   ....[47]....
        /*0594*/ 	.word	0x000101e0


	//   ....[48]....
        /*0598*/ 	.word	0x00010300


	//   ....[49]....
        /*059c*/ 	.word	0x00010330


	//   ....[50]....
        /*05a0*/ 	.word	0x000103f0


	//   ....[51]....
        /*05a4*/ 	.word	0x00010620


	//   ....[52]....
        /*05a8*/ 	.word	0x00010680


	//   ....[53]....
        /*05ac*/ 	.word	0x00011d80


	//   ....[54]....
        /*05b0*/ 	.word	0x00011d90


	//   ....[55]....
        /*05b4*/ 	.word	0x00011da0


	//   ....[56]....
        /*05b8*/ 	.word	0x00011db0


	//   ....[57]....
        /*05bc*/ 	.word	0x00011de0


	//   ....[58]....
        /*05c0*/ 	.word	0x00011e00


	//   ....[59]....
        /*05c4*/ 	.word	0x00011e20


	//   ....[60]....
        /*05c8*/ 	.word	0x00011e30


	//   ....[61]....
        /*05cc*/ 	.word	0x00013540


	//   ....[62]....
        /*05d0*/ 	.word	0x00013570


	//   ....[63]....
        /*05d4*/ 	.word	0x00013590


	//   ....[64]....
        /*05d8*/ 	.word	0x000135b0


	//   ....[65]....
        /*05dc*/ 	.word	0x000135c0


	//   ....[66]....
        /*05e0*/ 	.word	0x000135d0


	//   ....[67]....
        /*05e4*/ 	.word	0x000135e0


	//   ....[68]....
        /*05e8*/ 	.word	0x000135f0


	//   ....[69]....
        /*05ec*/ 	.word	0x00013810


	//   ....[70]....
        /*05f0*/ 	.word	0x00013820


	//   ....[71]....
        /*05f4*/ 	.word	0x000139a0


	//   ....[72]....
        /*05f8*/ 	.word	0x000139d0


	//   ....[73]....
        /*05fc*/ 	.word	0x00013b20


	//   ....[74]....
        /*0600*/ 	.word	0x00013b50


	//   ....[75]....
        /*0604*/ 	.word	0x00013ca0


	//   ....[76]....
        /*0608*/ 	.word	0x00013cc0


	//   ....[77]....
        /*060c*/ 	.word	0x000144c0


	//   ....[78]....
        /*0610*/ 	.word	0x000144e0


	//   ....[79]....
        /*0614*/ 	.word	0x00014630


	//   ....[80]....
        /*0618*/ 	.word	0x00014660


	//   ....[81]....
        /*061c*/ 	.word	0x00014790


	//   ....[82]....
        /*0620*/ 	.word	0x000147c0


	//   ....[83]....
        /*0624*/ 	.word	0x000148f0


	//   ....[84]....
        /*0628*/ 	.word	0x00014910


	//----- nvinfo : EIATTR_EXIT_INSTR_OFFSETS
	.align		4
.L_150:
        /*062c*/ 	.byte	0x04, 0x1c
        /*062e*/ 	.short	(.L_152 - .L_151)


	//   ....[0]....
.L_151:
        /*0630*/ 	.word	0x00000370


	//   ....[1]....
        /*0634*/ 	.word	0x00013cd0


	//   ....[2]....
        /*0638*/ 	.word	0x00013da0


	//   ....[3]....
        /*063c*/ 	.word	0x00013e00


	//   ....[4]....
        /*0640*/ 	.word	0x00014920


	//   ....[5]....
        /*0644*/ 	.word	0x000149d0


	//   ....[6]....
        /*0648*/ 	.word	0x00014a30


	//----- nvinfo : EIATTR_CTAIDZ_USED
	.align		4
.L_152:
        /*064c*/ 	.byte	0x01, 0x04
	.zero		2


	//----- nvinfo : EIATTR_MAX_THREADS
	.align		4
        /*0650*/ 	.byte	0x04, 0x05
        /*0652*/ 	.short	(.L_154 - .L_153)
.L_153:
        /*0654*/ 	.word	0x00000080
        /*0658*/ 	.word	0x00000001
        /*065c*/ 	.word	0x00000001


	//----- nvinfo : EIATTR_CRS_STACK_SIZE
	.align		4
.L_154:
        /*0660*/ 	.byte	0x04, 0x1e
        /*0662*/ 	.short	(.L_156 - .L_155)
.L_155:
        /*0664*/ 	.word	0x00000000
.L_156:


//--------------------- .nv.info._ZN7cutlass13device_kernelIN5flash19enable_sm80_to_sm89INS1_16FlashAttnFwdSm80INS1_25CollectiveMainloopFwdSm80ILi4ELi1ELb0EN4cute5tupleIJNS5_1CILi128EEENS7_ILi48EEENS7_ILi96EEEEEELi96ENS_6half_tEfNS_4arch4Sm80ELb0ELb1ELb1ELb1ELb0ELb1ELb1ELb0EEENS1_21CollectiveEpilogueFwdINS6_IJS8_SA_S9_EEENS6_IJNS7_ILi1EEESI_SI_EEESC_SE_Li128ELb1ELb1ELb0ELb0EEENS1_19SingleTileSchedulerILb1ELb0ELb1ELi128EEEEEEEEEvNT_6ParamsE --------------------------
	.section	.nv.info._ZN7cutlass13device_kernelIN5flash19enable_sm80_to_sm89INS1_16FlashAttnFwdSm80INS1_25CollectiveMainloopFwdSm80ILi4ELi1ELb0EN4cute5tupleIJNS5_1CILi128EEENS7_ILi48EEENS7_ILi96EEEEEELi96ENS_6half_tEfNS_4arch4Sm80ELb0ELb1ELb1ELb1ELb0ELb1ELb1ELb0EEENS1_21CollectiveEpilogueFwdINS6_IJS8_SA_S9_EEENS6_IJNS7_ILi1EEESI_SI_EEESC_SE_Li128ELb1ELb1ELb0ELb0EEENS1_19SingleTileSchedulerILb1ELb0ELb1ELi128EEEEEEEEEvNT_6ParamsE,"",@"SHT_CUDA_INFO"
	.sectionflags	@""
	.align	4


	//----- nvinfo : EIATTR_CUDA_API_VERSION
	.align		4
        /*0000*/ 	.byte	0x04, 0x37
        /*0002*/ 	.short	(.L_158 - .L_157)
.L_157:
        /*0004*/ 	.word	0x00000082


	//----- nvinfo : EIATTR_SW2861232_WAR
	.align		4
.L_158:
        /*0008*/ 	.byte	0x01, 0x35
	.zero		2


	//----- nvinfo : EIATTR_PARAM_CBANK
	.align		4
        /*000c*/ 	.byte	0x04, 0x0a
        /*000e*/ 	.short	(.L_160 - .L_159)
	.align		4
.L_159:
        /*0010*/ 	.word	index@(.nv.constant0._ZN7cutlass13device_kernelIN5flash19enable_sm80_to_sm89INS1_16FlashAttnFwdSm80INS1_25CollectiveMainloopFwdSm80ILi4ELi1ELb0EN4cute5tupleIJNS5_1CILi128EEENS7_ILi48EEENS7_ILi96EEEEEELi96ENS_6half_tEfNS_4arch4Sm80ELb0ELb1ELb1ELb1ELb0ELb1ELb1ELb0EEENS1_21CollectiveEpilogueFwdINS6_IJS8_SA_S9_EEENS6_IJNS7_ILi1EEESI_SI_EEESC_SE_Li128ELb1ELb1ELb0ELb0EEENS1_19SingleTileSchedulerILb1ELb0ELb1ELi128EEEEEEEEEvNT_6ParamsE)
        /*0014*/ 	.short	0x0160
        /*0016*/ 	.short	0x0418


	//----- nvinfo : EIATTR_CBANK_PARAM_SIZE
	.align		4
.L_160:
        /*0018*/ 	.byte	0x03, 0x19
        /*001a*/ 	.short	0x0418


	//----- nvinfo : EIATTR_KPARAM_INFO
	.align		4
        /*001c*/ 	.byte	0x04, 0x17
        /*001e*/ 	.short	(.L_162 - .L_161)
.L_161:
        /*0020*/ 	.word	0x00000000
        /*0024*/ 	.short	0x0000
        /*0026*/ 	.short	0x0000
        /*0028*/ 	.byte	0x00, 0xf0, 0x61, 0x10


	//----- nvinfo : EIATTR_MAXREG_COUNT
	.align		4
.L_162:
        /*002c*/ 	.byte	0x03, 0x1b
        /*002e*/ 	.short	0x00ff


	//----- nvinfo : EIATTR_NUM_BARRIERS
	.align		4
        /*0030*/ 	.byte	0x02, 0x4c
        /*0032*/ 	.byte	0x02
	.zero		1


	//----- nvinfo : EIATTR_ANNOTATIONS
	.align		4
        /*0034*/ 	.byte	0x04, 0x55
        /*0036*/ 	.short	(.L_164 - .L_163)


	//   ....[0]....
.L_163:
        /* <DEDUP_REMOVED lines=53> */


	//----- nvinfo : EIATTR_MERCURY_ISA_VERSION
	.align		4
.L_164:
        /*0378*/ 	.byte	0x03, 0x5f
        /*037a*/ 	.short	0x0000


	//----- nvinfo : EIATTR_COOP_GROUP_MASK_REGIDS
	.align		4
        /*037c*/ 	.byte	0x04, 0x29
        /*037e*/ 	.short	(.L_166 - .L_165)


	//   ....[0]....
.L_165:
        /*0380*/ 	.word	0xffffffff


	//   ....[1]....
        /*0384*/ 	.word	0xffffffff


	//   ....[2]....
        /*0388*/ 	.word	0xffffffff


	//   ....[3]....
        /*038c*/ 	.word	0xffffffff


	//   ....[4]....
        /*0390*/ 	.word	0xffffffff


	//   ....[5]....
        /*0394*/ 	.word	0xffffffff


	//   ....[6]....
        /*0398*/ 	.word	0xffffffff


	//   ....[7]....
        /*039c*/ 	.word	0xffffffff


	//   ....[8]....
        /*03a0*/ 	.word	0xffffffff


	//   ....[9]....
        /*03a4*/ 	.word	0xffffffff


	//   ....[10]....
        /*03a8*/ 	.word	0xffffffff


	//   ....[11]....
        /*03ac*/ 	.word	0xffffffff


	//   ....[12]....
        /*03b0*/ 	.word	0xffffffff


	//   ....[13]....
        /*03b4*/ 	.word	0xffffffff


	//   ....[14]....
        /*03b8*/ 	.word	0xffffffff


	//   ....[15]....
        /*03bc*/ 	.word	0xffffffff


	//   ....[16]....
        /*03c0*/ 	.word	0xffffffff


	//   ....[17]....
        /*03c4*/ 	.word	0xffffffff


	//   ....[18]....
        /*03c8*/ 	.word	0xffffffff


	//   ....[19]....
        /*03cc*/ 	.word	0xffffffff


	//   ....[20]....
        /*03d0*/ 	.word	0xffffffff


	//   ....[21]....
        /*03d4*/ 	.word	0xffffffff


	//   ....[22]....
        /*03d8*/ 	.word	0xffffffff


	//   ....[23]....
        /*03dc*/ 	.word	0xffffffff


	//   ....[24]....
        /*03e0*/ 	.word	0xffffffff


	//   ....[25]....
        /*03e4*/ 	.word	0xffffffff


	//   ....[26]....
        /*03e8*/ 	.word	0xffffffff


	//   ....[27]....
        /*03ec*/ 	.word	0xffffffff


	//   ....[28]....
        /*03f0*/ 	.word	0xffffffff


	//   ....[29]....
        /*03f4*/ 	.word	0xffffffff


	//   ....[30]....
        /*03f8*/ 	.word	0xffffffff


	//   ....[31]....
        /*03fc*/ 	.word	0xffffffff


	//   ....[32]....
        /*0400*/ 	.word	0xffffffff


	//   ....[33]....
        /*0404*/ 	.word	0xffffffff


	//   ....[34]....
        /*0408*/ 	.word	0xffffffff


	//   ....[35]....
        /*040c*/ 	.word	0xffffffff


	//   ....[36]....
        /*0410*/ 	.word	0xffffffff


	//   ....[37]....
        /*0414*/ 	.word	0xffffffff


	//   ....[38]....
        /*0418*/ 	.word	0xffffffff


	//   ....[39]....
        /*041c*/ 	.word	0xffffffff


	//   ....[40]....
        /*0420*/ 	.word	0xffffffff


	//   ....[41]....
        /*0424*/ 	.word	0xffffffff


	//   ....[42]....
        /*0428*/ 	.word	0xffffffff


	//   ....[43]....
        /*042c*/ 	.word	0xffffffff


	//   ....[44]....
        /*0430*/ 	.word	0xffffffff


	//   ....[45]....
        /*0434*/ 	.word	0xffffffff


	//   ....[46]....
        /*0438*/ 	.word	0xffffffff


	//   ....[47]....
        /*043c*/ 	.word	0xffffffff


	//   ....[48]....
        /*0440*/ 	.word	0xffffffff


	//   ....[49]....
        /*0444*/ 	.word	0xffffffff


	//   ....[50]....
        /*0448*/ 	.word	0xffffffff


	//   ....[51]....
        /*044c*/ 	.word	0xffffffff


	//   ....[52]....
        /*0450*/ 	.word	0xffffffff


	//   ....[53]....
        /*0454*/ 	.word	0xffffffff


	//   ....[54]....
        /*0458*/ 	.word	0xffffffff


	//   ....[55]....
        /*045c*/ 	.word	0xffffffff


	//   ....[56]....
        /*0460*/ 	.word	0xffffffff


	//   ....[57]....
        /*0464*/ 	.word	0xffffffff


	//   ....[58]....
        /*0468*/ 	.word	0xffffffff


	//   ....[59]....
        /*046c*/ 	.word	0xffffffff


	//   ....[60]....
        /*0470*/ 	.word	0xffffffff


	//   ....[61]....
        /*0474*/ 	.word	0xffffffff


	//   ....[62]....
        /*0478*/ 	.word	0xffffffff


	//   ....[63]....
        /*047c*/ 	.word	0xffffffff


	//   ....[64]....
        /*0480*/ 	.word	0xffffffff


	//   ....[65]....
        /*0484*/ 	.word	0xffffffff


	//   ....[66]....
        /*0488*/ 	.word	0xffffffff


	//   ....[67]....
        /*048c*/ 	.word	0xffffffff


	//   ....[68]....
        /*0490*/ 	.word	0xffffffff


	//   ....[69]....
        /*0494*/ 	.word	0xffffffff


	//   ....[70]....
        /*0498*/ 	.word	0xffffffff


	//   ....[71]....
        /*049c*/ 	.word	0xffffffff


	//   ....[72]....
        /*04a0*/ 	.word	0xffffffff


	//   ....[73]....
        /*04a4*/ 	.word	0xffffffff


	//   ....[74]....
        /*04a8*/ 	.word	0xffffffff


	//   ....[75]....
        /*04ac*/ 	.word	0xffffffff


	//   ....[76]....
        /*04b0*/ 	.word	0xffffffff


	//   ....[77]....
        /*04b4*/ 	.word	0xffffffff


	//   ....[78]....
        /*04b8*/ 	.word	0xffffffff


	//   ....[79]....
        /*04bc*/ 	.word	0xffffffff


	//   ....[80]....
        /*04c0*/ 	.word	0xffffffff


	//   ....[81]....
        /*04c4*/ 	.word	0xffffffff


	//   ....[82]....
        /*04c8*/ 	.word	0xffffffff


	//   ....[83]....
        /*04cc*/ 	.word	0xffffffff


	//   ....[84]....
        /*04d0*/ 	.word	0xffffffff


	//   ....[85]....
        /*04d4*/ 	.word	0xffffffff


	//   ....[86]....
        /*04d8*/ 	.word	0xffffffff


	//   ....[87]....
        /*04dc*/ 	.word	0xffffffff


	//   ....[88]....
        /*04e0*/ 	.word	0xffffffff


	//   ....[89]....
        /*04e4*/ 	.word	0xffffffff


	//   ....[90]....
        /*04e8*/ 	.word	0xffffffff


	//   ....[91]....
        /*04ec*/ 	.word	0xffffffff


	//   ....[92]....
        /*04f0*/ 	.word	0xffffffff


	//   ....[93]....
        /*04f4*/ 	.word	0xffffffff


	//   ....[94]....
        /*04f8*/ 	.word	0xffffffff


	//   ....[95]....
        /*04fc*/ 	.word	0xffffffff


	//   ....[96]....
        /*0500*/ 	.word	0xffffffff


	//   ....[97]....
        /*0504*/ 	.word	0xffffffff


	//   ....[98]....
        /*0508*/ 	.word	0xffffffff


	//   ....[99]....
        /*050c*/ 	.word	0xffffffff


	//   ....[100]....
        /*0510*/ 	.word	0xffffffff


	//----- nvinfo : EIATTR_COOP_GROUP_INSTR_OFFSETS
	.align		4
.L_166:
        /*0514*/ 	.byte	0x04, 0x28
        /*0516*/ 	.short	(.L_168 - .L_167)


	//   ....[0]....
.L_167:
        /*0518*/ 	.word	0x00000090


	//   ....[1]....
        /*051c*/ 	.word	0x00007100


	//   ....[2]....
        /*0520*/ 	.word	0x00007120


	//   ....[3]....
        /*0524*/ 	.word	0x00007250


	//   ....[4]....
        /*0528*/ 	.word	0x00007280


	//   ....[5]....
        /*052c*/ 	.word	0x000073c0


	//   ....[6]....
        /*0530*/ 	.word	0x000073f0


	//   ....[7]....
        /*0534*/ 	.word	0x00007540


	//   ....[8]....
        /*0538*/ 	.word	0x00007570


	//   ....[9]....
        /*053c*/ 	.word	0x00007d30


	//   ....[10]....
        /*0540*/ 	.word	0x00007d50


	//   ....[11]....
        /*0544*/ 	.word	0x00007d60


	//   ....[12]....
        /*0548*/ 	.word	0x00007d70


	//   ....[13]....
        /*054c*/ 	.word	0x000082e0


	//   ....[14]....
        /*0550*/ 	.word	0x00008370


	//   ....[15]....
        /*0554*/ 	.word	0x00008440


	//   ....[16]....
        /*0558*/ 	.word	0x00008480


	//   ....[17]....
        /*055c*/ 	.word	0x0000b2a0


	//   ....[18]....
        /*0560*/ 	.word	0x0000b2c0


	//   ....[19]....
        /*0564*/ 	.word	0x0000b2d0


	//   ....[20]....
        /*0568*/ 	.word	0x0000b2e0


	//   ....[21]....
        /*056c*/ 	.word	0x0000b560


	//   ....[22]....
        /*0570*/ 	.word	0x0000b7b0


	//   ....[23]....
        /*0574*/ 	.word	0x0000b820


	//   ....[24]....
        /*0578*/ 	.word	0x0000b860


	//   ....[25]....
        /*057c*/ 	.word	0x0000fc00


	//   ....[26]....
        /*0580*/ 	.word	0x0000fe60


	//   ....[27]....
        /*0584*/ 	.word	0x000104e0


	//   ....[28]....
        /*0588*/ 	.word	0x00010d40


	//   ....[29]....
        /*058c*/ 	.word	0x00011290


	//   ....[30]....
        /*0590*/ 	.word	0x00011410


	//   ....[31]....
        /*0594*/ 	.word	0x000114d0


	//   ....[32]....
        /*0598*/ 	.word	0x00011570


	//   ....[33]....
        /*059c*/ 	.word	0x00011bd0


	//   ....[34]....
        /*05a0*/ 	.word	0x00011c80


	//   ....[35]....
        /*05a4*/ 	.word	0x00011ca0


	//   ....[36]....
        /*05a8*/ 	.word	0x00011d60


	//   ....[37]....
        /*05ac*/ 	.word	0x00013ed0


	//   ....[38]....
        /*05b0*/ 	.word	0x000140e0


	//   ....[39]....
        /*05b4*/ 	.word	0x00014620


	//   ....[40]....
        /*05b8*/ 	.word	0x00014aa0


	//   ....[41]....
        /*05bc*/ 	.word	0x000150f0


	//   ....[42]....
        /*05c0*/ 	.word	0x00015210


	//   ....[43]....
        /*05c4*/ 	.word	0x00015390


	//   ....[44]....
        /*05c8*/ 	.word	0x000154b0


	//   ....[45]....
        /*05cc*/ 	.word	0x000154e0


	//   ....[46]....
        /*05d0*/ 	.word	0x00015590


	//   ....[47]....
        /*05d4*/ 	.word	0x000157e0


	//   ....[48]....
        /*05d8*/ 	.word	0x00015840


	//   ....[49]....
        /*05dc*/ 	.word	0x000188f0


	//   ....[50]....
        /*05e0*/ 	.word	0x00018930


	//   ....[51]....
        /*05e4*/ 	.word	0x000189d0


	//   ....[52]....
        /*05e8*/ 	.word	0x00018a20


	//   ....[53]....
        /*05ec*/ 	.word	0x00018a50


	//   ....[54]....
        /*05f0*/ 	.word	0x00018b70


	//   ....[55]....
        /*05f4*/ 	.word	0x00018bc0


	//   ....[56]....
        /*05f8*/ 	.word	0x00019080


	//   ....[57]....
        /*05fc*/ 	.word	0x0001b890


	//   ....[58]....
        /*0600*/ 	.word	0x0001bde0


	//   ....[59]....
        /*0604*/ 	.word	0x0001bfc0


	//   ....[60]....
        /*0608*/ 	.word	0x0001c430


	//   ....[61]....
        /*060c*/ 	.word	0x0001ca90


	//   ....[62]....
        /*0610*/ 	.word	0x0001cbb0


	//   ....[63]....
        /*0614*/ 	.word	0x0001cd10


	//   ....[64]....
        /*0618*/ 	.word	0x0001ce30


	//   ....[65]....
        /*061c*/ 	.word	0x0001ce60


	//   ....[66]....
        /*0620*/ 	.word	0x0001cf20


	//   ....[67]....
        /*0624*/ 	.word	0x0001d150


	//   ....[68]....
        /*0628*/ 	.word	0x0001d1b0


	//   ....[69]....
        /*062c*/ 	.word	0x0001e870


	//   ....[70]....
        /*0630*/ 	.word	0x0001e8a0


	//   ....[71]....
        /*0634*/ 	.word	0x0001eaa0


	//   ....[72]....
        /*0638*/ 	.word	0x0001eab0


	//   ....[73]....
        /*063c*/ 	.word	0x0001eac0


	//   ....[74]....
        /*0640*/ 	.word	0x0001eaf0


	//   ....[75]....
        /*0644*/ 	.word	0x0001eb10


	//   ....[76]....
        /*0648*/ 	.word	0x0001eb20


	//   ....[77]....
        /*064c*/ 	.word	0x00020030


	//   ....[78]....
        /*0650*/ 	.word	0x00020060


	//   ....[79]....
        /*0654*/ 	.word	0x00020090


	//   ....[80]....
        /*0658*/ 	.word	0x000200b0


	//   ....[81]....
        /*065c*/ 	.word	0x000200c0


	//   ....[82]....
        /*0660*/ 	.word	0x000200d0


	//   ....[83]....
        /*0664*/ 	.word	0x000200e0


	//   ....[84]....
        /*0668*/ 	.word	0x000200f0


	//   ....[85]....
        /*066c*/ 	.word	0x00020310


	//   ....[86]....
        /*0670*/ 	.word	0x00020320


	//   ....[87]....
        /*0674*/ 	.word	0x000204a0


	//   ....[88]....
        /*0678*/ 	.word	0x000204d0


	//   ....[89]....
        /*067c*/ 	.word	0x00020620


	//   ....[90]....
        /*0680*/ 	.word	0x00020650


	//   ....[91]....
        /*0684*/ 	.word	0x000207a0


	//   ....[92]....
        /*0688*/ 	.word	0x000207c0


	//   ....[93]....
        /*068c*/ 	.word	0x00020fb0


	//   ....[94]....
        /*0690*/ 	.word	0x00020fd0


	//   ....[95]....
        /*0694*/ 	.word	0x00021120


	//   ....[96]....
        /*0698*/ 	.word	0x00021150


	//   ....[97]....
        /*069c*/ 	.word	0x00021280


	//   ....[98]....
        /*06a0*/ 	.word	0x000212b0


	//   ....[99]....
        /*06a4*/ 	.word	0x000213e0


	//   ....[100]....
        /*06a8*/ 	.word	0x00021400


	//----- nvinfo : EIATTR_EXIT_INSTR_OFFSETS
	.align		4
.L_168:
        /*06ac*/ 	.byte	0x04, 0x1c
        /*06ae*/ 	.short	(.L_170 - .L_169)


	//   ....[0]....
.L_169:
        /*06b0*/ 	.word	0x00000370


	//   ....[1]....
        /*06b4*/ 	.word	0x000207d0


	//   ....[2]....
        /*06b8*/ 	.word	0x000208a0


	//   ....[3]....
        /*06bc*/ 	.word	0x00020900


	//   ....[4]....
        /*06c0*/ 	.word	0x00021410


	//   ....[5]....
        /*06c4*/ 	.word	0x000214c0


	//   ....[6]....
        /*06c8*/ 	.word	0x00021520


	//----- nvinfo : EIATTR_CTAIDZ_USED
	.align		4
.L_170:
        /*06cc*/ 	.byte	0x01, 0x04
	.zero		2


	//----- nvinfo : EIATTR_MAX_THREADS
	.align		4
        /*06d0*/ 	.byte	0x04, 0x05
        /*06d2*/ 	.short	(.L_172 - .L_171)
.L_171:
        /*06d4*/ 	.word	0x00000080
        /*06d8*/ 	.word	0x00000001
        /*06dc*/ 	.word	0x00000001


	//----- nvinfo : EIATTR_CRS_STACK_SIZE
	.align		4
.L_172:
        /*06e0*/ 	.byte	0x04, 0x1e
        /*06e2*/ 	.short	(.L_174 - .L_173)
.L_173:
        /*06e4*/ 	.word	0x00000000
.L_174:


//--------------------- .nv.info._ZN7cutlass13device_kernelIN5flash19enable_sm80_to_sm89INS1_16FlashAttnFwdSm80INS1_25CollectiveMainloopFwdSm80ILi4ELi1ELb0EN4cute5tupleIJNS5_1CILi128EEENS7_ILi64EEENS7_ILi96EEEEEELi96ENS_6half_tEfNS_4arch4Sm80ELb1ELb0ELb1ELb0ELb0ELb0ELb1ELb0EEENS1_21CollectiveEpilogueFwdINS6_IJS8_SA_S9_EEENS6_IJNS7_ILi1EEESI_SI_EEESC_SE_Li128ELb0ELb1ELb0ELb0EEENS1_30DynamicPersistentTileSchedulerILi128ELi128ELb0ELb1ELb0EEEEEEEEEvNT_6ParamsE --------------------------
	.section	.nv.info._ZN7cutlass13device_kernelIN5flash19enable_sm80_to_sm89INS1_16FlashAttnFwdSm80INS1_25CollectiveMainloopFwdSm80ILi4ELi1ELb0EN4cute5tupleIJNS5_1CILi128EEENS7_ILi64EEENS7_ILi96EEEEEELi96ENS_6half_tEfNS_4arch4Sm80ELb1ELb0ELb1ELb0ELb0ELb0ELb1ELb0EEENS1_21CollectiveEpilogueFwdINS6_IJS8_SA_S9_EEENS6_IJNS7_ILi1EEESI_SI_EEESC_SE_Li128ELb0ELb1ELb0ELb0EEENS1_30DynamicPersistentTileSchedulerILi128ELi128ELb0ELb1ELb0EEEEEEEEEvNT_6ParamsE,"",@"SHT_CUDA_INFO"
	.sectionflags	@""
	.align	4


	//----- nvinfo : EIATTR_CUDA_API_VERSION
	.align		4
        /*0000*/ 	.byte	0x04, 0x37
        /*0002*/ 	.short	(.L_176 - .L_175)
.L_175:
        /*0004*/ 	.word	0x00000082


	//----- nvinfo : EIATTR_SW2861232_WAR
	.align		4
.L_176:
        /*0008*/ 	.byte	0x01, 0x35
	.zero		2


	//----- nvinfo : EIATTR_PARAM_CBANK
	.align		4
        /*000c*/ 	.byte	0x04, 0x0a
        /*000e*/ 	.short	(.L_178 - .L_177)
	.align		4
.L_177:
        /*0010*/ 	.word	index@(.nv.constant0._ZN7cutlass13device_kernelIN5flash19enable_sm80_to_sm89INS1_16FlashAttnFwdSm80INS1_25CollectiveMainloopFwdSm80ILi4ELi1ELb0EN4cute5tupleIJNS5_1CILi128EEENS7_ILi64EEENS7_ILi96EEEEEELi96ENS_6half_tEfNS_4arch4Sm80ELb1ELb0ELb1ELb0ELb0ELb0ELb1ELb0EEENS1_21CollectiveEpilogueFwdINS6_IJS8_SA_S9_EEENS6_IJNS7_ILi1EEESI_SI_EEESC_SE_Li128ELb0ELb1ELb0ELb0EEENS1_30DynamicPersistentTileSchedulerILi128ELi128ELb0ELb1ELb0EEEEEEEEEvNT_6ParamsE)
        /*0014*/ 	.short	0x0160
        /*0016*/ 	.short	0x0428


	//----- nvinfo : EIATTR_CBANK_PARAM_SIZE
	.align		4
.L_178:
        /*0018*/ 	.byte	0x03, 0x19
        /*001a*/ 	.short	0x0428


	//----- nvinfo : EIATTR_KPARAM_INFO
	.align		4
        /*001c*/ 	.byte	0x04, 0x17
        /*001e*/ 	.short	(.L_180 - .L_179)
.L_179:
        /*0020*/ 	.word	0x00000000
        /*0024*/ 	.short	0x0000
        /*0026*/ 	.short	0x0000
        /*0028*/ 	.byte	0x00, 0xf0, 0xa1, 0x10


	//----- nvinfo : EIATTR_MAXREG_COUNT
	.align		4
.L_180:
        /*002c*/ 	.byte	0x03, 0x1b
        /*002e*/ 	.short	0x00ff


	//----- nvinfo : EIATTR_NUM_BARRIERS
	.align		4
        /*0030*/ 	.byte	0x02, 0x4c
        /*0032*/ 	.byte	0x06
	.zero		1


	//----- nvinfo : EIATTR_ANNOTATIONS
	.align		4
        /*0034*/ 	.byte	0x04, 0x55
        /*0036*/ 	.short	(.L_182 - .L_181)


	//   ....[0]....
.L_181:
        /* <DEDUP_REMOVED lines=78> */


	//----- nvinfo : EIATTR_MERCURY_ISA_VERSION
	.align		4
.L_182:
        /*0508*/ 	.byte	0x03, 0x5f
        /*050a*/ 	.short	0x0000


	//----- nvinfo : EIATTR_INT_WARP_WIDE_INSTR_OFFSETS
	.align		4
        /*050c*/ 	.byte	0x04, 0x31
        /*050e*/ 	.short	(.L_184 - .L_183)


	//   ....[0]....
.L_183:
        /*0510*/ 	.word	0x0000ec00


	//   ....[1]....
        /*0514*/ 	.word	0x0000ec80


	//----- nvinfo : EIATTR_COOP_GROUP_MASK_REGIDS
	.align		4
.L_184:
        /*0518*/ 	.byte	0x04, 0x29
        /*051a*/ 	.short	(.L_186 - .L_185)


	//   ....[0]....
.L_185:
        /*051c*/ 	.word	0xffffffff


	//   ....[1]....
        /*0520*/ 	.word	0xffffffff


	//   ....[2]....
        /*0524*/ 	.word	0xffffffff


	//   ....[3]....
        /*0528*/ 	.word	0xffffffff


	//   ....[4]....
        /*052c*/ 	.word	0xffffffff


	//   ....[5]....
        /*0530*/ 	.word	0xffffffff


	//   ....[6]....
        /*0534*/ 	.word	0xffffffff


	//   ....[7]....
        /*0538*/ 	.word	0xffffffff


	//   ....[8]....
        /*053c*/ 	.word	0xffffffff


	//   ....[9]....
        /*0540*/ 	.word	0xffffffff


	//   ....[10]....
        /*0544*/ 	.word	0xffffffff


	//   ....[11]....
        /*0548*/ 	.word	0xffffffff


	//   ....[12]....
        /*054c*/ 	.word	0xffffffff


	//   ....[13]....
        /*0550*/ 	.word	0xffffffff


	//   ....[14]....
        /*0554*/ 	.word	0xffffffff


	//   ....[15]....
        /*0558*/ 	.word	0xffffffff


	//   ....[16]....
        /*055c*/ 	.word	0xffffffff


	//   ....[17]....
        /*0560*/ 	.word	0xffffffff


	//   ....[18]....
        /*0564*/ 	.word	0xffffffff


	//   ....[19]....
        /*0568*/ 	.word	0xffffffff


	//   ....[20]....
        /*056c*/ 	.word	0xffffffff


	//   ....[21]....
        /*0570*/ 	.word	0xffffffff


	//   ....[22]....
        /*0574*/ 	.word	0xffffffff


	//   ....[23]....
        /*0578*/ 	.word	0xffffffff


	//   ....[24]....
        /*057c*/ 	.word	0xffffffff


	//   ....[25]....
        /*0580*/ 	.word	0xffffffff


	//   ....[26]....
        /*0584*/ 	.word	0xffffffff


	//   ....[27]....
        /*0588*/ 	.word	0xffffffff


	//   ....[28]....
        /*058c*/ 	.word	0xffffffff


	//   ....[29]....
        /*0590*/ 	.word	0xffffffff


	//   ....[30]....
        /*0594*/ 	.word	0xffffffff


	//   ....[31]....
        /*0598*/ 	.word	0xffffffff


	//   ....[32]....
        /*059c*/ 	.word	0xffffffff


	//   ....[33]....
        /*05a0*/ 	.word	0xffffffff


	//   ....[34]....
        /*05a4*/ 	.word	0xffffffff


	//   ....[35]....
        /*05a8*/ 	.word	0xffffffff


	//   ....[36]....
        /*05ac*/ 	.word	0xffffffff


	//   ....[37]....
        /*05b0*/ 	.word	0xffffffff


	//   ....[38]....
        /*05b4*/ 	.word	0xffffffff


	//   ....[39]....
        /*05b8*/ 	.word	0xffffffff


	//   ....[40]....
        /*05bc*/ 	.word	0xffffffff


	//   ....[41]....
        /*05c0*/ 	.word	0xffffffff


	//   ....[42]....
        /*05c4*/ 	.word	0xffffffff


	//   ....[43]....
        /*05c8*/ 	.word	0xffffffff


	//   ....[44]....
        /*05cc*/ 	.word	0xffffffff


	//   ....[45]....
        /*05d0*/ 	.word	0xffffffff


	//   ....[46]....
        /*05d4*/ 	.word	0xffffffff


	//   ....[47]....
        /*05d8*/ 	.word	0xffffffff


	//   ....[48]....
        /*05dc*/ 	.word	0xffffffff


	//   ....[49]....
        /*05e0*/ 	.word	0xffffffff


	//   ....[50]....
        /*05e4*/ 	.word	0xffffffff


	//   ....[51]....
        /*05e8*/ 	.word	0xffffffff


	//   ....[52]....
        /*05ec*/ 	.word	0xffffffff


	//   ....[53]....
        /*05f0*/ 	.word	0xffffffff


	//   ....[54]....
        /*05f4*/ 	.word	0xffffffff


	//   ....[55]....
        /*05f8*/ 	.word	0xffffffff


	//   ....[56]....
        /*05fc*/ 	.word	0xffffffff


	//   ....[57]....
        /*0600*/ 	.word	0xffffffff


	//   ....[58]....
        /*0604*/ 	.word	0xffffffff


	//   ....[59]....
        /*0608*/ 	.word	0xffffffff


	//   ....[60]....
        /*060c*/ 	.word	0xffffffff


	//   ....[61]....
        /*0610*/ 	.word	0xffffffff


	//   ....[62]....
        /*0614*/ 	.word	0xffffffff


	//   ....[63]....
        /*0618*/ 	.word	0xffffffff


	//   ....[64]....
        /*061c*/ 	.word	0xffffffff


	//   ....[65]....
        /*0620*/ 	.word	0xffffffff


	//   ....[66]....
        /*0624*/ 	.word	0xffffffff


	//   ....[67]....
        /*0628*/ 	.word	0xffffffff


	//   ....[68]....
        /*062c*/ 	.word	0xffffffff


	//   ....[69]....
        /*0630*/ 	.word	0xffffffff


	//   ....[70]....
        /*0634*/ 	.word	0xffffffff


	//   ....[71]....
        /*0638*/ 	.word	0xffffffff


	//   ....[72]....
        /*063c*/ 	.word	0xffffffff


	//   ....[73]....
        /*0640*/ 	.word	0xffffffff


	//   ....[74]....
        /*0644*/ 	.word	0xffffffff


	//   ....[75]....
        /*0648*/ 	.word	0xffffffff


	//   ....[76]....
        /*064c*/ 	.word	0xffffffff


	//   ....[77]....
        /*0650*/ 	.word	0xffffffff


	//   ....[78]....
        /*0654*/ 	.word	0xffffffff


	//   ....[79]....
        /*0658*/ 	.word	0xffffffff


	//   ....[80]....
        /*065c*/ 	.word	0xffffffff


	//   ....[81]....
        /*0660*/ 	.word	0xffffffff


	//   ....[82]....
        /*0664*/ 	.word	0xffffffff


	//   ....[83]....
        /*0668*/ 	.word	0xffffffff


	//   ....[84]....
        /*066c*/ 	.word	0xffffffff


	//   ....[85]....
        /*0670*/ 	.word	0xffffffff


	//   ....[86]....
        /*0674*/ 	.word	0xffffffff


	//   ....[87]....
        /*0678*/ 	.word	0xffffffff


	//   ....[88]....
        /*067c*/ 	.word	0xffffffff


	//   ....[89]....
        /*0680*/ 	.word	0xffffffff


	//   ....[90]....
        /*0684*/ 	.word	0xffffffff


	//   ....[91]....
        /*0688*/ 	.word	0xffffffff


	//   ....[92]....
        /*068c*/ 	.word	0xffffffff


	//   ....[93]....
        /*0690*/ 	.word	0xffffffff


	//   ....[94]....
        /*0694*/ 	.word	0xffffffff


	//   ....[95]....
        /*0698*/ 	.word	0xffffffff


	//   ....[96]....
        /*069c*/ 	.word	0xffffffff


	//   ....[97]....
        /*06a0*/ 	.word	0xffffffff


	//   ....[98]....
        /*06a4*/ 	.word	0xffffffff


	//   ....[99]....
        /*06a8*/ 	.word	0xffffffff


	//----- nvinfo : EIATTR_COOP_GROUP_INSTR_OFFSETS
	.align		4
.L_186:
        /*06ac*/ 	.byte	0x04, 0x28
        /*06ae*/ 	.short	(.L_188 - .L_187)


	//   ....[0]....
.L_187:
        /*06b0*/ 	.word	0x00000050


	//   ....[1]....
        /*06b4*/ 	.word	0x00001800


	//   ....[2]....
        /*06b8*/ 	.word	0x00001820


	//   ....[3]....
        /*06bc*/ 	.word	0x000019f0


	//   ....[4]....
        /*06c0*/ 	.word	0x00001a00


	//   ....[5]....
        /*06c4*/ 	.word	0x00001bc0


	//   ....[6]....
        /*06c8*/ 	.word	0x00001be0


	//   ....[7]....
        /*06cc*/ 	.word	0x00001da0


	//   ....[8]....
        /*06d0*/ 	.word	0x00001db0


	//   ....[9]....
        /*06d4*/ 	.word	0x000037a0


	//   ....[10]....
        /*06d8*/ 	.word	0x000037e0


	//   ....[11]....
        /*06dc*/ 	.word	0x00003d40


	//   ....[12]....
        /*06e0*/ 	.word	0x00003d70


	//   ....[13]....
        /*06e4*/ 	.word	0x00003da0


	//   ....[14]....
        /*06e8*/ 	.word	0x00003e50


	//   ....[15]....
        /*06ec*/ 	.word	0x00003e80


	//   ....[16]....
        /*06f0*/ 	.word	0x00003f50


	//   ....[17]....
        /*06f4*/ 	.word	0x00004520


	//   ....[18]....
        /*06f8*/ 	.word	0x000046a0


	//   ....[19]....
        /*06fc*/ 	.word	0x000046d0


	//   ....[20]....
        /*0700*/ 	.word	0x00004750


	//   ....[21]....
        /*0704*/ 	.word	0x00006b00


	//   ....[22]....
        /*0708*/ 	.word	0x00006b50


	//   ....[23]....
        /*070c*/ 	.word	0x00006bb0


	//   ....[24]....
        /*0710*/ 	.word	0x00006c20


	//   ....[25]....
        /*0714*/ 	.word	0x00007b50


	//   ....[26]....
        /*0718*/ 	.word	0x00007d60


	//   ....[27]....
        /*071c*/ 	.word	0x00008020


	//   ....[28]....
        /*0720*/ 	.word	0x00008120


	//   ....[29]....
        /*0724*/ 	.word	0x00008170


	//   ....[30]....
        /*0728*/ 	.word	0x000081f0


	//   ....[31]....
        /*072c*/ 	.word	0x00008220


	//   ....[32]....
        /*0730*/ 	.word	0x00008340


	//   ....[33]....
        /*0734*/ 	.word	0x0000bb00


	//   ....[34]....
        /*0738*/ 	.word	0x0000bb90


	//   ....[35]....
        /*073c*/ 	.word	0x0000bbc0


	//   ....[36]....
        /*0740*/ 	.word	0x0000bbf0


	//   ....[37]....
        /*0744*/ 	.word	0x0000bc70


	//   ....[38]....
        /*0748*/ 	.word	0x0000bcb0


	//   ....[39]....
        /*074c*/ 	.word	0x0000c1e0


	//   ....[40]....
        /*0750*/ 	.word	0x0000c350


	//   ....[41]....
        /*0754*/ 	.word	0x0000e200


	//   ....[42]....
        /*0758*/ 	.word	0x0000e270


	//   ....[43]....
        /*075c*/ 	.word	0x0000e280


	//   ....[44]....
        /*0760*/ 	.word	0x0000e290


	//   ....[45]....
        /*0764*/ 	.word	0x0000e2c0


	//   ....[46]....
        /*0768*/ 	.word	0x0000e2e0


	//   ....[47]....
        /*076c*/ 	.word	0x0000e2f0


	//   ....[48]....
        /*0770*/ 	.word	0x0000e300


	//   ....[49]....
        /*0774*/ 	.word	0x0000f410


	//   ....[50]....
        /*0778*/ 	.word	0x0000f800


	//   ....[51]....
        /*077c*/ 	.word	0x0000f830


	//   ....[52]....
        /*0780*/ 	.word	0x0000f860


	//   ....[53]....
        /*0784*/ 	.word	0x0000f880


	//   ....[54]....
        /*0788*/ 	.word	0x0000f890


	//   ....[55]....
        /*078c*/ 	.word	0x0000f8a0


	//   ....[56]....
        /*0790*/ 	.word	0x0000f8b0


	//   ....[57]....
        /*0794*/ 	.word	0x0000f8c0


	//   ....[58]....
        /*0798*/ 	.word	0x0000fb40


	//   ....[59]....
        /*079c*/ 	.word	0x0000fb50


	//   ....[60]....
        /*07a0*/ 	.word	0x0000fc80


	//   ....[61]....
        /*07a4*/ 	.word	0x0000fcb0


	//   ....[62]....
        /*07a8*/ 	.word	0x0000fdb0


	//   ....[63]....
        /*07ac*/ 	.word	0x0000fde0


	//   ....[64]....
        /*07b0*/ 	.word	0x0000fed0


	//   ....[65]....
        /*07b4*/ 	.word	0x0000fee0


	//   ....[66]....
        /*07b8*/ 	.word	0x000104b0


	//   ....[67]....
        /*07bc*/ 	.word	0x000104d0


	//   ....[68]....
        /*07c0*/ 	.word	0x00010660


	//   ....[69]....
        /*07c4*/ 	.word	0x00010670


	//   ....[70]....
        /*07c8*/ 	.word	0x000107f0


	//   ....[71]....
        /*07cc*/ 	.word	0x00010810


	//   ....[72]....
        /*07d0*/ 	.word	0x00010990


	//   ....[73]....
        /*07d4*/ 	.word	0x000109a0


	//   ....[74]....
        /*07d8*/ 	.word	0x00010b90


	//   ....[75]....
        /*07dc*/ 	.word	0x00010c80


	//   ....[76]....
        /*07e0*/ 	.word	0x00010cf0


	//   ....[77]....
        /*07e4*/ 	.word	0x00010d50


	//   ....[78]....
        /*07e8*/ 	.word	0x00010db0


	//   ....[79]....
        /*07ec*/ 	.word	0x00010e10


	//   ....[80]....
        /*07f0*/ 	.word	0x00010e80


	//   ....[81]....
        /*07f4*/ 	.word	0x00010ee0


	//   ....[82]....
        /*07f8*/ 	.word	0x00010f40


	//   ....[83]....
        /*07fc*/ 	.word	0x00010f90


	//   ....[84]....
        /*0800*/ 	.word	0x00010ff0


	//   ....[85]....
        /*0804*/ 	.word	0x00011040


	//   ....[86]....
        /*0808*/ 	.word	0x000110a0


	//   ....[87]....
        /*080c*/ 	.word	0x000110f0


	//   ....[88]....
        /*0810*/ 	.word	0x00011150


	//   ....[89]....
        /*0814*/ 	.word	0x000111a0


	//   ....[90]....
        /*0818*/ 	.word	0x00011200


	//   ....[91]....
        /*081c*/ 	.word	0x00011260


	//   ....[92]....
        /*0820*/ 	.word	0x000112d0


	//   ....[93]....
        /*0824*/ 	.word	0x00011330


	//   ....[94]....
        /*0828*/ 	.word	0x00011390


	//   ....[95]....
        /*082c*/ 	.word	0x000113f0


	//   ....[96]....
        /*0830*/ 	.word	0x00011460


	//   ....[97]....
        /*0834*/ 	.word	0x000114c0


	//   ....[98]....
        /*0838*/ 	.word	0x00011520


	//   ....[99]....
        /*083c*/ 	.word	0x00011580


	//----- nvinfo : EIATTR_EXIT_INSTR_OFFSETS
	.align		4
.L_188:
        /*0840*/ 	.byte	0x04, 0x1c
        /*0842*/ 	.short	(.L_190 - .L_189)


	//   ....[0]....
.L_189:
        /*0844*/ 	.word	0x000000a0


	//   ....[1]....
        /*0848*/ 	.word	0x00010c30


	//----- nvinfo : EIATTR_MAX_THREADS
	.align		4
.L_190:
        /*084c*/ 	.byte	0x04, 0x05
        /*084e*/ 	.short	(.L_192 - .L_191)
.L_191:
        /*0850*/ 	.word	0x00000080
        /*0854*/ 	.word	0x00000001
        /*0858*/ 	.word	0x00000001


	//----- nvinfo : EIATTR_CRS_STACK_SIZE
	.align		4
.L_192:
        /*085c*/ 	.byte	0x04, 0x1e
        /*085e*/ 	.short	(.L_194 - .L_193)
.L_193:
        /*0860*/ 	.word	0x00000000
.L_194:


//--------------------- .nv.info._ZN7cutlass13device_kernelIN5flash19enable_sm80_to_sm89INS1_16FlashAttnFwdSm80INS1_25CollectiveMainloopFwdSm80ILi4ELi1ELb0EN4cute5tupleIJNS5_1CILi128EEENS7_ILi64EEENS7_ILi96EEEEEELi96ENS_6half_tEfNS_4arch4Sm80ELb1ELb0ELb1ELb1ELb0ELb0ELb1ELb0EEENS1_21CollectiveEpilogueFwdINS6_IJS8_SA_S9_EEENS6_IJNS7_ILi1EEESI_SI_EEESC_SE_Li128ELb1ELb1ELb0ELb0EEENS1_19SingleTileSchedulerILb1ELb0ELb1ELi128EEEEEEEEEvNT_6ParamsE --------------------------
	.section	.nv.info._ZN7cutlass13device_kernelIN5flash19enable_sm80_to_sm89INS1_16FlashAttnFwdSm80INS1_25CollectiveMainloopFwdSm80ILi4ELi1ELb0EN4cute5tupleIJNS5_1CILi128EEENS7_ILi64EEENS7_ILi96EEEEEELi96ENS_6half_tEfNS_4arch4Sm80ELb1ELb0ELb1ELb1ELb0ELb0ELb1ELb0EEENS1_21CollectiveEpilogueFwdINS6_IJS8_SA_S9_EEENS6_IJNS7_ILi1EEESI_SI_EEESC_SE_Li128ELb1ELb1ELb0ELb0EEENS1_19SingleTileSchedulerILb1ELb0ELb1ELi128EEEEEEEEEvNT_6ParamsE,"",@"SHT_CUDA_INFO"
	.sectionflags	@""
	.align	4


	//----- nvinfo : EIATTR_CUDA_API_VERSION
	.align		4
        /*0000*/ 	.byte	0x04, 0x37
        /*0002*/ 	.short	(.L_196 - .L_195)
.L_195:
        /*0004*/ 	.word	0x00000082


	//----- nvinfo : EIATTR_SW2861232_WAR
	.align		4
.L_196:
        /*0008*/ 	.byte	0x01, 0x35
	.zero		2


	//----- nvinfo : EIATTR_PARAM_CBANK
	.align		4
        /*000c*/ 	.byte	0x04, 0x0a
        /*000e*/ 	.short	(.L_198 - .L_197)
	.align		4
.L_197:
        /*0010*/ 	.word	index@(.nv.constant0._ZN7cutlass13device_kernelIN5flash19enable_sm80_to_sm89INS1_16FlashAttnFwdSm80INS1_25CollectiveMainloopFwdSm80ILi4ELi1ELb0EN4cute5tupleIJNS5_1CILi128EEENS7_ILi64EEENS7_ILi96EEEEEELi96ENS_6half_tEfNS_4arch4Sm80ELb1ELb0ELb1ELb1ELb0ELb0ELb1ELb0EEENS1_21CollectiveEpilogueFwdINS6_IJS8_SA_S9_EEENS6_IJNS7_ILi1EEESI_SI_EEESC_SE_Li128ELb1ELb1ELb0ELb0EEENS1_19SingleTileSchedulerILb1ELb0ELb1ELi128EEEEEEEEEvNT_6ParamsE)
        /*0014*/ 	.short	0x0160
        /*0016*/ 	.short	0x0418


	//----- nvinfo : EIATTR_CBANK_PARAM_SIZE
	.align		4
.L_198:
        /*0018*/ 	.byte	0x03, 0x19
        /*001a*/ 	.short	0x0418


	//----- nvinfo : EIATTR_KPARAM_INFO
	.align		4
        /*001c*/ 	.byte	0x04, 0x17
        /*001e*/ 	.short	(.L_200 - .L_199)
.L_199:
        /*0020*/ 	.word	0x00000000
        /*0024*/ 	.short	0x0000
        /*0026*/ 	.short	0x0000
        /*0028*/ 	.byte	0x00, 0xf0, 0x61, 0x10


	//----- nvinfo : EIATTR_MAXREG_COUNT
	.align		4
.L_200:
        /*002c*/ 	.byte	0x03, 0x1b
        /*002e*/ 	.short	0x00ff


	//----- nvinfo : EIATTR_NUM_BARRIERS
	.align		4
        /*0030*/ 	.byte	0x02, 0x4c
        /*0032*/ 	.byte	0x02
	.zero		1


	//----- nvinfo : EIATTR_ANNOTATIONS
	.align		4
        /*0034*/ 	.byte	0x04, 0x55
        /*0036*/ 	.short	(.L_202 - .L_201)


	//   ....[0]....
.L_201:
        /* <DEDUP_REMOVED lines=48> */


	//----- nvinfo : EIATTR_MERCURY_ISA_VERSION
	.align		4
.L_202:
        /*0320*/ 	.byte	0x03, 0x5f
        /*0322*/ 	.short	0x0000


	//----- nvinfo : EIATTR_COOP_GROUP_MASK_REGIDS
	.align		4
        /*0324*/ 	.byte	0x04, 0x29
        /*0326*/ 	.short	(.L_204 - .L_203)


	//   ....[0]....
.L_203:
        /*0328*/ 	.word	0xffffffff


	//   ....[1]....
        /*032c*/ 	.word	0xffffffff


	//   ....[2]....
        /*0330*/ 	.word	0xffffffff


	//   ....[3]....
        /*0334*/ 	.word	0xffffffff


	//   ....[4]....
        /*0338*/ 	.word	0xffffffff


	//   ....[5]....
        /*033c*/ 	.word	0xffffffff


	//   ....[6]....
        /*0340*/ 	.word	0xffffffff


	//   ....[7]....
        /*0344*/ 	.word	0xffffffff


	//   ....[8]....
        /*0348*/ 	.word	0xffffffff


	//   ....[9]....
        /*034c*/ 	.word	0xffffffff


	//   ....[10]....
        /*0350*/ 	.word	0xffffffff


	//   ....[11]....
        /*0354*/ 	.word	0xffffffff


	//   ....[12]....
        /*0358*/ 	.word	0xffffffff


	//   ....[13]....
        /*035c*/ 	.word	0xffffffff


	//   ....[14]....
        /*0360*/ 	.word	0xffffffff


	//   ....[15]....
        /*0364*/ 	.word	0xffffffff


	//   ....[16]....
        /*0368*/ 	.word	0xffffffff


	//   ....[17]....
        /*036c*/ 	.word	0xffffffff


	//   ....[18]....
        /*0370*/ 	.word	0xffffffff


	//   ....[19]....
        /*0374*/ 	.word	0xffffffff


	//   ....[20]....
        /*0378*/ 	.word	0xffffffff


	//   ....[21]....
        /*037c*/ 	.word	0xffffffff


	//   ....[22]....
        /*0380*/ 	.word	0xffffffff


	//   ....[23]....
        /*0384*/ 	.word	0xffffffff


	//   ....[24]....
        /*0388*/ 	.word	0xffffffff


	//   ....[25]....
        /*038c*/ 	.word	0xffffffff


	//   ....[26]....
        /*0390*/ 	.word	0xffffffff


	//   ....[27]....
        /*0394*/ 	.word	0xffffffff


	//   ....[28]....
        /*0398*/ 	.word	0xffffffff


	//   ....[29]....
        /*039c*/ 	.word	0xffffffff


	//   ....[30]....
        /*03a0*/ 	.word	0xffffffff


	//   ....[31]....
        /*03a4*/ 	.word	0xffffffff


	//   ....[32]....
        /*03a8*/ 	.word	0xffffffff


	//   ....[33]....
        /*03ac*/ 	.word	0xffffffff


	//   ....[34]....
        /*03b0*/ 	.word	0xffffffff


	//   ....[35]....
        /*03b4*/ 	.word	0xffffffff


	//   ....[36]....
        /*03b8*/ 	.word	0xffffffff


	//   ....[37]....
        /*03bc*/ 	.word	0xffffffff


	//   ....[38]....
        /*03c0*/ 	.word	0xffffffff


	//   ....[39]....
        /*03c4*/ 	.word	0xffffffff


	//   ....[40]....
        /*03c8*/ 	.word	0xffffffff


	//   ....[41]....
        /*03cc*/ 	.word	0xffffffff


	//   ....[42]....
        /*03d0*/ 	.word	0xffffffff


	//   ....[43]....
        /*03d4*/ 	.word	0xffffffff


	//   ....[44]....
        /*03d8*/ 	.word	0xffffffff


	//   ....[45]....
        /*03dc*/ 	.word	0xffffffff


	//   ....[46]....
        /*03e0*/ 	.word	0xffffffff


	//   ....[47]....
        /*03e4*/ 	.word	0xffffffff


	//   ....[48]....
        /*03e8*/ 	.word	0xffffffff


	//   ....[49]....
        /*03ec*/ 	.word	0xffffffff


	//   ....[50]....
        /*03f0*/ 	.word	0xffffffff


	//   ....[51]....
        /*03f4*/ 	.word	0xffffffff


	//   ....[52]....
        /*03f8*/ 	.word	0xffffffff


	//   ....[53]....
        /*03fc*/ 	.word	0xffffffff


	//   ....[54]....
        /*0400*/ 	.word	0xffffffff


	//   ....[55]....
        /*0404*/ 	.word	0xffffffff


	//   ....[56]....
        /*0408*/ 	.word	0xffffffff


	//   ....[57]....
        /*040c*/ 	.word	0xffffffff


	//   ....[58]....
        /*0410*/ 	.word	0xffffffff


	//   ....[59]....
        /*0414*/ 	.word	0xffffffff


	//   ....[60]....
        /*0418*/ 	.word	0xffffffff


	//   ....[61]....
        /*041c*/ 	.word	0xffffffff


	//   ....[62]....
        /*0420*/ 	.word	0xffffffff


	//   ....[63]....
        /*0424*/ 	.word	0xffffffff


	//   ....[64]....
        /*0428*/ 	.word	0xffffffff


	//   ....[65]....
        /*042c*/ 	.word	0xffffffff


	//   ....[66]....
        /*0430*/ 	.word	0xffffffff


	//   ....[67]....
        /*0434*/ 	.word	0xffffffff


	//   ....[68]....
        /*0438*/ 	.word	0xffffffff


	//   ....[69]....
        /*043c*/ 	.word	0xffffffff


	//   ....[70]....
        /*0440*/ 	.word	0xffffffff


	//   ....[71]....
        /*0444*/ 	.word	0xffffffff


	//   ....[72]....
        /*0448*/ 	.word	0xffffffff


	//----- nvinfo : EIATTR_COOP_GROUP_INSTR_OFFSETS
	.align		4
.L_204:
        /*044c*/ 	.byte	0x04, 0x28
        /*044e*/ 	.short	(.L_206 - .L_205)


	//   ....[0]....
.L_205:
        /*0450*/ 	.word	0x00000090


	//   ....[1]....
        /*0454*/ 	.word	0x000012a0


	//   ....[2]....
        /*0458*/ 	.word	0x00001390


	//   ....[3]....
        /*045c*/ 	.word	0x000014e0


	//   ....[4]....
        /*0460*/ 	.word	0x00001510


	//   ....[5]....
        /*0464*/ 	.word	0x00001660


	//   ....[6]....
        /*0468*/ 	.word	0x00001690


	//   ....[7]....
        /*046c*/ 	.word	0x000017d0


	//   ....[8]....
        /*0470*/ 	.word	0x00001810


	//   ....[9]....
        /*0474*/ 	.word	0x00002eb0


	//   ....[10]....
        /*0478*/ 	.word	0x00002ed0


	//   ....[11]....
        /*047c*/ 	.word	0x00002ef0


	//   ....[12]....
        /*0480*/ 	.word	0x00002f10


	//   ....[13]....
        /*0484*/ 	.word	0x00003890


	//   ....[14]....
        /*0488*/ 	.word	0x00003ac0


	//   ....[15]....
        /*048c*/ 	.word	0x00003af0


	//   ....[16]....
        /*0490*/ 	.word	0x00003c50


	//   ....[17]....
        /*0494*/ 	.word	0x00003fe0


	//   ....[18]....
        /*0498*/ 	.word	0x00004190


	//   ....[19]....
        /*049c*/ 	.word	0x000041c0


	//   ....[20]....
        /*04a0*/ 	.word	0x000043f0


	//   ....[21]....
        /*04a4*/ 	.word	0x00006fe0


	//   ....[22]....
        /*04a8*/ 	.word	0x00007020


	//   ....[23]....
        /*04ac*/ 	.word	0x00007060


	//   ....[24]....
        /*04b0*/ 	.word	0x000070b0


	//   ....[25]....
        /*04b4*/ 	.word	0x00007c50


	//   ....[26]....
        /*04b8*/ 	.word	0x00007cf0


	//   ....[27]....
        /*04bc*/ 	.word	0x00007d70


	//   ....[28]....
        /*04c0*/ 	.word	0x00007e40


	//   ....[29]....
        /*04c4*/ 	.word	0x00008060


	//   ....[30]....
        /*04c8*/ 	.word	0x00008190


	//   ....[31]....
        /*04cc*/ 	.word	0x00008270


	//   ....[32]....
        /*04d0*/ 	.word	0x00008340


	//   ....[33]....
        /*04d4*/ 	.word	0x0000bbf0


	//   ....[34]....
        /*04d8*/ 	.word	0x0000bc80


	//   ....[35]....
        /*04dc*/ 	.word	0x0000bd00


	//   ....[36]....
        /*04e0*/ 	.word	0x0000bd90


	//   ....[37]....
        /*04e4*/ 	.word	0x0000be70


	//   ....[38]....
        /*04e8*/ 	.word	0x0000bf20


	//   ....[39]....
        /*04ec*/ 	.word	0x0000c210


	//   ....[40]....
        /*04f0*/ 	.word	0x0000c380


	//   ....[41]....
        /*04f4*/ 	.word	0x0000e410


	//   ....[42]....
        /*04f8*/ 	.word	0x0000e420


	//   ....[43]....
        /*04fc*/ 	.word	0x0000e430


	//   ....[44]....
        /*0500*/ 	.word	0x0000e440


	//   ....[45]....
        /*0504*/ 	.word	0x0000e470


	//   ....[46]....
        /*0508*/ 	.word	0x0000e490


	//   ....[47]....
        /*050c*/ 	.word	0x0000e4b0


	//   ....[48]....
        /*0510*/ 	.word	0x0000e4c0


	//   ....[49]....
        /*0514*/ 	.word	0x0000fba0


	//   ....[50]....
        /*0518*/ 	.word	0x0000fbe0


	//   ....[51]....
        /*051c*/ 	.word	0x0000fc10


	//   ....[52]....
        /*0520*/ 	.word	0x0000fc30


	//   ....[53]....
        /*0524*/ 	.word	0x0000fc40


	//   ....[54]....
        /*0528*/ 	.word	0x0000fc50


	//   ....[55]....
        /*052c*/ 	.word	0x0000fc60


	//   ....[56]....
        /*0530*/ 	.word	0x0000fc70


	//   ....[57]....
        /*0534*/ 	.word	0x0000fe80


	//   ....[58]....
        /*0538*/ 	.word	0x0000fe90


	//   ....[59]....
        /*053c*/ 	.word	0x00010010


	//   ....[60]....
        /*0540*/ 	.word	0x00010040


	//   ....[61]....
        /*0544*/ 	.word	0x00010190


	//   ....[62]....
        /*0548*/ 	.word	0x000101c0


	//   ....[63]....
        /*054c*/ 	.word	0x00010310


	//   ....[64]....
        /*0550*/ 	.word	0x00010330


	//   ....[65]....
        /*0554*/ 	.word	0x00010b30


	//   ....[66]....
        /*0558*/ 	.word	0x00010b50


	//   ....[67]....
        /*055c*/ 	.word	0x00010ca0


	//   ....[68]....
        /*0560*/ 	.word	0x00010cd0


	//   ....[69]....
        /*0564*/ 	.word	0x00010e00


	//   ....[70]....
        /*0568*/ 	.word	0x00010e30


	//   ....[71]....
        /*056c*/ 	.word	0x00010f60


	//   ....[72]....
        /*0570*/ 	.word	0x00010f80


	//----- nvinfo : EIATTR_EXIT_INSTR_OFFSETS
	.align		4
.L_206:
        /*0574*/ 	.byte	0x04, 0x1c
        /*0576*/ 	.short	(.L_208 - .L_207)


	//   ....[0]....
.L_207:
        /*0578*/ 	.word	0x00000370


	//   ....[1]....
        /*057c*/ 	.word	0x00010340


	//   ....[2]....
        /*0580*/ 	.word	0x00010410


	//   ....[3]....
        /*0584*/ 	.word	0x00010470


	//   ....[4]....
        /*0588*/ 	.word	0x00010f90


	//   ....[5]....
        /*058c*/ 	.word	0x00011040


	//   ....[6]....
        /*0590*/ 	.word	0x000110a0


	//----- nvinfo : EIATTR_CTAIDZ_USED
	.align		4
.L_208:
        /*0594*/ 	.byte	0x01, 0x04
	.zero		2


	//----- nvinfo : EIATTR_MAX_THREADS
	.align		4
        /*0598*/ 	.byte	0x04, 0x05
        /*059a*/ 	.short	(.L_210 - .L_209)
.L_209:
        /*059c*/ 	.word	0x00000080
        /*05a0*/ 	.word	0x00000001
        /*05a4*/ 	.word	0x00000001


	//----- nvinfo : EIATTR_CRS_STACK_SIZE
	.align		4
.L_210:
        /*05a8*/ 	.byte	0x04, 0x1e
        /*05aa*/ 	.short	(.L_212 - .L_211)
.L_211:
        /*05ac*/ 	.word	0x00000000
.L_212:


//--------------------- .nv.info._ZN7cutlass13device_kernelIN5flash19enable_sm80_to_sm89INS1_16FlashAttnFwdSm80INS1_25CollectiveMainloopFwdSm80ILi4ELi1ELb0EN4cute5tupleIJNS5_1CILi128EEENS7_ILi64EEENS7_ILi96EEEEEELi96ENS_6half_tEfNS_4arch4Sm80ELb1ELb0ELb1ELb1ELb0ELb1ELb1ELb0EEENS1_21CollectiveEpilogueFwdINS6_IJS8_SA_S9_EEENS6_IJNS7_ILi1EEESI_SI_EEESC_SE_Li128ELb1ELb1ELb0ELb0EEENS1_19SingleTileSchedulerILb1ELb0ELb1ELi128EEEEEEEEEvNT_6ParamsE --------------------------
	.section	.nv.info._ZN7cutlass13device_kernelIN5flash19enable_sm80_to_sm89INS1_16FlashAttnFwdSm80INS1_25CollectiveMainloopFwdSm80ILi4ELi1ELb0EN4cute5tupleIJNS5_1CILi128EEENS7_ILi64EEENS7_ILi96EEEEEELi96ENS_6half_tEfNS_4arch4Sm80ELb1ELb0ELb1ELb1ELb0ELb1ELb1ELb0EEENS1_21CollectiveEpilogueFwdINS6_IJS8_SA_S9_EEENS6_IJNS7_ILi1EEESI_SI_EEESC_SE_Li128ELb1ELb1ELb0ELb0EEENS1_19SingleTileSchedulerILb1ELb0ELb1ELi128EEEEEEEEEvNT_6ParamsE,"",@"SHT_CUDA_INFO"
	.sectionflags	@""
	.align	4


	//----- nvinfo : EIATTR_CUDA_API_VERSION
	.align		4
        /*0000*/ 	.byte	0x04, 0x37
        /*0002*/ 	.short	(.L_214 - .L_213)
.L_213:
        /*0004*/ 	.word	0x00000082


	//----- nvinfo : EIATTR_SW2861232_WAR
	.align		4
.L_214:
        /*0008*/ 	.byte	0x01, 0x35
	.zero		2


	//----- nvinfo : EIATTR_PARAM_CBANK
	.align		4
        /*000c*/ 	.byte	0x04, 0x0a
        /*000e*/ 	.short	(.L_216 - .L_215)
	.align		4
.L_215:
        /*0010*/ 	.word	index@(.nv.constant0._ZN7cutlass13device_kernelIN5flash19enable_sm80_to_sm89INS1_16FlashAttnFwdSm80INS1_25CollectiveMainloopFwdSm80ILi4ELi1ELb0EN4cute5tupleIJNS5_1CILi128EEENS7_ILi64EEENS7_ILi96EEEEEELi96ENS_6half_tEfNS_4arch4Sm80ELb1ELb0ELb1ELb1ELb0ELb1ELb1ELb0EEENS1_21CollectiveEpilogueFwdINS6_IJS8_SA_S9_EEENS6_IJNS7_ILi1EEESI_SI_EEESC_SE_Li128ELb1ELb1ELb0ELb0EEENS1_19SingleTileSchedulerILb1ELb0ELb1ELi128EEEEEEEEEvNT_6ParamsE)
        /*0014*/ 	.short	0x0160
        /*0016*/ 	.short	0x0418


	//----- nvinfo : EIATTR_CBANK_PARAM_SIZE
	.align		4
.L_216:
        /*0018*/ 	.byte	0x03, 0x19
        /*001a*/ 	.short	0x0418


	//----- nvinfo : EIATTR_KPARAM_INFO
	.align		4
        /*001c*/ 	.byte	0x04, 0x17
        /*001e*/ 	.short	(.L_218 - .L_217)
.L_217:
        /*0020*/ 	.word	0x00000000
        /*0024*/ 	.short	0x0000
        /*0026*/ 	.short	0x0000
        /*0028*/ 	.byte	0x00, 0xf0, 0x61, 0x10


	//----- nvinfo : EIATTR_MAXREG_COUNT
	.align		4
.L_218:
        /*002c*/ 	.byte	0x03, 0x1b
        /*002e*/ 	.short	0x00ff


	//----- nvinfo : EIATTR_NUM_BARRIERS
	.align		4
        /*0030*/ 	.byte	0x02, 0x4c
        /*0032*/ 	.byte	0x02
	.zero		1


	//----- nvinfo : EIATTR_ANNOTATIONS
	.align		4
        /*0034*/ 	.byte	0x04, 0x55
        /*0036*/ 	.short	(.L_220 - .L_219)


	//   ....[0]....
.L_219:
        /* <DEDUP_REMOVED lines=53> */


	//----- nvinfo : EIATTR_MERCURY_ISA_VERSION
	.align		4
.L_220:
        /*0370*/ 	.byte	0x03, 0x5f
        /*0372*/ 	.short	0x0000


	//----- nvinfo : EIATTR_COOP_GROUP_MASK_REGIDS
	.align		4
        /*0374*/ 	.byte	0x04, 0x29
        /*0376*/ 	.short	(.L_222 - .L_221)


	//   ....[0]....
.L_221:
        /*0378*/ 	.word	0xffffffff


	//   ....[1]....
        /*037c*/ 	.word	0xffffffff


	//   ....[2]....
        /*0380*/ 	.word	0xffffffff


	//   ....[3]....
        /*0384*/ 	.word	0xffffffff


	//   ....[4]....
        /*0388*/ 	.word	0xffffffff


	//   ....[5]....
        /*038c*/ 	.word	0xffffffff


	//   ....[6]....
        /*0390*/ 	.word	0xffffffff


	//   ....[7]....
        /*0394*/ 	.word	0xffffffff


	//   ....[8]....
        /*0398*/ 	.word	0xffffffff


	//   ....[9]....
        /*039c*/ 	.word	0xffffffff


	//   ....[10]....
        /*03a0*/ 	.word	0xffffffff


	//   ....[11]....
        /*03a4*/ 	.word	0xffffffff


	//   ....[12]....
        /*03a8*/ 	.word	0xffffffff


	//   ....[13]....
        /*03ac*/ 	.word	0xffffffff


	//   ....[14]....
        /*03b0*/ 	.word	0xffffffff


	//   ....[15]....
        /*03b4*/ 	.word	0xffffffff


	//   ....[16]....
        /*03b8*/ 	.word	0xffffffff


	//   ....[17]....
        /*03bc*/ 	.word	0xffffffff


	//   ....[18]....
        /*03c0*/ 	.word	0xffffffff


	//   ....[19]....
        /*03c4*/ 	.word	0xffffffff


	//   ....[20]....
        /*03c8*/ 	.word	0xffffffff


	//   ....[21]....
        /*03cc*/ 	.word	0xffffffff


	//   ....[22]....
        /*03d0*/ 	.word	0xffffffff


	//   ....[23]....
        /*03d4*/ 	.word	0xffffffff


	//   ....[24]....
        /*03d8*/ 	.word	0xffffffff


	//   ....[25]....
        /*03dc*/ 	.word	0xffffffff


	//   ....[26]....
        /*03e0*/ 	.word	0xffffffff


	//   ....[27]....
        /*03e4*/ 	.word	0xffffffff


	//   ....[28]....
        /*03e8*/ 	.word	0xffffffff


	//   ....[29]....
        /*03ec*/ 	.word	0xffffffff


	//   ....[30]....
        /*03f0*/ 	.word	0xffffffff


	//   ....[31]....
        /*03f4*/ 	.word	0xffffffff


	//   ....[32]....
        /*03f8*/ 	.word	0xffffffff


	//   ....[33]....
        /*03fc*/ 	.word	0xffffffff


	//   ....[34]....
        /*0400*/ 	.word	0xffffffff


	//   ....[35]....
        /*0404*/ 	.word	0xffffffff


	//   ....[36]....
        /*0408*/ 	.word	0xffffffff


	//   ....[37]....
        /*040c*/ 	.word	0xffffffff


	//   ....[38]....
        /*0410*/ 	.word	0xffffffff


	//   ....[39]....
        /*0414*/ 	.word	0xffffffff


	//   ....[40]....
        /*0418*/ 	.word	0xffffffff


	//   ....[41]....
        /*041c*/ 	.word	0xffffffff


	//   ....[42]....
        /*0420*/ 	.word	0xffffffff


	//   ....[43]....
        /*0424*/ 	.word	0xffffffff


	//   ....[44]....
        /*0428*/ 	.word	0xffffffff


	//   ....[45]....
        /*042c*/ 	.word	0xffffffff


	//   ....[46]....
        /*0430*/ 	.word	0xffffffff


	//   ....[47]....
        /*0434*/ 	.word	0xffffffff


	//   ....[48]....
        /*0438*/ 	.word	0xffffffff


	//   ....[49]....
        /*043c*/ 	.word	0xffffffff


	//   ....[50]....
        /*0440*/ 	.word	0xffffffff


	//   ....[51]....
        /*0444*/ 	.word	0xffffffff


	//   ....[52]....
        /*0448*/ 	.word	0xffffffff


	//   ....[53]....
        /*044c*/ 	.word	0xffffffff


	//   ....[54]....
        /*0450*/ 	.word	0xffffffff


	//   ....[55]....
        /*0454*/ 	.word	0xffffffff


	//   ....[56]....
        /*0458*/ 	.word	0xffffffff


	//   ....[57]....
        /*045c*/ 	.word	0xffffffff


	//   ....[58]....
        /*0460*/ 	.word	0xffffffff


	//   ....[59]....
        /*0464*/ 	.word	0xffffffff


	//   ....[60]....
        /*0468*/ 	.word	0xffffffff


	//   ....[61]....
        /*046c*/ 	.word	0xffffffff


	//   ....[62]....
        /*0470*/ 	.word	0xffffffff


	//   ....[63]....
        /*0474*/ 	.word	0xffffffff


	//   ....[64]....
        /*0478*/ 	.word	0xffffffff


	//   ....[65]....
        /*047c*/ 	.word	0xffffffff


	//   ....[66]....
        /*0480*/ 	.word	0xffffffff


	//   ....[67]....
        /*0484*/ 	.word	0xffffffff


	//   ....[68]....
        /*0488*/ 	.word	0xffffffff


	//   ....[69]....
        /*048c*/ 	.word	0xffffffff


	//   ....[70]....
        /*0490*/ 	.word	0xffffffff


	//   ....[71]....
        /*0494*/ 	.word	0xffffffff


	//   ....[72]....
        /*0498*/ 	.word	0xffffffff


	//   ....[73]....
        /*049c*/ 	.word	0xffffffff


	//   ....[74]....
        /*04a0*/ 	.word	0xffffffff


	//   ....[75]....
        /*04a4*/ 	.word	0xffffffff


	//   ....[76]....
        /*04a8*/ 	.word	0xffffffff


	//   ....[77]....
        /*04ac*/ 	.word	0xffffffff


	//   ....[78]....
        /*04b0*/ 	.word	0xffffffff


	//   ....[79]....
        /*04b4*/ 	.word	0xffffffff


	//   ....[80]....
        /*04b8*/ 	.word	0xffffffff


	//   ....[81]....
        /*04bc*/ 	.word	0xffffffff


	//   ....[82]....
        /*04c0*/ 	.word	0xffffffff


	//   ....[83]....
        /*04c4*/ 	.word	0xffffffff


	//   ....[84]....
        /*04c8*/ 	.word	0xffffffff


	//   ....[85]....
        /*04cc*/ 	.word	0xffffffff


	//   ....[86]....
        /*04d0*/ 	.word	0xffffffff


	//   ....[87]....
        /*04d4*/ 	.word	0xffffffff


	//   ....[88]....
        /*04d8*/ 	.word	0xffffffff


	//----- nvinfo : EIATTR_COOP_GROUP_INSTR_OFFSETS
	.align		4
.L_222:
        /*04dc*/ 	.byte	0x04, 0x28
        /*04de*/ 	.short	(.L_224 - .L_223)


	//   ....[0]....
.L_223:
        /*04e0*/ 	.word	0x00000090


	//   ....[1]....
        /*04e4*/ 	.word	0x00006730


	//   ....[2]....
        /*04e8*/ 	.word	0x00006740


	//   ....[3]....
        /*04ec*/ 	.word	0x00006870


	//   ....[4]....
        /*04f0*/ 	.word	0x000068a0


	//   ....[5]....
        /*04f4*/ 	.word	0x000069e0


	//   ....[6]....
        /*04f8*/ 	.word	0x00006a10


	//   ....[7]....
        /*04fc*/ 	.word	0x00006b70


	//   ....[8]....
        /*0500*/ 	.word	0x00006b90


	//   ....[9]....
        /*0504*/ 	.word	0x00007310


	//   ....[10]....
        /*0508*/ 	.word	0x00007330


	//   ....[11]....
        /*050c*/ 	.word	0x00007340


	//   ....[12]....
        /*0510*/ 	.word	0x00007350


	//   ....[13]....
        /*0514*/ 	.word	0x000078c0


	//   ....[14]....
        /*0518*/ 	.word	0x00007950


	//   ....[15]....
        /*051c*/ 	.word	0x00007a20


	//   ....[16]....
        /*0520*/ 	.word	0x00007a60


	//   ....[17]....
        /*0524*/ 	.word	0x0000a880


	//   ....[18]....
        /*0528*/ 	.word	0x0000a8a0


	//   ....[19]....
        /*052c*/ 	.word	0x0000a8b0


	//   ....[20]....
        /*0530*/ 	.word	0x0000a8c0


	//   ....[21]....
        /*0534*/ 	.word	0x0000ab40


	//   ....[22]....
        /*0538*/ 	.word	0x0000ad90


	//   ....[23]....
        /*053c*/ 	.word	0x0000ae00


	//   ....[24]....
        /*0540*/ 	.word	0x0000ae40


	//   ....[25]....
        /*0544*/ 	.word	0x0000f340


	//   ....[26]....
        /*0548*/ 	.word	0x0000f380


	//   ....[27]....
        /*054c*/ 	.word	0x0000f3b0


	//   ....[28]....
        /*0550*/ 	.word	0x0000f3e0


	//   ....[29]....
        /*0554*/ 	.word	0x0000fd60


	//   ....[30]....
        /*0558*/ 	.word	0x0000ff90


	//   ....[31]....
        /*055c*/ 	.word	0x0000ffc0


	//   ....[32]....
        /*0560*/ 	.word	0x00010150


	//   ....[33]....
        /*0564*/ 	.word	0x000104e0


	//   ....[34]....
        /*0568*/ 	.word	0x00010650


	//   ....[35]....
        /*056c*/ 	.word	0x00010680


	//   ....[36]....
        /*0570*/ 	.word	0x00010890


	//   ....[37]....
        /*0574*/ 	.word	0x00013540


	//   ....[38]....
        /*0578*/ 	.word	0x00013580


	//   ....[39]....
        /*057c*/ 	.word	0x000135c0


	//   ....[40]....
        /*0580*/ 	.word	0x000135f0


	//   ....[41]....
        /*0584*/ 	.word	0x00014190


	//   ....[42]....
        /*0588*/ 	.word	0x00014350


	//   ....[43]....
        /*058c*/ 	.word	0x000143a0


	//   ....[44]....
        /*0590*/ 	.word	0x00014420


	//   ....[45]....
        /*0594*/ 	.word	0x00014470


	//   ....[46]....
        /*0598*/ 	.word	0x00014580


	//   ....[47]....
        /*059c*/ 	.word	0x000146c0


	//   ....[48]....
        /*05a0*/ 	.word	0x00014870


	//   ....[49]....
        /*05a4*/ 	.word	0x00018130


	//   ....[50]....
        /*05a8*/ 	.word	0x000181b0


	//   ....[51]....
        /*05ac*/ 	.word	0x00018200


	//   ....[52]....
        /*05b0*/ 	.word	0x000182c0


	//   ....[53]....
        /*05b4*/ 	.word	0x000183e0


	//   ....[54]....
        /*05b8*/ 	.word	0x00018470


	//   ....[55]....
        /*05bc*/ 	.word	0x00018770


	//   ....[56]....
        /*05c0*/ 	.word	0x000188c0


	//   ....[57]....
        /*05c4*/ 	.word	0x0001aa40


	//   ....[58]....
        /*05c8*/ 	.word	0x0001aa50


	//   ....[59]....
        /*05cc*/ 	.word	0x0001aa60


	//   ....[60]....
        /*05d0*/ 	.word	0x0001aa70


	//   ....[61]....
        /*05d4*/ 	.word	0x0001aaa0


	//   ....[62]....
        /*05d8*/ 	.word	0x0001aac0


	//   ....[63]....
        /*05dc*/ 	.word	0x0001aae0


	//   ....[64]....
        /*05e0*/ 	.word	0x0001aaf0


	//   ....[65]....
        /*05e4*/ 	.word	0x0001c1c0


	//   ....[66]....
        /*05e8*/ 	.word	0x0001c1f0


	//   ....[67]....
        /*05ec*/ 	.word	0x0001c220


	//   ....[68]....
        /*05f0*/ 	.word	0x0001c240


	//   ....[69]....
        /*05f4*/ 	.word	0x0001c250


	//   ....[70]....
        /*05f8*/ 	.word	0x0001c260


	//   ....[71]....
        /*05fc*/ 	.word	0x0001c270


	//   ....[72]....
        /*0600*/ 	.word	0x0001c280


	//   ....[73]....
        /*0604*/ 	.word	0x0001c4a0


	//   ....[74]....
        /*0608*/ 	.word	0x0001c4b0


	//   ....[75]....
        /*060c*/ 	.word	0x0001c630


	//   ....[76]....
        /*0610*/ 	.word	0x0001c660


	//   ....[77]....
        /*0614*/ 	.word	0x0001c7b0


	//   ....[78]....
        /*0618*/ 	.word	0x0001c7e0


	//   ....[79]....
        /*061c*/ 	.word	0x0001c930


	//   ....[80]....
        /*0620*/ 	.word	0x0001c950


	//   ....[81]....
        /*0624*/ 	.word	0x0001d110


	//   ....[82]....
        /*0628*/ 	.word	0x0001d130


	//   ....[83]....
        /*062c*/ 	.word	0x0001d280


	//   ....[84]....
        /*0630*/ 	.word	0x0001d2b0


	//   ....[85]....
        /*0634*/ 	.word	0x0001d3e0


	//   ....[86]....
        /*0638*/ 	.word	0x0001d410


	//   ....[87]....
        /*063c*/ 	.word	0x0001d540


	//   ....[88]....
        /*0640*/ 	.word	0x0001d560


	//----- nvinfo : EIATTR_EXIT_INSTR_OFFSETS
	.align		4
.L_224:
        /*0644*/ 	.byte	0x04, 0x1c
        /*0646*/ 	.short	(.L_226 - .L_225)


	//   ....[0]....
.L_225:
        /*0648*/ 	.word	0x00000370


	//   ....[1]....
        /*064c*/ 	.word	0x0001c960


	//   ....[2]....
        /*0650*/ 	.word	0x0001ca30


	//   ....[3]....
        /*0654*/ 	.word	0x0001ca90


	//   ....[4]....
        /*0658*/ 	.word	0x0001d570


	//   ....[5]....
        /*065c*/ 	.word	0x0001d620


	//   ....[6]....
        /*0660*/ 	.word	0x0001d680


	//----- nvinfo : EIATTR_CTAIDZ_USED
	.align		4
.L_226:
        /*0664*/ 	.byte	0x01, 0x04
	.zero		2


	//----- nvinfo : EIATTR_MAX_THREADS
	.align		4
        /*0668*/ 	.byte	0x04, 0x05
        /*066a*/ 	.short	(.L_228 - .L_227)
.L_227:
        /*066c*/ 	.word	0x00000080
        /*0670*/ 	.word	0x00000001
        /*0674*/ 	.word	0x00000001


	//----- nvinfo : EIATTR_CRS_STACK_SIZE
	.align		4
.L_228:
        /*0678*/ 	.byte	0x04, 0x1e
        /*067a*/ 	.short	(.L_230 - .L_229)
.L_229:
        /*067c*/ 	.word	0x00000000
.L_230:


//--------------------- .nv.callgraph             --------------------------
	.section	.nv.callgraph,"",@"SHT_CUDA_CALLGRAPH"
	.align	4
	.sectionentsize	8
	.align		4
        /*0000*/ 	.word	0x00000000
	.align		4
        /*0004*/ 	.word	0xffffffff
	.align		4
        /*0008*/ 	.word	0x00000000
	.align		4
        /*000c*/ 	.word	0xfffffffe
	.align		4
        /*0010*/ 	.word	0x00000000
	.align		4
        /*0014*/ 	.word	0xfffffffd
	.align		4
        /*0018*/ 	.word	0x00000000
	.align		4
        /*001c*/ 	.word	0xfffffffc


//--------------------- .nv.rel.action            --------------------------
	.section	.nv.rel.action,"",@"SHT_CUDA_RELOCINFO"
	.align	8
	.sectionentsize	8
        /*0000*/ 	.byte	0x73, 0x00, 0x00, 0x00, 0x00, 0x00, 0x00, 0x00, 0x00, 0x00, 0x00, 0x11, 0x25, 0x00, 0x05, 0x36


//--------------------- .nv.constant4             --------------------------
	.section	.nv.constant4,"a",@progbits
	.align	8
	.align		8
.nv.constant4:
        /*0000*/ 	.dword	_ZN73_INTERNAL_8741fe0a_37_flash_fwd_hdim96_fp16_softcap_sm80_cu_49158569_37454cuda3std3__45__cpo5beginE
	.align		8
        /*0008*/ 	.dword	_ZN73_INTERNAL_8741fe0a_37_flash_fwd_hdim96_fp16_softcap_sm80_cu_49158569_37454cuda3std3__45__cpo3endE
	.align		8
        /*0010*/ 	.dword	_ZN73_INTERNAL_8741fe0a_37_flash_fwd_hdim96_fp16_softcap_sm80_cu_49158569_37454cuda3std3__45__cpo6cbeginE
	.align		8
        /*0018*/ 	.dword	_ZN73_INTERNAL_8741fe0a_37_flash_fwd_hdim96_fp16_softcap_sm80_cu_49158569_37454cuda3std3__45__cpo4cendE
	.align		8
        /*0020*/ 	.dword	_ZN73_INTERNAL_8741fe0a_37_flash_fwd_hdim96_fp16_softcap_sm80_cu_49158569_37454cuda3std3__475_GLOBAL__N__8741fe0a_37_flash_fwd_hdim96_fp16_softcap_sm80_cu_49158569_37456ignoreE
	.align		8
        /*0028*/ 	.dword	_ZN73_INTERNAL_8741fe0a_37_flash_fwd_hdim96_fp16_softcap_sm80_cu_49158569_37454cuda3std3__419piecewise_constructE
	.align		8
        /*0030*/ 	.dword	_ZN73_INTERNAL_8741fe0a_37_flash_fwd_hdim96_fp16_softcap_sm80_cu_49158569_37454cuda3std3__48in_placeE
	.align		8
        /*0038*/ 	.dword	_ZN73_INTERNAL_8741fe0a_37_flash_fwd_hdim96_fp16_softcap_sm80_cu_49158569_37454cuda3std6ranges3__45__cpo4swapE
	.align		8
        /*0040*/ 	.dword	_ZN73_INTERNAL_8741fe0a_37_flash_fwd_hdim96_fp16_softcap_sm80_cu_49158569_37454cuda3std6ranges3__45__cpo9iter_moveE
	.align		8
        /*0048*/ 	.dword	_ZN73_INTERNAL_8741fe0a_37_flash_fwd_hdim96_fp16_softcap_sm80_cu_49158569_37454cute7productE
	.align		8
        /*0050*/ 	.dword	_ZN73_INTERNAL_8741fe0a_37_flash_fwd_hdim96_fp16_softcap_sm80_cu_49158569_37454cute1_E


//--------------------- .nv.constant0._ZN7cutlass13device_kernelIN5flash19enable_sm80_to_sm89INS1_16FlashAttnFwdSm80INS1_25CollectiveMainloopFwdSm80ILi4ELi1ELb0EN4cute5tupleIJNS5_1CILi128EEENS7_ILi64EEENS7_ILi96EEEEEELi96ENS_6half_tEfNS_4arch4Sm80ELb0ELb0ELb1ELb0ELb0ELb0ELb1ELb0EEENS1_21CollectiveEpilogueFwdINS6_IJS8_SA_S9_EEENS6_IJNS7_ILi1EEESI_SI_EEESC_SE_Li128ELb0ELb1ELb0ELb0EEENS1_19SingleTileSchedulerILb0ELb0ELb1ELi128EEEEEEEEEvNT_6ParamsE --------------------------
	.section	.nv.constant0._ZN7cutlass13device_kernelIN5flash19enable_sm80_to_sm89INS1_16FlashAttnFwdSm80INS1_25CollectiveMainloopFwdSm80ILi4ELi1ELb0EN4cute5tupleIJNS5_1CILi128EEENS7_ILi64EEENS7_ILi96EEEEEELi96ENS_6half_tEfNS_4arch4Sm80ELb0ELb0ELb1ELb0ELb0ELb0ELb1ELb0EEENS1_21CollectiveEpilogueFwdINS6_IJS8_SA_S9_EEENS6_IJNS7_ILi1EEESI_SI_EEESC_SE_Li128ELb0ELb1ELb0ELb0EEENS1_19SingleTileSchedulerILb0ELb0ELb1ELi128EEEEEEEEEvNT_6ParamsE,"a",@progbits
	.sectionflags	@""
	.align	4
.nv.constant0._ZN7cutlass13device_kernelIN5flash19enable_sm80_to_sm89INS1_16FlashAttnFwdSm80INS1_25CollectiveMainloopFwdSm80ILi4ELi1ELb0EN4cute5tupleIJNS5_1CILi128EEENS7_ILi64EEENS7_ILi96EEEEEELi96ENS_6half_tEfNS_4arch4Sm80ELb0ELb0ELb1ELb0ELb0ELb0ELb1ELb0EEENS1_21CollectiveEpilogueFwdINS6_IJS8_SA_S9_EEENS6_IJNS7_ILi1EEESI_SI_EEESC_SE_Li128ELb0ELb1ELb0ELb0EEENS1_19SingleTileSchedulerILb0ELb0ELb1ELi128EEEEEEEEEvNT_6ParamsE:
	.zero		1400


//--------------------- .nv.constant0._ZN7cutlass13device_kernelIN5flash19enable_sm80_to_sm89INS1_16FlashAttnFwdSm80INS1_25CollectiveMainloopFwdSm80ILi4ELi1ELb0EN4cute5tupleIJNS5_1CILi128EEENS7_ILi64EEENS7_ILi96EEEEEELi96ENS_6half_tEfNS_4arch4Sm80ELb0ELb0ELb1ELb1ELb0ELb0ELb1ELb0EEENS1_21CollectiveEpilogueFwdINS6_IJS8_SA_S9_EEENS6_IJNS7_ILi1EEESI_SI_EEESC_SE_Li128ELb1ELb1ELb0ELb0EEENS1_19SingleTileSchedulerILb1ELb0ELb1ELi128EEEEEEEEEvNT_6ParamsE --------------------------
	.section	.nv.constant0._ZN7cutlass13device_kernelIN5flash19enable_sm80_to_sm89INS1_16FlashAttnFwdSm80INS1_25CollectiveMainloopFwdSm80ILi4ELi1ELb0EN4cute5tupleIJNS5_1CILi128EEENS7_ILi64EEENS7_ILi96EEEEEELi96ENS_6half_tEfNS_4arch4Sm80ELb0ELb0ELb1ELb1ELb0ELb0ELb1ELb0EEENS1_21CollectiveEpilogueFwdINS6_IJS8_SA_S9_EEENS6_IJNS7_ILi1EEESI_SI_EEESC_SE_Li128ELb1ELb1ELb0ELb0EEENS1_19SingleTileSchedulerILb1ELb0ELb1ELi128EEEEEEEEEvNT_6ParamsE,"a",@progbits
	.sectionflags	@""
	.align	4
.nv.constant0._ZN7cutlass13device_kernelIN5flash19enable_sm80_to_sm89INS1_16FlashAttnFwdSm80INS1_25CollectiveMainloopFwdSm80ILi4ELi1ELb0EN4cute5tupleIJNS5_1CILi128EEENS7_ILi64EEENS7_ILi96EEEEEELi96ENS_6half_tEfNS_4arch4Sm80ELb0ELb0ELb1ELb1ELb0ELb0ELb1ELb0EEENS1_21CollectiveEpilogueFwdINS6_IJS8_SA_S9_EEENS6_IJNS7_ILi1EEESI_SI_EEESC_SE_Li128ELb1ELb1ELb0ELb0EEENS1_19SingleTileSchedulerILb1ELb0ELb1ELi128EEEEEEEEEvNT_6ParamsE:
	.zero		1400


//--------------------- .nv.constant0._ZN7cutlass13device_kernelIN5flash19enable_sm80_to_sm89INS1_16FlashAttnFwdSm80INS1_25CollectiveMainloopFwdSm80ILi4ELi1ELb0EN4cute5tupleIJNS5_1CILi128EEENS7_ILi64EEENS7_ILi96EEEEEELi96ENS_6half_tEfNS_4arch4Sm80ELb0ELb0ELb1ELb1ELb0ELb1ELb1ELb0EEENS1_21CollectiveEpilogueFwdINS6_IJS8_SA_S9_EEENS6_IJNS7_ILi1EEESI_SI_EEESC_SE_Li128ELb1ELb1ELb0ELb0EEENS1_19SingleTileSchedulerILb1ELb0ELb1ELi128EEEEEEEEEvNT_6ParamsE --------------------------
	.section	.nv.constant0._ZN7cutlass13device_kernelIN5flash19enable_sm80_to_sm89INS1_16FlashAttnFwdSm80INS1_25CollectiveMainloopFwdSm80ILi4ELi1ELb0EN4cute5tupleIJNS5_1CILi128EEENS7_ILi64EEENS7_ILi96EEEEEELi96ENS_6half_tEfNS_4arch4Sm80ELb0ELb0ELb1ELb1ELb0ELb1ELb1ELb0EEENS1_21CollectiveEpilogueFwdINS6_IJS8_SA_S9_EEENS6_IJNS7_ILi1EEESI_SI_EEESC_SE_Li128ELb1ELb1ELb0ELb0EEENS1_19SingleTileSchedulerILb1ELb0ELb1ELi128EEEEEEEEEvNT_6ParamsE,"a",@progbits
	.sectionflags	@""
	.align	4
.nv.constant0._ZN7cutlass13device_kernelIN5flash19enable_sm80_to_sm89INS1_16FlashAttnFwdSm80INS1_25CollectiveMainloopFwdSm80ILi4ELi1ELb0EN4cute5tupleIJNS5_1CILi128EEENS7_ILi64EEENS7_ILi96EEEEEELi96ENS_6half_tEfNS_4arch4Sm80ELb0ELb0ELb1ELb1ELb0ELb1ELb1ELb0EEENS1_21CollectiveEpilogueFwdINS6_IJS8_SA_S9_EEENS6_IJNS7_ILi1EEESI_SI_EEESC_SE_Li128ELb1ELb1ELb0ELb0EEENS1_19SingleTileSchedulerILb1ELb0ELb1ELi128EEEEEEEEEvNT_6ParamsE:
	.zero		1400


//--------------------- .nv.constant0._ZN7cutlass13device_kernelIN5flash19enable_sm80_to_sm89INS1_16FlashAttnFwdSm80INS1_25CollectiveMainloopFwdSm80ILi4ELi1ELb0EN4cute5tupleIJNS5_1CILi128EEENS7_ILi48EEENS7_ILi96EEEEEELi96ENS_6half_tEfNS_4arch4Sm80ELb0ELb1ELb1ELb0ELb0ELb0ELb1ELb0EEENS1_21CollectiveEpilogueFwdINS6_IJS8_SA_S9_EEENS6_IJNS7_ILi1EEESI_SI_EEESC_SE_Li128ELb0ELb1ELb0ELb0EEENS1_19SingleTileSchedulerILb0ELb0ELb1ELi128EEEEEEEEEvNT_6ParamsE --------------------------
	.section	.nv.constant0._ZN7cutlass13device_kernelIN5flash19enable_sm80_to_sm89INS1_16FlashAttnFwdSm80INS1_25CollectiveMainloopFwdSm80ILi4ELi1ELb0EN4cute5tupleIJNS5_1CILi128EEENS7_ILi48EEENS7_ILi96EEEEEELi96ENS_6half_tEfNS_4arch4Sm80ELb0ELb1ELb1ELb0ELb0ELb0ELb1ELb0EEENS1_21CollectiveEpilogueFwdINS6_IJS8_SA_S9_EEENS6_IJNS7_ILi1EEESI_SI_EEESC_SE_Li128ELb0ELb1ELb0ELb0EEENS1_19SingleTileSchedulerILb0ELb0ELb1ELi128EEEEEEEEEvNT_6ParamsE,"a",@progbits
	.sectionflags	@""
	.align	4
.nv.constant0._ZN7cutlass13device_kernelIN5flash19enable_sm80_to_sm89INS1_16FlashAttnFwdSm80INS1_25CollectiveMainloopFwdSm80ILi4ELi1ELb0EN4cute5tupleIJNS5_1CILi128EEENS7_ILi48EEENS7_ILi96EEEEEELi96ENS_6half_tEfNS_4arch4Sm80ELb0ELb1ELb1ELb0ELb0ELb0ELb1ELb0EEENS1_21CollectiveEpilogueFwdINS6_IJS8_SA_S9_EEENS6_IJNS7_ILi1EEESI_SI_EEESC_SE_Li128ELb0ELb1ELb0ELb0EEENS1_19SingleTileSchedulerILb0ELb0ELb1ELi128EEEEEEEEEvNT_6ParamsE:
	.zero		1400


//--------------------- .nv.constant0._ZN7cutlass13device_kernelIN5flash19enable_sm80_to_sm89INS1_16FlashAttnFwdSm80INS1_25CollectiveMainloopFwdSm80ILi4ELi1ELb0EN4cute5tupleIJNS5_1CILi128EEENS7_ILi48EEENS7_ILi96EEEEEELi96ENS_6half_tEfNS_4arch4Sm80ELb0ELb1ELb1ELb1ELb0ELb0ELb1ELb0EEENS1_21CollectiveEpilogueFwdINS6_IJS8_SA_S9_EEENS6_IJNS7_ILi1EEESI_SI_EEESC_SE_Li128ELb1ELb1ELb0ELb0EEENS1_19SingleTileSchedulerILb1ELb0ELb1ELi128EEEEEEEEEvNT_6ParamsE --------------------------
	.section	.nv.constant0._ZN7cutlass13device_kernelIN5flash19enable_sm80_to_sm89INS1_16FlashAttnFwdSm80INS1_25CollectiveMainloopFwdSm80ILi4ELi1ELb0EN4cute5tupleIJNS5_1CILi128EEENS7_ILi48EEENS7_ILi96EEEEEELi96ENS_6half_tEfNS_4arch4Sm80ELb0ELb1ELb1ELb1ELb0ELb0ELb1ELb0EEENS1_21CollectiveEpilogueFwdINS6_IJS8_SA_S9_EEENS6_IJNS7_ILi1EEESI_SI_EEESC_SE_Li128ELb1ELb1ELb0ELb0EEENS1_19SingleTileSchedulerILb1ELb0ELb1ELi128EEEEEEEEEvNT_6ParamsE,"a",@progbits
	.sectionflags	@""
	.align	4
.nv.constant0._ZN7cutlass13device_kernelIN5flash19enable_sm80_to_sm89INS1_16FlashAttnFwdSm80INS1_25CollectiveMainloopFwdSm80ILi4ELi1ELb0EN4cute5tupleIJNS5_1CILi128EEENS7_ILi48EEENS7_ILi96EEEEEELi96ENS_6half_tEfNS_4arch4Sm80ELb0ELb1ELb1ELb1ELb0ELb0ELb1ELb0EEENS1_21CollectiveEpilogueFwdINS6_IJS8_SA_S9_EEENS6_IJNS7_ILi1EEESI_SI_EEESC_SE_Li128ELb1ELb1ELb0ELb0EEENS1_19SingleTileSchedulerILb1ELb0ELb1ELi128EEEEEEEEEvNT_6ParamsE:
	.zero		1400


//--------------------- .nv.constant0._ZN7cutlass13device_kernelIN5flash19enable_sm80_to_sm89INS1_16FlashAttnFwdSm80INS1_25CollectiveMainloopFwdSm80ILi4ELi1ELb0EN4cute5tupleIJNS5_1CILi128EEENS7_ILi48EEENS7_ILi96EEEEEELi96ENS_6half_tEfNS_4arch4Sm80ELb0ELb1ELb1ELb1ELb0ELb1ELb1ELb0EEENS1_21CollectiveEpilogueFwdINS6_IJS8_SA_S9_EEENS6_IJNS7_ILi1EEESI_SI_EEESC_SE_Li128ELb1ELb1ELb0ELb0EEENS1_19SingleTileSchedulerILb1ELb0ELb1ELi128EEEEEEEEEvNT_6ParamsE --------------------------
	.section	.nv.constant0._ZN7cutlass13device_kernelIN5flash19enable_sm80_to_sm89INS1_16FlashAttnFwdSm80INS1_25CollectiveMainloopFwdSm80ILi4ELi1ELb0EN4cute5tupleIJNS5_1CILi128EEENS7_ILi48EEENS7_ILi96EEEEEELi96ENS_6half_tEfNS_4arch4Sm80ELb0ELb1ELb1ELb1ELb0ELb1ELb1ELb0EEENS1_21CollectiveEpilogueFwdINS6_IJS8_SA_S9_EEENS6_IJNS7_ILi1EEESI_SI_EEESC_SE_Li128ELb1ELb1ELb0ELb0EEENS1_19SingleTileSchedulerILb1ELb0ELb1ELi128EEEEEEEEEvNT_6ParamsE,"a",@progbits
	.sectionflags	@""
	.align	4
.nv.constant0._ZN7cutlass13device_kernelIN5flash19enable_sm80_to_sm89INS1_16FlashAttnFwdSm80INS1_25CollectiveMainloopFwdSm80ILi4ELi1ELb0EN4cute5tupleIJNS5_1CILi128EEENS7_ILi48EEENS7_ILi96EEEEEELi96ENS_6half_tEfNS_4arch4Sm80ELb0ELb1ELb1ELb1ELb0ELb1ELb1ELb0EEENS1_21CollectiveEpilogueFwdINS6_IJS8_SA_S9_EEENS6_IJNS7_ILi1EEESI_SI_EEESC_SE_Li128ELb1ELb1ELb0ELb0EEENS1_19SingleTileSchedulerILb1ELb0ELb1ELi128EEEEEEEEEvNT_6ParamsE:
	.zero		1400


//--------------------- .nv.constant0._ZN7cutlass13device_kernelIN5flash19enable_sm80_to_sm89INS1_16FlashAttnFwdSm80INS1_25CollectiveMainloopFwdSm80ILi4ELi1ELb0EN4cute5tupleIJNS5_1CILi128EEENS7_ILi64EEENS7_ILi96EEEEEELi96ENS_6half_tEfNS_4arch4Sm80ELb1ELb0ELb1ELb0ELb0ELb0ELb1ELb0EEENS1_21CollectiveEpilogueFwdINS6_IJS8_SA_S9_EEENS6_IJNS7_ILi1EEESI_SI_EEESC_SE_Li128ELb0ELb1ELb0ELb0EEENS1_30DynamicPersistentTileSchedulerILi128ELi128ELb0ELb1ELb0EEEEEEEEEvNT_6ParamsE --------------------------
	.section	.nv.constant0._ZN7cutlass13device_kernelIN5flash19enable_sm80_to_sm89INS1_16FlashAttnFwdSm80INS1_25CollectiveMainloopFwdSm80ILi4ELi1ELb0EN4cute5tupleIJNS5_1CILi128EEENS7_ILi64EEENS7_ILi96EEEEEELi96ENS_6half_tEfNS_4arch4Sm80ELb1ELb0ELb1ELb0ELb0ELb0ELb1ELb0EEENS1_21CollectiveEpilogueFwdINS6_IJS8_SA_S9_EEENS6_IJNS7_ILi1EEESI_SI_EEESC_SE_Li128ELb0ELb1ELb0ELb0EEENS1_30DynamicPersistentTileSchedulerILi128ELi128ELb0ELb1ELb0EEEEEEEEEvNT_6ParamsE,"a",@progbits
	.sectionflags	@""
	.align	4
.nv.constant0._ZN7cutlass13device_kernelIN5flash19enable_sm80_to_sm89INS1_16FlashAttnFwdSm80INS1_25CollectiveMainloopFwdSm80ILi4ELi1ELb0EN4cute5tupleIJNS5_1CILi128EEENS7_ILi64EEENS7_ILi96EEEEEELi96ENS_6half_tEfNS_4arch4Sm80ELb1ELb0ELb1ELb0ELb0ELb0ELb1ELb0EEENS1_21CollectiveEpilogueFwdINS6_IJS8_SA_S9_EEENS6_IJNS7_ILi1EEESI_SI_EEESC_SE_Li128ELb0ELb1ELb0ELb0EEENS1_30DynamicPersistentTileSchedulerILi128ELi128ELb0ELb1ELb0EEEEEEEEEvNT_6ParamsE:
	.zero		1416


//--------------------- .nv.constant0._ZN7cutlass13device_kernelIN5flash19enable_sm80_to_sm89INS1_16FlashAttnFwdSm80INS1_25CollectiveMainloopFwdSm80ILi4ELi1ELb0EN4cute5tupleIJNS5_1CILi128EEENS7_ILi64EEENS7_ILi96EEEEEELi96ENS_6half_tEfNS_4arch4Sm80ELb1ELb0ELb1ELb1ELb0ELb0ELb1ELb0EEENS1_21CollectiveEpilogueFwdINS6_IJS8_SA_S9_EEENS6_IJNS7_ILi1EEESI_SI_EEESC_SE_Li128ELb1ELb1ELb0ELb0EEENS1_19SingleTileSchedulerILb1ELb0ELb1ELi128EEEEEEEEEvNT_6ParamsE --------------------------
	.section	.nv.constant0._ZN7cutlass13device_kernelIN5flash19enable_sm80_to_sm89INS1_16FlashAttnFwdSm80INS1_25CollectiveMainloopFwdSm80ILi4ELi1ELb0EN4cute5tupleIJNS5_1CILi128EEENS7_ILi64EEENS7_ILi96EEEEEELi96ENS_6half_tEfNS_4arch4Sm80ELb1ELb0ELb1ELb1ELb0ELb0ELb1ELb0EEENS1_21CollectiveEpilogueFwdINS6_IJS8_SA_S9_EEENS6_IJNS7_ILi1EEESI_SI_EEESC_SE_Li128ELb1ELb1ELb0ELb0EEENS1_19SingleTileSchedulerILb1ELb0ELb1ELi128EEEEEEEEEvNT_6ParamsE,"a",@progbits
	.sectionflags	@""
	.align	4
.nv.constant0._ZN7cutlass13device_kernelIN5flash19enable_sm80_to_sm89INS1_16FlashAttnFwdSm80INS1_25CollectiveMainloopFwdSm80ILi4ELi1ELb0EN4cute5tupleIJNS5_1CILi128EEENS7_ILi64EEENS7_ILi96EEEEEELi96ENS_6half_tEfNS_4arch4Sm80ELb1ELb0ELb1ELb1ELb0ELb0ELb1ELb0EEENS1_21CollectiveEpilogueFwdINS6_IJS8_SA_S9_EEENS6_IJNS7_ILi1EEESI_SI_EEESC_SE_Li128ELb1ELb1ELb0ELb0EEENS1_19SingleTileSchedulerILb1ELb0ELb1ELi128EEEEEEEEEvNT_6ParamsE:
	.zero		1400


//--------------------- .nv.constant0._ZN7cutlass13device_kernelIN5flash19enable_sm80_to_sm89INS1_16FlashAttnFwdSm80INS1_25CollectiveMainloopFwdSm80ILi4ELi1ELb0EN4cute5tupleIJNS5_1CILi128EEENS7_ILi64EEENS7_ILi96EEEEEELi96ENS_6half_tEfNS_4arch4Sm80ELb1ELb0ELb1ELb1ELb0ELb1ELb1ELb0EEENS1_21CollectiveEpilogueFwdINS6_IJS8_SA_S9_EEENS6_IJNS7_ILi1EEESI_SI_EEESC_SE_Li128ELb1ELb1ELb0ELb0EEENS1_19SingleTileSchedulerILb1ELb0ELb1ELi128EEEEEEEEEvNT_6ParamsE --------------------------
	.section	.nv.constant0._ZN7cutlass13device_kernelIN5flash19enable_sm80_to_sm89INS1_16FlashAttnFwdSm80INS1_25CollectiveMainloopFwdSm80ILi4ELi1ELb0EN4cute5tupleIJNS5_1CILi128EEENS7_ILi64EEENS7_ILi96EEEEEELi96ENS_6half_tEfNS_4arch4Sm80ELb1ELb0ELb1ELb1ELb0ELb1ELb1ELb0EEENS1_21CollectiveEpilogueFwdINS6_IJS8_SA_S9_EEENS6_IJNS7_ILi1EEESI_SI_EEESC_SE_Li128ELb1ELb1ELb0ELb0EEENS1_19SingleTileSchedulerILb1ELb0ELb1ELi128EEEEEEEEEvNT_6ParamsE,"a",@progbits
	.sectionflags	@""
	.align	4
.nv.constant0._ZN7cutlass13device_kernelIN5flash19enable_sm80_to_sm89INS1_16FlashAttnFwdSm80INS1_25CollectiveMainloopFwdSm80ILi4ELi1ELb0EN4cute5tupleIJNS5_1CILi128EEENS7_ILi64EEENS7_ILi96EEEEEELi96ENS_6half_tEfNS_4arch4Sm80ELb1ELb0ELb1ELb1ELb0ELb1ELb1ELb0EEENS1_21CollectiveEpilogueFwdINS6_IJS8_SA_S9_EEENS6_IJNS7_ILi1EEESI_SI_EEESC_SE_Li128ELb1ELb1ELb0ELb0EEENS1_19SingleTileSchedulerILb1ELb0ELb1ELi128EEEEEEEEEvNT_6ParamsE:
	.zero		1400


//--------------------- .text._ZN7cutlass13device_kernelIN5flash19enable_sm80_to_sm89INS1_16FlashAttnFwdSm80INS1_25CollectiveMainloopFwdSm80ILi4ELi1ELb0EN4cute5tupleIJNS5_1CILi128EEENS7_ILi64EEENS7_ILi96EEEEEELi96ENS_6half_tEfNS_4arch4Sm80ELb0ELb0ELb1ELb0ELb0ELb0ELb1ELb0EEENS1_21CollectiveEpilogueFwdINS6_IJS8_SA_S9_EEENS6_IJNS7_ILi1EEESI_SI_EEESC_SE_Li128ELb0ELb1ELb0ELb0EEENS1_19SingleTileSchedulerILb0ELb0ELb1ELi128EEEEEEEEEvNT_6ParamsE --------------------------
	.section	.text._ZN7cutlass13device_kernelIN5flash19enable_sm80_to_sm89INS1_16FlashAttnFwdSm80INS1_25CollectiveMainloopFwdSm80ILi4ELi1ELb0EN4cute5tupleIJNS5_1CILi128EEENS7_ILi64EEENS7_ILi96EEEEEELi96ENS_6half_tEfNS_4arch4Sm80ELb0ELb0ELb1ELb0ELb0ELb0ELb1ELb0EEENS1_21CollectiveEpilogueFwdINS6_IJS8_SA_S9_EEENS6_IJNS7_ILi1EEESI_SI_EEESC_SE_Li128ELb0ELb1ELb0ELb0EEENS1_19SingleTileSchedulerILb0ELb0ELb1ELi128EEEEEEEEEvNT_6ParamsE,"ax",@progbits
	.sectioninfo	@"SHI_REGISTERS=255"
	.align	128
.text._ZN7cutlass13device_kernelIN5flash19enable_sm80_to_sm89INS1_16FlashAttnFwdSm80INS1_25CollectiveMainloopFwdSm80ILi4ELi1ELb0EN4cute5tupleIJNS5_1CILi128EEENS7_ILi64EEENS7_ILi96EEEEEELi96ENS_6half_tEfNS_4arch4Sm80ELb0ELb0ELb1ELb0ELb0ELb0ELb1ELb0EEENS1_21CollectiveEpilogueFwdINS6_IJS8_SA_S9_EEENS6_IJNS7_ILi1EEESI_SI_EEESC_SE_Li128ELb0ELb1ELb0ELb0EEENS1_19SingleTileSchedulerILb0ELb0ELb1ELi128EEEEEEEEEvNT_6ParamsE:
        .type           _ZN7cutlass13device_kernelIN5flash19enable_sm80_to_sm89INS1_16FlashAttnFwdSm80INS1_25CollectiveMainloopFwdSm80ILi4ELi1ELb0EN4cute5tupleIJNS5_1CILi128EEENS7_ILi64EEENS7_ILi96EEEEEELi96ENS_6half_tEfNS_4arch4Sm80ELb0ELb0ELb1ELb0ELb0ELb0ELb1ELb0EEENS1_21CollectiveEpilogueFwdINS6_IJS8_SA_S9_EEENS6_IJNS7_ILi1EEESI_SI_EEESC_SE_Li128ELb0ELb1ELb0ELb0EEENS1_19SingleTileSchedulerILb0ELb0ELb1ELi128EEEEEEEEEvNT_6ParamsE,@function
        .size           _ZN7cutlass13device_kernelIN5flash19enable_sm80_to_sm89INS1_16FlashAttnFwdSm80INS1_25CollectiveMainloopFwdSm80ILi4ELi1ELb0EN4cute5tupleIJNS5_1CILi128EEENS7_ILi64EEENS7_ILi96EEEEEELi96ENS_6half_tEfNS_4arch4Sm80ELb0ELb0ELb1ELb0ELb0ELb0ELb1ELb0EEENS1_21CollectiveEpilogueFwdINS6_IJS8_SA_S9_EEENS6_IJNS7_ILi1EEESI_SI_EEESC_SE_Li128ELb0ELb1ELb0ELb0EEENS1_19SingleTileSchedulerILb0ELb0ELb1ELi128EEEEEEEEEvNT_6ParamsE,(.L_x_754 - _ZN7cutlass13device_kernelIN5flash19enable_sm80_to_sm89INS1_16FlashAttnFwdSm80INS1_25CollectiveMainloopFwdSm80ILi4ELi1ELb0EN4cute5tupleIJNS5_1CILi128EEENS7_ILi64EEENS7_ILi96EEEEEELi96ENS_6half_tEfNS_4arch4Sm80ELb0ELb0ELb1ELb0ELb0ELb0ELb1ELb0EEENS1_21CollectiveEpilogueFwdINS6_IJS8_SA_S9_EEENS6_IJNS7_ILi1EEESI_SI_EEESC_SE_Li128ELb0ELb1ELb0ELb0EEENS1_19SingleTileSchedulerILb0ELb0ELb1ELi128EEEEEEEEEvNT_6ParamsE)
        .other          _ZN7cutlass13device_kernelIN5flash19enable_sm80_to_sm89INS1_16FlashAttnFwdSm80INS1_25CollectiveMainloopFwdSm80ILi4ELi1ELb0EN4cute5tupleIJNS5_1CILi128EEENS7_ILi64EEENS7_ILi96EEEEEELi96ENS_6half_tEfNS_4arch4Sm80ELb0ELb0ELb1ELb0ELb0ELb0ELb1ELb0EEENS1_21CollectiveEpilogueFwdINS6_IJS8_SA_S9_EEENS6_IJNS7_ILi1EEESI_SI_EEESC_SE_Li128ELb0ELb1ELb0ELb0EEENS1_19SingleTileSchedulerILb0ELb0ELb1ELi128EEEEEEEEEvNT_6ParamsE,@"STO_CUDA_ENTRY STV_DEFAULT"
_ZN7cutlass13device_kernelIN5flash19enable_sm80_to_sm89INS1_16FlashAttnFwdSm80INS1_25CollectiveMainloopFwdSm80ILi4ELi1ELb0EN4cute5tupleIJNS5_1CILi128EEENS7_ILi64EEENS7_ILi96EEEEEELi96ENS_6half_tEfNS_4arch4Sm80ELb0ELb0ELb1ELb0ELb0ELb0ELb1ELb0EEENS1_21CollectiveEpilogueFwdINS6_IJS8_SA_S9_EEENS6_IJNS7_ILi1EEESI_SI_EEESC_SE_Li128ELb0ELb1ELb0ELb0EEENS1_19SingleTileSchedulerILb0ELb0ELb1ELi128EEEEEEEEEvNT_6ParamsE:
[----:B------:R-:W-:-:S03]  /*0000*/  MOV R1, c[0x0][0x28] ;  /* 0x00000a0000017a02 */ /* 0x000fc60000000f00 */
[----:B------:R-:W1:Y:S01]  /*0010*/  S2UR UR8, SR_CTAID.Z ;  /* 0x00000000000879c3 */ /* 0x000e620000002700 */
[----:B------:R-:W-:Y:S02]  /*0020*/  IADD3 R1, R1, -0x50, RZ ;  /* 0xffffffb001017810 */ /* 0x000fe40007ffe0ff */
[----:B-1----:R-:W-:-:S13]  /*0030*/  ISETP.LE.AND P0, PT, RZ, UR8, PT ;  /* 0x00000008ff007c0c */ /* 0x002fda000bf03270 */
[----:B------:R-:W-:Y:S05]  /*0040*/  @!P0 EXIT ;  /* 0x000000000000894d */ /* 0x000fea0003800000 */
[----:B------:R-:W-:Y:S02]  /*0050*/  ULDC.64 UR4, c[0x0][0x340] ;  /* 0x0000d00000047ab9 */ /* 0x000fe40000000a00 */
[----:B------:R-:W-:Y:S02]  /*0060*/  UISETP.NE.U32.AND UP0, UPT, URZ, UR4, UPT ;  /* 0x000000043f00728c */ /* 0x000fe4000bf05070 */
[----:B------:R-:W-:Y:S02]  /*0070*/  ULDC.64 UR6, c[0x0][0x340] ;  /* 0x0000d00000067ab9 */ /* 0x000fe40000000a00 */
[----:B------:R-:W-:Y:S02]  /*0080*/  UISETP.NE.AND.EX UP0, UPT, URZ, UR5, UPT, UP0 ;  /* 0x000000053f00728c */ /* 0x000fe4000bf05300 */
[----:B------:R-:W-:-:S04]  /*0090*/  ULDC.64 UR16, c[0x0][0x118] ;  /* 0x0000460000107ab9 */ /* 0x000fc80000000a00 */
[----:B------:R-:W-:-:S05]  /*00a0*/  PLOP3.LUT P0, PT, PT, PT, UP0, 0x80, 0x0 ;  /* 0x000000000000781c */ /* 0x000fca0003f0f008 */
[----:B------:R-:W-:Y:S02]  /*00b0*/  @UP0 UMOV UR4, 0x4 ;  /* 0x0000000400040882 */ /* 0x000fe40000000000 */
[----:B------:R-:W-:-:S06]  /*00c0*/  @UP0 UIMAD.WIDE UR4, UR8, UR4, UR6 ;  /* 0x00000004080402a5 */ /* 0x000fcc000f8e0206 */
[----:B------:R-:W-:Y:S02]  /*00d0*/  IMAD.U32 R2, RZ, RZ, UR4 ;  /* 0x00000004ff027e24 */ /* 0x000fe4000f8e00ff */
[----:B------:R-:W-:Y:S01]  /*00e0*/  IMAD.U32 R3, RZ, RZ, UR5 ;  /* 0x00000005ff037e24 */ /* 0x000fe2000f8e00ff */
[----:B------:R-:W1:Y:S01]  /*00f0*/  S2R R23, SR_TID.X ;  /* 0x0000000000177919 */ /* 0x000e620000002100 */
[----:B------:R-:W2:Y:S03]  /*0100*/  S2UR UR23, SR_CTAID.Y ;  /* 0x00000000001779c3 */ /* 0x000ea60000002600 */
[----:B------:R-:W3:Y:S01]  /*0110*/  S2R R9, SR_CTAID.X ;  /* 0x0000000000097919 */ /* 0x000ee20000002500 */
[----:B------:R-:W-:Y:S01]  /*0120*/  IMAD.MOV.U32 R12, RZ, RZ, c[0x0][0x2c4] ;  /* 0x0000b100ff0c7624 */ /* 0x000fe200078e00ff */
[----:B------:R-:W-:Y:S02]  /*0130*/  ULDC.64 UR4, c[0x0][0x1b8] ;  /* 0x00006e0000047ab9 */ /* 0x000fe40000000a00 */
[----:B------:R4:W5:Y:S01]  /*0140*/  @P0 LDG.E R16, [R2.64] ;  /* 0x0000001002100981 */ /* 0x000962000c1e1900 */
[----:B------:R-:W-:Y:S01]  /*0150*/  USHF.R.S32.HI UR7, URZ, 0x1f, UR8 ;  /* 0x0000001f3f077899 */ /* 0x000fe20008011408 */
[C---:B------:R-:W-:Y:S01]  /*0160*/  ISETP.NE.AND P1, PT, R12.reuse, 0x1, PT ;  /* 0x000000010c00780c */ /* 0x040fe20003f25270 */
[----:B------:R-:W-:Y:S01]  /*0170*/  IMAD R12, R12, c[0x0][0x168], RZ ;  /* 0x00005a000c0c7a24 */ /* 0x000fe200078e02ff */
[----:B-1----:R-:W-:Y:S01]  /*0180*/  SHF.R.S32.HI R18, RZ, 0x1f, R23 ;  /* 0x0000001fff127819 */ /* 0x002fe20000011417 */
[----:B--2---:R-:W-:-:S02]  /*0190*/  USHF.R.S32.HI UR26, URZ, 0x1f, UR23 ;  /* 0x0000001f3f1a7899 */ /* 0x004fc40008011417 */
[----:B------:R-:W-:Y:S01]  /*01a0*/  UIMAD.WIDE.U32 UR10, UR23, UR4, URZ ;  /* 0x00000004170a72a5 */ /* 0x000fe2000f8e003f */
[CC--:B------:R-:W-:Y:S01]  /*01b0*/  LEA.HI R8, R18.reuse, R23.reuse, RZ, 0x2 ;  /* 0x0000001712087211 */ /* 0x0c0fe200078f10ff */
[----:B------:R-:W-:Y:S01]  /*01c0*/  UIMAD UR6, UR26, UR4, URZ ;  /* 0x000000041a0672a4 */ /* 0x000fe2000f8e023f */
[-C--:B------:R-:W-:Y:S02]  /*01d0*/  LEA.HI R20, R18, R23.reuse, RZ, 0x3 ;  /* 0x0000001712147211 */ /* 0x080fe400078f18ff */
[----:B------:R-:W-:Y:S01]  /*01e0*/  LOP3.LUT R0, R8, 0xfffffffc, RZ, 0xc0, !PT ;  /* 0xfffffffc08007812 */ /* 0x000fe200078ec0ff */
[----:B------:R-:W-:Y:S01]  /*01f0*/  UIMAD UR6, UR23, UR5, UR6 ;  /* 0x00000005170672a4 */ /* 0x000fe2000f8e0206 */
[----:B------:R-:W-:Y:S02]  /*0200*/  SHF.R.S32.HI R22, RZ, 0x2, R8 ;  /* 0x00000002ff167819 */ /* 0x000fe40000011408 */
[----:B------:R-:W-:Y:S01]  /*0210*/  ULDC.64 UR4, c[0x0][0x1c0] ;  /* 0x0000700000047ab9 */ /* 0x000fe20000000a00 */
[----:B------:R-:W-:Y:S01]  /*0220*/  IMAD.IADD R7, R23, 0x1, -R0 ;  /* 0x0000000117077824 */ /* 0x000fe200078e0a00 */
[----:B------:R-:W-:Y:S01]  /*0230*/  UIADD3 UR11, UR11, UR6, URZ ;  /* 0x000000060b0b7290 */ /* 0x000fe2000fffe03f */
[--C-:B---3--:R-:W-:Y:S01]  /*0240*/  IMAD R19, R9, 0x80, R22.reuse ;  /* 0x0000008009137824 */ /* 0x108fe200078e0216 */
[----:B------:R-:W-:Y:S01]  /*0250*/  UIMAD UR6, UR7, UR4, URZ ;  /* 0x00000004070672a4 */ /* 0x000fe2000f8e023f */
[C---:B------:R-:W-:Y:S01]  /*0260*/  IMAD R0, R7.reuse, 0x20, R22 ;  /* 0x0000002007007824 */ /* 0x040fe200078e0216 */
[----:B------:R-:W-:Y:S01]  /*0270*/  UIMAD.WIDE.U32 UR10, UR8, UR4, UR10 ;  /* 0x00000004080a72a5 */ /* 0x000fe2000f8e000a */
[----:B------:R-:W-:Y:S01]  /*0280*/  IMAD.SHL.U32 R234, R7, 0x8, RZ ;  /* 0x0000000807ea7824 */ /* 0x000fe200078e00ff */
[----:B------:R-:W-:Y:S01]  /*0290*/  UIMAD UR5, UR8, UR5, UR6 ;  /* 0x00000005080572a4 */ /* 0x000fe2000f8e0206 */
[----:B------:R-:W-:Y:S01]  /*02a0*/  IMAD R6, R9, 0x80, R0 ;  /* 0x0000008009067824 */ /* 0x000fe200078e0200 */
[-C--:B------:R-:W-:Y:S01]  /*02b0*/  LEA.HI R28, R18, R23.reuse, RZ, 0x5 ;  /* 0x00000017121c7211 */ /* 0x080fe200078f28ff */
[----:B------:R-:W-:Y:S01]  /*02c0*/  ULDC UR6, c[0x0][0x1d0] ;  /* 0x0000740000067ab9 */ /* 0x000fe20000000800 */
[----:B----4-:R-:W-:Y:S01]  /*02d0*/  IMAD.U32 R3, RZ, RZ, UR11 ;  /* 0x0000000bff037e24 */ /* 0x010fe2000f8e00ff */
[----:B------:R-:W-:Y:S01]  /*02e0*/  UIADD3 UR5, UR11, UR5, URZ ;  /* 0x000000050b057290 */ /* 0x000fe2000fffe03f */
[----:B------:R-:W-:Y:S01]  /*02f0*/  @P1 IMAD.HI.U32 R0, R6, c[0x0][0x2c8], RZ ;  /* 0x0000b20006001a27 */ /* 0x000fe200078e00ff */
[----:B------:R1:W-:Y:S01]  /*0300*/  STL [R1+0x48], R6 ;  /* 0x0000480601007387 */ /* 0x0003e20000100800 */
[----:B------:R-:W-:Y:S01]  /*0310*/  UIADD3 UR4, UR6, 0x3f, URZ ;  /* 0x0000003f06047890 */ /* 0x000fe2000fffe03f */
[----:B------:R-:W-:Y:S01]  /*0320*/  SHF.R.S32.HI R24, RZ, 0x5, R28 ;  /* 0x00000005ff187819 */ /* 0x000fe2000001141c */
[----:B------:R-:W-:Y:S01]  /*0330*/  IMAD.MOV.U32 R4, RZ, RZ, R6 ;  /* 0x000000ffff047224 */ /* 0x000fe200078e0006 */
[----:B------:R-:W-:Y:S01]  /*0340*/  @P1 SHF.R.U32.HI R4, RZ, c[0x0][0x2cc], R0 ;  /* 0x0000b300ff041a19 */ /* 0x000fe20000011600 */
[----:B------:R-:W-:Y:S01]  /*0350*/  IMAD.U32 R2, RZ, RZ, UR10 ;  /* 0x0000000aff027e24 */ /* 0x000fe2000f8e00ff */
[----:B------:R-:W-:Y:S01]  /*0360*/  USHF.R.S32.HI UR21, URZ, 0x1f, UR4 ;  /* 0x0000001f3f157899 */ /* 0x000fe20008011404 */
[----:B------:R-:W-:Y:S01]  /*0370*/  IMAD.U32 R3, RZ, RZ, UR5 ;  /* 0x00000005ff037e24 */ /* 0x000fe2000f8e00ff */
[--C-:B------:R-:W-:Y:S01]  /*0380*/  SHF.R.S32.HI R0, RZ, 0x1f, R4.reuse ;  /* 0x0000001fff007819 */ /* 0x100fe20000011404 */
[----:B------:R-:W-:Y:S01]  /*0390*/  IMAD.MOV R5, RZ, RZ, -R4 ;  /* 0x000000ffff057224 */ /* 0x000fe200078e0a04 */
[----:B------:R-:W-:Y:S01]  /*03a0*/  IADD3 R26, R234, 0x20, RZ ;  /* 0x00000020ea1a7810 */ /* 0x000fe20007ffe0ff */
[----:B------:R-:W-:Y:S01]  /*03b0*/  IMAD.WIDE.U32 R2, R4, c[0x0][0x1b0], R2 ;  /* 0x00006c0004027a25 */ /* 0x000fe200078e0002 */
[----:B------:R-:W-:Y:S01]  /*03c0*/  IADD3 R25, R234, 0x40, RZ ;  /* 0x00000040ea197810 */ /* 0x000fe20007ffe0ff */
[----:B------:R-:W-:Y:S01]  /*03d0*/  ULEA.HI UR21, UR21, UR4, URZ, 0x6 ;  /* 0x0000000415157291 */ /* 0x000fe2000f8f303f */
[----:B------:R-:W-:Y:S01]  /*03e0*/  SHF.R.S32.HI R29, RZ, 0x1f, R234 ;  /* 0x0000001fff1d7819 */ /* 0x000fe200000114ea */
[----:B------:R-:W-:Y:S01]  /*03f0*/  IMAD R0, R0, c[0x0][0x1b0], RZ ;  /* 0x00006c0000007a24 */ /* 0x000fe200078e02ff */
[----:B------:R-:W-:Y:S01]  /*0400*/  ISETP.GE.AND P6, PT, R234, c[0x0][0x198], PT ;  /* 0x00006600ea007a0c */ /* 0x000fe20003fc6270 */
[----:B------:R-:W-:Y:S01]  /*0410*/  IMAD R5, R5, c[0x0][0x2c4], R6 ;  /* 0x0000b10005057a24 */ /* 0x000fe200078e0206 */
[----:B------:R-:W-:Y:S01]  /*0420*/  ULEA.HI.SX32 UR22, UR21, 0xffffffff, 0x1a ;  /* 0xffffffff15167891 */ /* 0x000fe2000f8fd23f */
[----:B------:R-:W-:Y:S01]  /*0430*/  IMAD R0, R4, c[0x0][0x1b4], R0 ;  /* 0x00006d0004007a24 */ /* 0x000fe200078e0200 */
[----:B------:R-:W-:Y:S01]  /*0440*/  ISETP.GE.AND P5, PT, R26, c[0x0][0x198], PT ;  /* 0x000066001a007a0c */ /* 0x000fe20003fa6270 */
[----:B------:R-:W-:Y:S01]  /*0450*/  ULDC.64 UR4, c[0x0][0x1e8] ;  /* 0x00007a0000047ab9 */ /* 0x000fe20000000a00 */
[----:B------:R-:W-:Y:S01]  /*0460*/  SHF.R.S32.HI R4, RZ, 0x1f, R5 ;  /* 0x0000001fff047819 */ /* 0x000fe20000011405 */
[----:B------:R-:W-:Y:S01]  /*0470*/  IMAD.IADD R3, R3, 0x1, R0 ;  /* 0x0000000103037824 */ /* 0x000fe200078e0200 */
[----:B------:R-:W-:Y:S01]  /*0480*/  IADD3 R9, -R22, c[0x0][0x1d0], RZ ;  /* 0x0000740016097a10 */ /* 0x000fe20007ffe1ff */
[----:B------:R-:W-:Y:S01]  /*0490*/  IMAD.U32 R15, RZ, RZ, UR22 ;  /* 0x00000016ff0f7e24 */ /* 0x000fe2000f8e00ff */
[----:B-1----:R-:W-:Y:S01]  /*04a0*/  SHF.R.S32.HI R6, RZ, 0x3, R20 ;  /* 0x00000003ff067819 */ /* 0x002fe20000011414 */
[----:B------:R-:W-:Y:S01]  /*04b0*/  IMAD R0, R4, c[0x0][0x1a8], RZ ;  /* 0x00006a0004007a24 */ /* 0x000fe200078e02ff */
[----:B------:R-:W-:Y:S01]  /*04c0*/  SHF.R.S32.HI R21, RZ, 0x1f, R22 ;  /* 0x0000001fff157819 */ /* 0x000fe20000011416 */
[C---:B------:R-:W-:Y:S01]  /*04d0*/  IMAD.WIDE.U32 R2, R5.reuse, c[0x0][0x1a8], R2 ;  /* 0x00006a0005027a25 */ /* 0x040fe200078e0002 */
[----:B------:R-:W-:Y:S01]  /*04e0*/  UIMAD UR9, UR26, UR4, URZ ;  /* 0x000000041a0972a4 */ /* 0x000fe2000f8e023f */
[----:B------:R-:W-:Y:S01]  /*04f0*/  LEA.HI R18, R18, R23, RZ, 0x4 ;  /* 0x0000001712127211 */ /* 0x000fe200078f20ff */
[----:B------:R-:W-:Y:S01]  /*0500*/  UIMAD.WIDE.U32 UR14, UR23, UR4, URZ ;  /* 0x00000004170e72a5 */ /* 0x000fe2000f8e003f */
[----:B------:R-:W-:Y:S01]  /*0510*/  IMAD.SHL.U32 R4, R6, 0x40, RZ ;  /* 0x0000004006047824 */ /* 0x000fe200078e00ff */
[----:B------:R-:W-:Y:S01]  /*0520*/  LEA R14, P1, R2, c[0x0][0x160], 0x1 ;  /* 0x00005800020e7a11 */ /* 0x000fe200078208ff */
[----:B------:R-:W-:Y:S01]  /*0530*/  IMAD R6, R5, c[0x0][0x1ac], R0 ;  /* 0x00006b0005067a24 */ /* 0x000fe200078e0200 */
[----:B------:R-:W-:Y:S01]  /*0540*/  UIMAD UR9, UR23, UR5, UR9 ;  /* 0x00000005170972a4 */ /* 0x000fe2000f8e0209 */
[----:B------:R-:W-:Y:S01]  /*0550*/  IMAD R15, R15, -0x40, R9 ;  /* 0xffffffc00f0f7824 */ /* 0x000fe200078e0209 */
[----:B------:R-:W-:Y:S01]  /*0560*/  LOP3.LUT R0, R4, 0xc0, RZ, 0xc0, !PT ;  /* 0x000000c004007812 */ /* 0x000fe200078ec0ff */
[----:B------:R-:W-:Y:S01]  /*0570*/  IMAD.WIDE.U32 R30, R22, c[0x0][0x1e0], RZ ;  /* 0x00007800161e7a25 */ /* 0x000fe200078e00ff */
[----:B------:R-:W-:Y:S01]  /*0580*/  UIADD3 UR9, UR15, UR9, URZ ;  /* 0x000000090f097290 */ /* 0x000fe2000fffe03f */
[----:B------:R-:W-:Y:S01]  /*0590*/  STL [R1+0x40], R19 ;  /* 0x0000401301007387 */ /* 0x000fe20000100800 */
[----:B------:R-:W-:Y:S01]  /*05a0*/  SHF.R.U32.HI R5, RZ, 0x3, R0 ;  /* 0x00000003ff057819 */ /* 0x000fe20000011600 */
[----:B------:R-:W-:Y:S01]  /*05b0*/  ULDC.64 UR4, c[0x0][0x1f0] ;  /* 0x00007c0000047ab9 */ /* 0x000fe20000000a00 */
[----:B------:R-:W-:Y:S01]  /*05c0*/  LOP3.LUT R4, R0, 0x18, R234, 0xf8, !PT ;  /* 0x0000001800047812 */ /* 0x000fe200078ef8ea */
[----:B------:R-:W-:Y:S01]  /*05d0*/  IMAD.IADD R0, R3, 0x1, R6 ;  /* 0x0000000103007824 */ /* 0x000fe200078e0206 */
[----:B------:R-:W-:Y:S01]  /*05e0*/  IADD3 R6, R19, 0x20, RZ ;  /* 0x0000002013067810 */ /* 0x000fe20007ffe0ff */
[----:B------:R-:W-:Y:S01]  /*05f0*/  USHF.R.S32.HI UR20, URZ, 0x1f, UR22 ;  /* 0x0000001f3f147899 */ /* 0x000fe20008011416 */
[----:B------:R-:W-:-:S02]  /*0600*/  LOP3.LUT R3, R4, R5, RZ, 0x3c, !PT ;  /* 0x0000000504037212 */ /* 0x000fc400078e3cff */
[----:B------:R-:W-:Y:S01]  /*0610*/  LEA.HI.X R13, R2, c[0x0][0x164], R0, 0x1, P1 ;  /* 0x00005900020d7a11 */ /* 0x000fe200008f0c00 */
[----:B------:R-:W1:Y:S01]  /*0620*/  SHFL.IDX PT, R4, R14, RZ, 0x1c1f ;  /* 0x001c1fff0e047589 */ /* 0x000e6200000e0000 */
[----:B------:R-:W-:Y:S02]  /*0630*/  LEA.HI R0, R8, R22, RZ, 0x1 ;  /* 0x0000001608007211 */ /* 0x000fe400078f08ff */
[CC--:B------:R-:W-:Y:S01]  /*0640*/  ISETP.GE.AND P1, PT, R19.reuse, R12.reuse, PT ;  /* 0x0000000c1300720c */ /* 0x0c0fe20003f26270 */
[----:B------:R-:W2:Y:S01]  /*0650*/  SHFL.IDX PT, R5, R13, RZ, 0x1c1f ;  /* 0x001c1fff0d057589 */ /* 0x000ea200000e0000 */
[----:B------:R-:W-:Y:S02]  /*0660*/  LOP3.LUT R0, R0, 0x7fffffe, RZ, 0xc0, !PT ;  /* 0x07fffffe00007812 */ /* 0x000fe400078ec0ff */
[----:B------:R-:W-:Y:S02]  /*0670*/  IADD3 R2, R19, 0x40, RZ ;  /* 0x0000004013027810 */ /* 0x000fe40007ffe0ff */
[-C--:B------:R-:W-:Y:S01]  /*0680*/  ISETP.GE.AND P3, PT, R6, R12.reuse, PT ;  /* 0x0000000c0600720c */ /* 0x080fe20003f66270 */
[----:B------:R-:W-:Y:S01]  /*0690*/  IMAD.IADD R0, R22, 0x1, -R0 ;  /* 0x0000000116007824 */ /* 0x000fe200078e0a00 */
[----:B------:R-:W-:-:S02]  /*06a0*/  ISETP.GE.AND P2, PT, R2, R12, PT ;  /* 0x0000000c0200720c */ /* 0x000fc40003f46270 */
[----:B------:R-:W3:Y:S01]  /*06b0*/  SHFL.IDX PT, R2, R14, 0x1, 0x1c1f ;  /* 0x003c1f000e027f89 */ /* 0x000ee200000e0000 */
[----:B------:R-:W-:Y:S02]  /*06c0*/  IMAD R0, R24, 0x8, R0 ;  /* 0x0000000818007824 */ /* 0x000fe400078e0200 */
[----:B------:R-:W-:Y:S02]  /*06d0*/  @!P1 SHF.R.S32.HI R7, RZ, 0x1f, R26 ;  /* 0x0000001fff079819 */ /* 0x000fe4000001141a */
[----:B------:R-:W-:Y:S01]  /*06e0*/  IMAD.U32 R151, R0, 0x20, R3 ;  /* 0x0000002000977824 */ /* 0x000fe200078e0003 */
[----:B------:R-:W-:Y:S01]  /*06f0*/  @!P1 SHF.R.S32.HI R0, RZ, 0x1f, R25 ;  /* 0x0000001fff009819 */ /* 0x000fe20000011419 */
[----:B------:R-:W4:Y:S01]  /*0700*/  SHFL.IDX PT, R3, R13, 0x1, 0x1c1f ;  /* 0x003c1f000d037f89 */ /* 0x000f2200000e0000 */
[----:B------:R-:W-:Y:S02]  /*0710*/  @!P1 LEA.HI R8, R7, R26, RZ, 0x3 ;  /* 0x0000001a07089211 */ /* 0x000fe400078f18ff */
[----:B------:R-:W-:Y:S01]  /*0720*/  @!P1 LEA.HI R0, R0, R25, RZ, 0x3 ;  /* 0x0000001900009211 */ /* 0x000fe200078f18ff */
[----:B------:R-:W-:Y:S01]  /*0730*/  STL [R1+0x44], R151 ;  /* 0x0000449701007387 */ /* 0x000fe20000100800 */
[----:B-1----:R-:W-:-:S02]  /*0740*/  @!P1 LEA R6, P4, R234, R4, 0x1 ;  /* 0x00000004ea069211 */ /* 0x002fc400078808ff */
[----:B------:R-:W-:Y:S01]  /*0750*/  @!P1 LOP3.LUT R8, R8, 0xfffffff8, RZ, 0xc0, !PT ;  /* 0xfffffff808089812 */ /* 0x000fe200078ec0ff */
[----:B------:R1:W-:Y:S01]  /*0760*/  STL.64 [R1+0x38], R30 ;  /* 0x0000381e01007387 */ /* 0x0003e20000100a00 */
[----:B--2---:R-:W-:Y:S02]  /*0770*/  @!P1 LEA.HI.X R7, R234, R5, R29, 0x1, P4 ;  /* 0x00000005ea079211 */ /* 0x004fe400020f0c1d */
[----:B------:R-:W-:Y:S01]  /*0780*/  ISETP.GE.AND P4, PT, R25, c[0x0][0x198], PT ;  /* 0x0000660019007a0c */ /* 0x000fe20003f86270 */
[----:B------:R-:W-:Y:S01]  /*0790*/  @!P1 IMAD.WIDE R8, R8, 0x2, R4 ;  /* 0x0000000208089825 */ /* 0x000fe200078e0204 */
[----:B------:R-:W-:Y:S02]  /*07a0*/  @!P1 LOP3.LUT R10, R0, 0xfffffff8, RZ, 0xc0, !PT ;  /* 0xfffffff8000a9812 */ /* 0x000fe400078ec0ff */
[----:B------:R-:W-:Y:S01]  /*07b0*/  @!P3 SHF.R.S32.HI R11, RZ, 0x1f, R25 ;  /* 0x0000001fff0bb819 */ /* 0x000fe20000011419 */
[----:B------:R-:W-:Y:S02]  /*07c0*/  @!P1 IMAD.SHL.U32 R0, R151, 0x2, RZ ;  /* 0x0000000297009824 */ /* 0x000fe400078e00ff */
[----:B------:R-:W-:Y:S01]  /*07d0*/  @!P1 IMAD.WIDE R4, R10, 0x2, R4 ;  /* 0x000000020a049825 */ /* 0x000fe200078e0204 */
[----:B------:R-:W-:-:S02]  /*07e0*/  @!P3 SHF.R.S32.HI R10, RZ, 0x1f, R26 ;  /* 0x0000001fff0ab819 */ /* 0x000fc4000001141a */
[----:B------:R2:W-:Y:S04]  /*07f0*/  @!P1 LDGSTS.E.BYPASS.LTC128B.128 [R0+0x6100], [R6.64], !P6 ;  /* 0x0610000006009fae */ /* 0x0005e8000f101d50 */
[----:B------:R1:W-:Y:S04]  /*0800*/  @!P1 LDGSTS.E.BYPASS.LTC128B.128 [R0+0x8100], [R8.64], !P5 ;  /* 0x0810000008009fae */ /* 0x0003e8000e901d50 */
[----:B------:R3:W-:Y:S01]  /*0810*/  @!P1 LDGSTS.E.BYPASS.LTC128B.128 [R0+0xa100], [R4.64], !P4 ;  /* 0x0a10000004009fae */ /* 0x0007e2000e101d50 */
[----:B--2---:R-:W-:Y:S02]  /*0820*/  @!P3 LEA.HI R6, R10, R26, RZ, 0x3 ;  /* 0x0000001a0a06b211 */ /* 0x004fe400078f18ff */
[----:B-1----:R-:W-:-:S02]  /*0830*/  @!P3 LEA.HI R8, R11, R25, RZ, 0x3 ;  /* 0x000000190b08b211 */ /* 0x002fc400078f18ff */
[----:B------:R-:W-:Y:S02]  /*0840*/  @!P3 LOP3.LUT R6, R6, 0xfffffff8, RZ, 0xc0, !PT ;  /* 0xfffffff80606b812 */ /* 0x000fe400078ec0ff */
[----:B---3--:R-:W-:Y:S01]  /*0850*/  @!P3 LEA R4, P1, R234, R2, 0x1 ;  /* 0x00000002ea04b211 */ /* 0x008fe200078208ff */
[----:B------:R-:W-:Y:S01]  /*0860*/  @!P3 IMAD.SHL.U32 R0, R151, 0x2, RZ ;  /* 0x000000029700b824 */ /* 0x000fe200078e00ff */
[----:B------:R-:W-:Y:S01]  /*0870*/  @!P3 LOP3.LUT R8, R8, 0xfffffff8, RZ, 0xc0, !PT ;  /* 0xfffffff80808b812 */ /* 0x000fe200078ec0ff */
[----:B----4-:R-:W-:Y:S01]  /*0880*/  @!P3 IMAD.WIDE R6, R6, 0x2, R2 ;  /* 0x000000020606b825 */ /* 0x010fe200078e0202 */
[----:B------:R-:W-:-:S03]  /*0890*/  @!P3 LEA.HI.X R5, R234, R3, R29, 0x1, P1 ;  /* 0x00000003ea05b211 */ /* 0x000fc600008f0c1d */
[----:B------:R-:W-:Y:S01]  /*08a0*/  @!P3 IMAD.WIDE R2, R8, 0x2, R2 ;  /* 0x000000020802b825 */ /* 0x000fe200078e0202 */
[----:B------:R-:W-:Y:S01]  /*08b0*/  SHF.R.S32.HI R8, RZ, 0x4, R18 ;  /* 0x00000004ff087819 */ /* 0x000fe20000011412 */
[----:B------:R1:W-:Y:S04]  /*08c0*/  @!P3 LDGSTS.E.BYPASS.LTC128B.128 [R0+0x6900], [R4.64], !P6 ;  /* 0x069000000400bfae */ /* 0x0003e8000f101d50 */
[----:B------:R2:W-:Y:S04]  /*08d0*/  @!P3 LDGSTS.E.BYPASS.LTC128B.128 [R0+0x8900], [R6.64], !P5 ;  /* 0x089000000600bfae */ /* 0x0005e8000e901d50 */
[----:B------:R3:W-:Y:S04]  /*08e0*/  @!P3 LDGSTS.E.BYPASS.LTC128B.128 [R0+0xa900], [R2.64], !P4 ;  /* 0x0a9000000200bfae */ /* 0x0007e8000e101d50 */
[----:B-1----:R-:W1:Y:S01]  /*08f0*/  SHFL.IDX PT, R4, R14, 0x2, 0x1c1f ;  /* 0x005c1f000e047f89 */ /* 0x002e6200000e0000 */
[----:B--2---:R-:W-:-:S03]  /*0900*/  LOP3.LUT R6, R20, 0xfffffff8, RZ, 0xc0, !PT ;  /* 0xfffffff814067812 */ /* 0x004fc600078ec0ff */
[----:B------:R-:W2:Y:S01]  /*0910*/  SHFL.IDX PT, R5, R13, 0x2, 0x1c1f ;  /* 0x005c1f000d057f89 */ /* 0x000ea200000e0000 */
[----:B------:R-:W-:Y:S01]  /*0920*/  LEA.HI R7, R18, R8, RZ, 0x1 ;  /* 0x0000000812077211 */ /* 0x000fe200078f08ff */
[----:B---3--:R-:W-:Y:S01]  /*0930*/  IMAD R2, R21, c[0x0][0x1e0], RZ ;  /* 0x0000780015027a24 */ /* 0x008fe200078e02ff */
[----:B------:R-:W-:Y:S01]  /*0940*/  IADD3 R3, R19, 0x60, RZ ;  /* 0x0000006013037810 */ /* 0x000fe20007ffe0ff */
[----:B------:R-:W-:Y:S01]  /*0950*/  IMAD.IADD R0, R23, 0x1, -R6 ;  /* 0x0000000117007824 */ /* 0x000fe200078e0a06 */
[----:B------:R-:W-:Y:S01]  /*0960*/  LOP3.LUT R7, R7, 0xfffffffe, RZ, 0xc0, !PT ;  /* 0xfffffffe07077812 */ /* 0x000fe200078ec0ff */
[----:B------:R-:W-:Y:S01]  /*0970*/  IMAD R2, R22, c[0x0][0x1e4], R2 ;  /* 0x0000790016027a24 */ /* 0x000fe200078e0202 */
[----:B------:R-:W-:Y:S02]  /*0980*/  ISETP.GE.AND P3, PT, R3, R12, PT ;  /* 0x0000000c0300720c */ /* 0x000fe40003f66270 */
[----:B------:R-:W-:Y:S01]  /*0990*/  LEA.HI R17, R0, R0, RZ, 0x1 ;  /* 0x0000000000117211 */ /* 0x000fe200078f08ff */
[----:B------:R-:W-:Y:S01]  /*09a0*/  IMAD.IADD R2, R31, 0x1, R2 ;  /* 0x000000011f027824 */ /* 0x000fe200078e0202 */
[----:B------:R-:W-:Y:S01]  /*09b0*/  SHFL.IDX PT, R3, R13, 0x3, 0x1c1f ;  /* 0x007c1f000d037f89 */ /* 0x000fe200000e0000 */
[----:B------:R-:W-:Y:S01]  /*09c0*/  IMAD.IADD R12, R8, 0x1, -R7 ;  /* 0x00000001080c7824 */ /* 0x000fe200078e0a07 */
[----:B------:R-:W-:-:S02]  /*09d0*/  LOP3.LUT R6, R17, 0x7fffffe, RZ, 0xc0, !PT ;  /* 0x07fffffe11067812 */ /* 0x000fc400078ec0ff */
[----:B------:R3:W-:Y:S03]  /*09e0*/  STL [R1+0x30], R2 ;  /* 0x0000300201007387 */ /* 0x0007e60000100800 */
[----:B------:R-:W-:Y:S01]  /*09f0*/  IMAD.IADD R19, R0, 0x1, -R6 ;  /* 0x0000000100137824 */ /* 0x000fe200078e0a06 */
[----:B------:R-:W-:-:S04]  /*0a00*/  @!P2 SHF.R.S32.HI R0, RZ, 0x1f, R25 ;  /* 0x0000001fff00a819 */ /* 0x000fc80000011419 */
[----:B------:R-:W-:-:S04]  /*0a10*/  @!P2 LEA.HI R0, R0, R25, RZ, 0x3 ;  /* 0x000000190000a211 */ /* 0x000fc800078f18ff */
[----:B------:R-:W-:Y:S01]  /*0a20*/  @!P2 LOP3.LUT R10, R0, 0xfffffff8, RZ, 0xc0, !PT ;  /* 0xfffffff8000aa812 */ /* 0x000fe200078ec0ff */
[----:B------:R-:W-:Y:S01]  /*0a30*/  @!P2 IMAD.SHL.U32 R0, R151, 0x2, RZ ;  /* 0x000000029700a824 */ /* 0x000fe200078e00ff */
[----:B-----5:R4:W5:Y:S02]  /*0a40*/  @P0 R2UR UR24, R16 ;  /* 0x00000000101803c2 */ /* 0x02096400000e0000 */
[----:B----4-:R-:W-:Y:S01]  /*0a50*/  IADD3 R16, P1, P0, R30, UR14, R234 ;  /* 0x0000000e1e107c10 */ /* 0x010fe2000f83e0ea */
[----:B-----5:R-:W-:Y:S01]  /*0a60*/  @UP0 USHF.R.S32.HI UR25, URZ, 0x1f, UR24 ;  /* 0x0000001f3f190899 */ /* 0x020fe20008011418 */
[----:B------:R-:W-:Y:S02]  /*0a70*/  IMAD.WIDE.U32 R30, R22, c[0x0][0x208], RZ ;  /* 0x00008200161e7a25 */ /* 0x000fe400078e00ff */
[--C-:B------:R-:W-:Y:S01]  /*0a80*/  IADD3.X R11, R2, UR9, R29.reuse, P1, P0 ;  /* 0x00000009020b7c10 */ /* 0x100fe20008fe041d */
[----:B------:R-:W-:Y:S01]  /*0a90*/  @!UP0 UMOV UR24, UR8 ;  /* 0x0000000800188c82 */ /* 0x000fe20008000000 */
[----:B---3--:R-:W-:Y:S01]  /*0aa0*/  @!P2 SHF.R.S32.HI R2, RZ, 0x1f, R26 ;  /* 0x0000001fff02a819 */ /* 0x008fe2000001141a */
[----:B------:R-:W-:Y:S01]  /*0ab0*/  UIMAD.WIDE.U32 UR12, UR24, UR4, URZ ;  /* 0x00000004180c72a5 */ /* 0x000fe2000f8e003f */
[----:B-1----:R-:W-:Y:S01]  /*0ac0*/  @!P2 LEA R6, P0, R234, R4, 0x1 ;  /* 0x00000004ea06a211 */ /* 0x002fe200078008ff */
[----:B------:R-:W-:Y:S01]  /*0ad0*/  @!UP0 UMOV UR25, UR7 ;  /* 0x0000000700198c82 */ /* 0x000fe20008000000 */
[----:B------:R-:W-:Y:S01]  /*0ae0*/  @!P2 LEA.HI R8, R2, R26, RZ, 0x3 ;  /* 0x0000001a0208a211 */ /* 0x000fe200078f18ff */
[----:B------:R-:W-:Y:S01]  /*0af0*/  UIMAD UR8, UR25, UR4, URZ ;  /* 0x00000004190872a4 */ /* 0x000fe2000f8e023f */
[----:B------:R-:W1:Y:S01]  /*0b00*/  SHFL.IDX PT, R2, R14, 0x3, 0x1c1f ;  /* 0x007c1f000e027f89 */ /* 0x000e6200000e0000 */
[----:B--2---:R-:W-:Y:S01]  /*0b10*/  @!P2 LEA.HI.X R7, R234, R5, R29, 0x1, P0 ;  /* 0x00000005ea07a211 */ /* 0x004fe200000f0c1d */
[----:B------:R-:W-:Y:S01]  /*0b20*/  UMOV UR7, 0x6 ;  /* 0x0000000600077882 */ /* 0x000fe20000000000 */
[----:B------:R-:W-:Y:S01]  /*0b30*/  @!P2 LOP3.LUT R8, R8, 0xfffffff8, RZ, 0xc0, !PT ;  /* 0xfffffff80808a812 */ /* 0x000fe200078ec0ff */
[----:B------:R-:W-:Y:S01]  /*0b40*/  UIMAD UR8, UR24, UR5, UR8 ;  /* 0x00000005180872a4 */ /* 0x000fe2000f8e0208 */
[C---:B------:R-:W-:Y:S01]  /*0b50*/  ISETP.GE.AND P1, PT, R15.reuse, 0x1, PT ;  /* 0x000000010f00780c */ /* 0x040fe20003f26270 */
[----:B------:R2:W-:Y:S01]  /*0b60*/  @!P2 LDGSTS.E.BYPASS.LTC128B.128 [R0+0x7100], [R6.64], !P6 ;  /* 0x071000000600afae */ /* 0x0005e2000f101d50 */
[----:B------:R-:W-:Y:S01]  /*0b70*/  ULDC.64 UR4, c[0x0][0x1e0] ;  /* 0x0000780000047ab9 */ /* 0x000fe20000000a00 */
[--C-:B------:R-:W-:Y:S01]  /*0b80*/  @!P2 IMAD.WIDE R8, R8, 0x2, R4.reuse ;  /* 0x000000020808a825 */ /* 0x100fe200078e0204 */
[----:B------:R-:W-:Y:S01]  /*0b90*/  UIADD3 UR8, UR13, UR8, URZ ;  /* 0x000000080d087290 */ /* 0x000fe2000fffe03f */
[----:B------:R-:W-:Y:S01]  /*0ba0*/  ISETP.GE.AND P0, PT, R15, 0x21, PT ;  /* 0x000000210f00780c */ /* 0x000fe20003f06270 */
[----:B------:R-:W-:Y:S01]  /*0bb0*/  USHF.L.U32 UR19, UR4, 0x6, URZ ;  /* 0x0000000604137899 */ /* 0x000fe2000800063f */
[----:B------:R-:W-:Y:S01]  /*0bc0*/  @!P2 IMAD.WIDE R4, R10, 0x2, R4 ;  /* 0x000000020a04a825 */ /* 0x000fe200078e0204 */
[----:B------:R3:W-:Y:S01]  /*0bd0*/  @!P2 LDGSTS.E.BYPASS.LTC128B.128 [R0+0x9100], [R8.64], !P5 ;  /* 0x091000000800afae */ /* 0x0007e2000e901d50 */
[----:B------:R-:W-:Y:S01]  /*0be0*/  USHF.L.U64.HI UR18, UR4, UR7, UR5 ;  /* 0x0000000704127299 */ /* 0x000fe20008010205 */
[----:B------:R-:W-:Y:S01]  /*0bf0*/  LOP3.LUT R10, R18, 0xfffffff0, RZ, 0xc0, !PT ;  /* 0xfffffff0120a7812 */ /* 0x000fe200078ec0ff */
[----:B------:R-:W-:Y:S01]  /*0c00*/  USHF.L.U32 UR11, UR4, 0x5, URZ ;  /* 0x00000005040b7899 */ /* 0x000fe2000800063f */
[----:B------:R3:W-:Y:S01]  /*0c10*/  @!P2 LDGSTS.E.BYPASS.LTC128B.128 [R0+0xb100], [R4.64], !P4 ;  /* 0x0b1000000400afae */ /* 0x0007e2000e101d50 */
[----:B------:R-:W-:Y:S01]  /*0c20*/  UIMAD UR10, UR18, UR22, URZ ;  /* 0x00000016120a72a4 */ /* 0x000fe2000f8e023f */
[----:B------:R-:W-:Y:S01]  /*0c30*/  IMAD.U32 R141, RZ, RZ, UR19 ;  /* 0x00000013ff8d7e24 */ /* 0x000fe2000f8e00ff */
[----:B------:R-:W-:-:S02]  /*0c40*/  UISETP.GE.AND UP0, UPT, UR6, 0x1, UPT ;  /* 0x000000010600788c */ /* 0x000fc4000bf06270 */
[----:B------:R-:W-:Y:S01]  /*0c50*/  UIMAD UR10, UR20, UR19, UR10 ;  /* 0x00000013140a72a4 */ /* 0x000fe2000f8e020a */
[----:B--2---:R-:W-:Y:S02]  /*0c60*/  @!P3 SHF.R.S32.HI R6, RZ, 0x1f, R26 ;  /* 0x0000001fff06b819 */ /* 0x004fe4000001141a */
[----:B------:R-:W-:Y:S02]  /*0c70*/  @!P3 SHF.R.S32.HI R7, RZ, 0x1f, R25 ;  /* 0x0000001fff07b819 */ /* 0x000fe40000011419 */
[----:B---3--:R-:W-:Y:S02]  /*0c80*/  @!P3 LEA.HI R0, R6, R26, RZ, 0x3 ;  /* 0x0000001a0600b211 */ /* 0x008fe400078f18ff */
[----:B------:R-:W-:Y:S02]  /*0c90*/  @!P3 LEA.HI R5, R7, R25, RZ, 0x3 ;  /* 0x000000190705b211 */ /* 0x000fe400078f18ff */
[----:B-1----:R-:W-:Y:S02]  /*0ca0*/  @!P3 LEA R4, P2, R234, R2, 0x1 ;  /* 0x00000002ea04b211 */ /* 0x002fe400078408ff */
[----:B------:R-:W-:-:S02]  /*0cb0*/  @!P3 LOP3.LUT R0, R0, 0xfffffff8, RZ, 0xc0, !PT ;  /* 0xfffffff80000b812 */ /* 0x000fc400078ec0ff */
[----:B------:R-:W-:Y:S02]  /*0cc0*/  @!P3 LOP3.LUT R8, R5, 0xfffffff8, RZ, 0xc0, !PT ;  /* 0xfffffff80508b812 */ /* 0x000fe400078ec0ff */
[----:B------:R-:W-:Y:S01]  /*0cd0*/  @!P3 LEA.HI.X R5, R234, R3, R29, 0x1, P2 ;  /* 0x00000003ea05b211 */ /* 0x000fe200010f0c1d */
[----:B------:R-:W-:Y:S01]  /*0ce0*/  @!P3 IMAD.WIDE R6, R0, 0x2, R2 ;  /* 0x000000020006b825 */ /* 0x000fe200078e0202 */
[----:B------:R-:W-:-:S03]  /*0cf0*/  IADD3 R152, P2, R16, UR12, RZ ;  /* 0x0000000c10987c10 */ /* 0x000fc6000ff5e0ff */
[----:B------:R-:W-:Y:S01]  /*0d00*/  @!P3 IMAD.SHL.U32 R0, R151, 0x2, RZ ;  /* 0x000000029700b824 */ /* 0x000fe200078e00ff */
[----:B------:R-:W-:Y:S01]  /*0d10*/  IADD3.X R153, R11, UR8, RZ, P2, !PT ;  /* 0x000000080b997c10 */ /* 0x000fe200097fe4ff */
[----:B------:R-:W-:-:S03]  /*0d20*/  @!P3 IMAD.WIDE R8, R8, 0x2, R2 ;  /* 0x000000020808b825 */ /* 0x000fc600078e0202 */
[----:B------:R1:W-:Y:S01]  /*0d30*/  @!P3 LDGSTS.E.BYPASS.LTC128B.128 [R0+0x7900], [R4.64], !P6 ;  /* 0x079000000400bfae */ /* 0x0003e2000f101d50 */
[----:B------:R-:W-:Y:S01]  /*0d40*/  IMAD.WIDE.U32 R2, R141, UR22, R152 ;  /* 0x000000168d027c25 */ /* 0x000fe2000f8e0098 */
[----:B------:R-:W-:Y:S02]  /*0d50*/  ISETP.GE.AND P6, PT, R234, c[0x0][0x1d4], PT ;  /* 0x00007500ea007a0c */ /* 0x000fe40003fc6270 */
[----:B------:R2:W-:Y:S04]  /*0d60*/  @!P3 LDGSTS.E.BYPASS.LTC128B.128 [R0+0x9900], [R6.64], !P5 ;  /* 0x099000000600bfae */ /* 0x0005e8000e901d50 */
[----:B------:R3:W-:Y:S01]  /*0d70*/  @!P3 LDGSTS.E.BYPASS.LTC128B.128 [R0+0xb900], [R8.64], !P4 ;  /* 0x0b9000000800bfae */ /* 0x0007e2000e101d50 */
[----:B------:R-:W-:-:S03]  /*0d80*/  ISETP.GE.AND P4, PT, R25, c[0x0][0x1d4], PT ;  /* 0x0000750019007a0c */ /* 0x000fc60003f86270 */
[----:B------:R-:W0:Y:S04]  /*0d90*/  LDGDEPBAR ;  /* 0x00000000000079af */ /* 0x000e280000000000 */
[----:B------:R-:W-:Y:S04]  /*0da0*/  STL.64 [R1+0x8], R152 ;  /* 0x0000089801007387 */ /* 0x000fe80000100a00 */
[----:B------:R-:W-:Y:S04]  /*0db0*/  STL.64 [R1+0x28], R30 ;  /* 0x0000281e01007387 */ /* 0x000fe80000100a00 */
[----:B------:R-:W-:Y:S01]  /*0dc0*/  BAR.SYNC.DEFER_BLOCKING 0x0 ;  /* 0x0000000000007b1d */ /* 0x000fe20000010000 */
[----:B-1----:R-:W-:Y:S01]  /*0dd0*/  @P1 LEA R4, P5, R2, c[0x0][0x1c8], 0x1 ;  /* 0x0000720002041a11 */ /* 0x002fe200078a08ff */
[----:B--2---:R-:W-:Y:S01]  /*0de0*/  IMAD.IADD R6, R23, 0x1, -R10 ;  /* 0x0000000117067824 */ /* 0x004fe200078e0a0a */
[----:B------:R-:W-:-:S03]  /*0df0*/  IADD3 R7, R3, UR10, RZ ;  /* 0x0000000a03077c10 */ /* 0x000fc6000fffe0ff */
[----:B------:R-:W-:Y:S01]  /*0e00*/  UMOV UR10, 0x5 ;  /* 0x00000005000a7882 */ /* 0x000fe20000000000 */
[----:B---3--:R-:W-:Y:S01]  /*0e10*/  @P0 IADD3 R8, P2, R2, UR11, RZ ;  /* 0x0000000b02080c10 */ /* 0x008fe2000ff5e0ff */
[----:B------:R-:W-:Y:S01]  /*0e20*/  USHF.L.U64.HI UR10, UR4, UR10, UR5 ;  /* 0x0000000a040a7299 */ /* 0x000fe20008010205 */
[----:B------:R-:W-:Y:S02]  /*0e30*/  LEA.HI R0, R6, R6, RZ, 0x1 ;  /* 0x0000000606007211 */ /* 0x000fe400078f08ff */
[----:B------:R-:W-:Y:S01]  /*0e40*/  @P1 LEA.HI.X R5, R2, c[0x0][0x1cc], R7, 0x1, P5 ;  /* 0x0000730002051a11 */ /* 0x000fe200028f0c07 */
[----:B------:R-:W-:Y:S01]  /*0e50*/  ULDC.64 UR4, c[0x0][0x210] ;  /* 0x0000840000047ab9 */ /* 0x000fe20000000a00 */
[--C-:B------:R-:W-:Y:S01]  /*0e60*/  SHF.R.S32.HI R3, RZ, 0x1, R0.reuse ;  /* 0x00000001ff037819 */ /* 0x100fe20000011400 */
[----:B------:R-:W-:Y:S01]  /*0e70*/  UIMAD UR30, UR26, UR4, URZ ;  /* 0x000000041a1e72a4 */ /* 0x000fe2000f8e023f */
[----:B------:R-:W-:Y:S01]  /*0e80*/  SHF.R.S32.HI R2, RZ, 0x1f, R0 ;  /* 0x0000001fff027819 */ /* 0x000fe20000011400 */
[----:B------:R-:W-:Y:S01]  /*0e90*/  UIMAD.WIDE.U32 UR26, UR23, UR4, URZ ;  /* 0x00000004171a72a5 */ /* 0x000fe2000f8e003f */
[----:B------:R-:W-:Y:S01]  /*0ea0*/  LOP3.LUT R10, R0, 0x7fffffe, RZ, 0xc0, !PT ;  /* 0x07fffffe000a7812 */ /* 0x000fe200078ec0ff */
[----:B------:R-:W-:Y:S01]  /*0eb0*/  UIMAD UR30, UR23, UR5, UR30 ;  /* 0x00000005171e72a4 */ /* 0x000fe2000f8e021e */
[----:B------:R-:W-:-:S02]  /*0ec0*/  ISETP.GE.AND P5, PT, R26, c[0x0][0x1d4], PT ;  /* 0x000075001a007a0c */ /* 0x000fc40003fa6270 */
[----:B------:R-:W-:Y:S01]  /*0ed0*/  LEA.HI R0, R2, R3, RZ, 0x2 ;  /* 0x0000000302007211 */ /* 0x000fe200078f10ff */
[----:B------:R-:W-:Y:S01]  /*0ee0*/  IMAD.IADD R18, R6, 0x1, -R10 ;  /* 0x0000000106127824 */ /* 0x000fe200078e0a0a */
[----:B------:R-:W-:Y:S01]  /*0ef0*/  SHF.R.S32.HI R11, RZ, 0x1f, R6 ;  /* 0x0000001fff0b7819 */ /* 0x000fe20000011406 */
[----:B------:R-:W-:Y:S01]  /*0f00*/  ULDC.64 UR4, c[0x0][0x218] ;  /* 0x0000860000047ab9 */ /* 0x000fe20000000a00 */
[----:B------:R-:W-:Y:S01]  /*0f10*/  LOP3.LUT R9, R0, 0xfffffffc, RZ, 0xc0, !PT ;  /* 0xfffffffc00097812 */ /* 0x000fe200078ec0ff */
[----:B------:R-:W-:Y:S01]  /*0f20*/  UIMAD UR23, UR25, UR4, URZ ;  /* 0x00000004191772a4 */ /* 0x000fe2000f8e023f */
[----:B------:R-:W-:Y:S01]  /*0f30*/  @P0 IADD3.X R0, R7, UR10, RZ, P2, !PT ;  /* 0x0000000a07000c10 */ /* 0x000fe200097fe4ff */
[----:B------:R-:W-:Y:S01]  /*0f40*/  UIMAD.WIDE.U32 UR28, UR24, UR4, URZ ;  /* 0x00000004181c72a5 */ /* 0x000fe2000f8e003f */
[----:B------:R-:W-:Y:S01]  /*0f50*/  LEA.HI R11, R11, R6, RZ, 0x3 ;  /* 0x000000060b0b7211 */ /* 0x000fe200078f18ff */
[----:B------:R-:W-:Y:S01]  /*0f60*/  @P1 IMAD.SHL.U32 R6, R151, 0x2, RZ ;  /* 0x0000000297061824 */ /* 0x000fe200078e00ff */
[C---:B------:R-:W-:Y:S01]  /*0f70*/  @P0 LEA R2, P2, R8.reuse, c[0x0][0x1c8], 0x1 ;  /* 0x0000720008020a11 */ /* 0x040fe200078408ff */
[----:B------:R-:W-:Y:S01]  /*0f80*/  IMAD.IADD R9, R3, 0x1, -R9 ;  /* 0x0000000103097824 */ /* 0x000fe200078e0a09 */
[----:B------:R-:W-:Y:S01]  /*0f90*/  SHF.R.S32.HI R7, RZ, 0x1, R17 ;  /* 0x00000001ff077819 */ /* 0x000fe20000011411 */
[----:B------:R-:W-:Y:S01]  /*0fa0*/  UIMAD UR23, UR24, UR5, UR23 ;  /* 0x00000005181772a4 */ /* 0x000fe2000f8e0217 */
[----:B------:R-:W-:Y:S01]  /*0fb0*/  @P0 LEA.HI.X R3, R8, c[0x0][0x1cc], R0, 0x1, P2 ;  /* 0x0000730008030a11 */ /* 0x000fe200010f0c00 */
[----:B------:R-:W-:Y:S01]  /*0fc0*/  @P0 IMAD.SHL.U32 R0, R151, 0x2, RZ ;  /* 0x0000000297000824 */ /* 0x000fe200078e00ff */
[----:B------:R-:W-:Y:S01]  /*0fd0*/  @!PT LDS RZ, [RZ] ;  /* 0x00000000fffff984 */ /* 0x000fe20000000800 */
[----:B------:R-:W-:Y:S01]  /*0fe0*/  @!PT LDS RZ, [RZ] ;  /* 0x00000000fffff984 */ /* 0x000fe20000000800 */
[----:B------:R-:W-:Y:S01]  /*0ff0*/  @!PT LDS RZ, [RZ] ;  /* 0x00000000fffff984 */ /* 0x000fe20000000800 */
[----:B------:R1:W-:Y:S01]  /*1000*/  @P1 LDGSTS.E.BYPASS.LTC128B.128 [R6+0x3100], [R4.64], !P6 ;  /* 0x0310000004061fae */ /* 0x0003e2000f101d50 */
[----:B------:R-:W-:-:S02]  /*1010*/  UIADD3 UR24, UR27, UR30, URZ ;  /* 0x0000001e1b187290 */ /* 0x000fc4000fffe03f */
[----:B------:R-:W-:Y:S01]  /*1020*/  UIADD3 UR23, UR29, UR23, URZ ;  /* 0x000000171d177290 */ /* 0x000fe2000fffe03f */
[----:B------:R1:W-:Y:S04]  /*1030*/  @P1 LDGSTS.E.BYPASS.LTC128B.128 [R6+0x4100], [R4.64+0x40], !P5 ;  /* 0x0410004004061fae */ /* 0x0003e8000e901d50 */
[----:B------:R1:W-:Y:S01]  /*1040*/  @P1 LDGSTS.E.BYPASS.LTC128B.128 [R6+0x5100], [R4.64+0x80], !P4 ;  /* 0x0510008004061fae */ /* 0x0003e2000e101d50 */
[----:B------:R-:W-:-:S03]  /*1050*/  LOP3.LUT P1, RZ, R7, 0x2, RZ, 0xc0, !PT ;  /* 0x0000000207ff7812 */ /* 0x000fc6000782c0ff */
[----:B------:R2:W-:Y:S04]  /*1060*/  @P0 LDGSTS.E.BYPASS.LTC128B.128 [R0+0x3900], [R2.64], !P6 ;  /* 0x0390000002000fae */ /* 0x0005e8000f101d50 */
[----:B------:R2:W-:Y:S04]  /*1070*/  @P0 LDGSTS.E.BYPASS.LTC128B.128 [R0+0x4900], [R2.64+0x40], !P5 ;  /* 0x0490004002000fae */ /* 0x0005e8000e901d50 */
[----:B------:R2:W-:Y:S01]  /*1080*/  @P0 LDGSTS.E.BYPASS.LTC128B.128 [R0+0x5900], [R2.64+0x80], !P4 ;  /* 0x0590008002000fae */ /* 0x0005e2000e101d50 */
[----:B------:R-:W-:-:S03]  /*1090*/  LOP3.LUT P0, RZ, R9, 0x2, RZ, 0xc0, !PT ;  /* 0x0000000209ff7812 */ /* 0x000fc6000780c0ff */
[----:B------:R-:W0:Y:S01]  /*10a0*/  LDGDEPBAR ;  /* 0x00000000000079af */ /* 0x000e220000000000 */
[----:B-1----:R-:W-:Y:S02]  /*10b0*/  IMAD.SHL.U32 R4, R7, 0x40, RZ ;  /* 0x0000004007047824 */ /* 0x002fe400078e00ff */
[C---:B------:R-:W-:Y:S02]  /*10c0*/  IMAD.SHL.U32 R5, R12.reuse, 0x8, RZ ;  /* 0x000000080c057824 */ /* 0x040fe400078e00ff */
[----:B------:R-:W-:Y:S01]  /*10d0*/  IMAD R6, R12, 0x8, R19 ;  /* 0x000000080c067824 */ /* 0x000fe200078e0213 */
[----:B--2---:R-:W-:Y:S01]  /*10e0*/  LOP3.LUT R0, R4, 0xc0, RZ, 0xc0, !PT ;  /* 0x000000c004007812 */ /* 0x004fe200078ec0ff */
[----:B------:R-:W-:Y:S01]  /*10f0*/  IMAD.SHL.U32 R2, R9, 0x40, RZ ;  /* 0x0000004009027824 */ /* 0x000fe200078e00ff */
[----:B------:R-:W-:-:S04]  /*1100*/  DEPBAR.LE SB0, 0x1 ;  /* 0x000080400000791a */ /* 0x000fc80000000000 */
[----:B------:R-:W-:Y:S01]  /*1110*/  IMAD.SHL.U32 R4, R11, 0x20, RZ ;  /* 0x000000200b047824 */ /* 0x000fe200078e00ff */
[----:B------:R-:W-:Y:S01]  /*1120*/  LOP3.LUT R3, R0, 0x8, R20, 0xf8, !PT ;  /* 0x0000000800037812 */ /* 0x000fe200078ef814 */
[----:B------:R-:W-:-:S04]  /*1130*/  DEPBAR.LE SB0, 0x0 ;  /* 0x000080000000791a */ /* 0x000fc80000000000 */
[----:B------:R-:W-:Y:S02]  /*1140*/  SHF.R.U32.HI R0, RZ, 0x3, R0 ;  /* 0x00000003ff007819 */ /* 0x000fe40000011600 */
[----:B------:R-:W-:Y:S02]  /*1150*/  LOP3.LUT R2, R2, 0xc0, RZ, 0xc0, !PT ;  /* 0x000000c002027812 */ /* 0x000fe400078ec0ff */
[----:B------:R-:W-:Y:S02]  /*1160*/  LOP3.LUT R17, R4, 0xffffff00, RZ, 0xc0, !PT ;  /* 0xffffff0004117812 */ /* 0x000fe400078ec0ff */
[----:B------:R-:W-:Y:S02]  /*1170*/  LOP3.LUT R0, R3, R0, RZ, 0x3c, !PT ;  /* 0x0000000003007212 */ /* 0x000fe400078e3cff */
[----:B------:R-:W-:Y:S01]  /*1180*/  LOP3.LUT R4, R2, 0x8, R5, 0xf8, !PT ;  /* 0x0000000802047812 */ /* 0x000fe200078ef805 */
[--C-:B------:R-:W-:Y:S01]  /*1190*/  IMAD R20, R18, 0x20, R17.reuse ;  /* 0x0000002012147824 */ /* 0x100fe200078e0211 */
[----:B------:R-:W-:Y:S01]  /*11a0*/  SHF.R.U32.HI R3, RZ, 0x3, R2 ;  /* 0x00000003ff037819 */ /* 0x000fe20000011602 */
[----:B------:R-:W-:Y:S01]  /*11b0*/  IMAD R2, R24, 0x200, R17 ;  /* 0x0000020018027824 */ /* 0x000fe200078e0211 */
[----:B------:R-:W-:Y:S01]  /*11c0*/  SEL R17, RZ, 0xffffffff, P5 ;  /* 0xffffffffff117807 */ /* 0x000fe20002800000 */
[----:B------:R-:W-:Y:S01]  /*11d0*/  IMAD.U32 R0, R6, 0x20, R0 ;  /* 0x0000002006007824 */ /* 0x000fe200078e0000 */
[----:B------:R-:W-:Y:S01]  /*11e0*/  LOP3.LUT R16, R4, R3, RZ, 0x3c, !PT ;  /* 0x0000000304107212 */ /* 0x000fe200078e3cff */
[----:B------:R-:W-:Y:S01]  /*11f0*/  IMAD R2, R18, 0x20, R2 ;  /* 0x0000002012027824 */ /* 0x000fe200078e0202 */
[----:B------:R-:W-:Y:S01]  /*1200*/  SEL R18, RZ, 0x1, P6 ;  /* 0x00000001ff127807 */ /* 0x000fe20003000000 */
[----:B------:R-:W-:Y:S01]  /*1210*/  IMAD.SHL.U32 R216, R0, 0x2, RZ ;  /* 0x0000000200d87824 */ /* 0x000fe200078e00ff */
[----:B------:R-:W-:Y:S01]  /*1220*/  BAR.SYNC.DEFER_BLOCKING 0x0 ;  /* 0x0000000000007b1d */ /* 0x000fe20000010000 */
[----:B------:R-:W-:-:S02]  /*1230*/  IMAD.IADD R2, R16, 0x1, R2 ;  /* 0x0000000110027824 */ /* 0x000fc400078e0202 */
[----:B------:R-:W-:Y:S01]  /*1240*/  IMAD.MOV.U32 R0, RZ, RZ, 0x10 ;  /* 0x00000010ff007424 */ /* 0x000fe200078e00ff */
[----:B------:R-:W-:Y:S01]  /*1250*/  IADD3 R3, R216, 0x3100, RZ ;  /* 0x00003100d8037810 */ /* 0x000fe20007ffe0ff */
[----:B------:R-:W-:Y:S01]  /*1260*/  IMAD.SHL.U32 R219, R2, 0x2, RZ ;  /* 0x0000000202db7824 */ /* 0x000fe200078e00ff */
[----:B------:R-:W-:Y:S02]  /*1270*/  LOP3.LUT R2, R28, 0xffffffe0, RZ, 0xc0, !PT ;  /* 0xffffffe01c027812 */ /* 0x000fe400078ec0ff */
[----:B------:R-:W-:Y:S02]  /*1280*/  IADD3 R221, R216, 0x3120, RZ ;  /* 0x00003120d8dd7810 */ /* 0x000fe40007ffe0ff */
[----:B------:R-:W-:Y:S01]  /*1290*/  @P1 IADD3 R221, R3, -0x20, RZ ;  /* 0xffffffe003dd1810 */ /* 0x000fe20007ffe0ff */
[----:B------:R-:W-:Y:S01]  /*12a0*/  IMAD.IADD R140, R23, 0x1, -R2 ;  /* 0x00000001178c7824 */ /* 0x000fe200078e0a02 */
[----:B------:R-:W-:Y:S01]  /*12b0*/  SEL R0, R0, 0xfffffff0, !P0 ;  /* 0xfffffff000007807 */ /* 0x000fe20004000000 */
[----:B------:R-:W-:Y:S01]  /*12c0*/  IMAD R2, R21, c[0x0][0x208], RZ ;  /* 0x0000820015027a24 */ /* 0x000fe200078e02ff */
[----:B------:R-:W-:-:S02]  /*12d0*/  IADD3 R19, P1, P0, R30, UR26, R234 ;  /* 0x0000001a1e137c10 */ /* 0x000fc4000f83e0ea */
[C---:B------:R-:W-:Y:S01]  /*12e0*/  IADD3 R232, R221.reuse, 0x400, RZ ;  /* 0x00000400dde87810 */ /* 0x040fe20007ffe0ff */
[----:B------:R-:W-:Y:S01]  /*12f0*/  IMAD R3, R22, c[0x0][0x20c], R2 ;  /* 0x0000830016037a24 */ /* 0x000fe200078e0202 */
[----:B------:R-:W-:Y:S01]  /*1300*/  IADD3 R231, R221, 0x800, RZ ;  /* 0x00000800dde77810 */ /* 0x000fe20007ffe0ff */
[----:B------:R-:W-:Y:S01]  /*1310*/  IMAD.SHL.U32 R2, R17, 0x2, RZ ;  /* 0x0000000211027824 */ /* 0x000fe200078e00ff */
[----:B------:R-:W-:Y:S01]  /*1320*/  IADD3 R230, R221, 0xc00, RZ ;  /* 0x00000c00dde67810 */ /* 0x000fe20007ffe0ff */
[----:B------:R-:W-:Y:S02]  /*1330*/  IMAD.IADD R17, R31, 0x1, R3 ;  /* 0x000000011f117824 */ /* 0x000fe400078e0203 */
[----:B------:R-:W-:Y:S01]  /*1340*/  IMAD R220, R0, 0x2, R219 ;  /* 0x0000000200dc7824 */ /* 0x000fe200078e02db */
[----:B------:R-:W-:Y:S01]  /*1350*/  LOP3.LUT R3, R2, 0x2, R18, 0xe2, !PT ;  /* 0x0000000202037812 */ /* 0x000fe200078ee212 */
[----:B------:R-:W1:Y:S01]  /*1360*/  LDSM.16.M88.4 R12, [R219+0x6100] ;  /* 0x00610000db0c783b */ /* 0x000e620000000200 */
[----:B------:R-:W-:-:S03]  /*1370*/  SEL R2, RZ, 0x4, P4 ;  /* 0x00000004ff027807 */ /* 0x000fc60002000000 */
[----:B------:R2:W-:Y:S04]  /*1380*/  STL [R1+0x20], R17 ;  /* 0x0000201101007387 */ /* 0x0005e80000100800 */
[----:B------:R3:W4:Y:S04]  /*1390*/  LDSM.16.M88.4 R8, [R219+0x7100] ;  /* 0x00710000db08783b */ /* 0x0007280000000200 */
[----:B------:R3:W1:Y:S04]  /*13a0*/  LDSM.16.M88.4 R24, [R216+0x3100] ;  /* 0x00310000d818783b */ /* 0x0006680000000200 */
[----:B------:R3:W1:Y:S04]  /*13b0*/  LDSM.16.M88.4 R44, [R216+0x3500] ;  /* 0x00350000d82c783b */ /* 0x0006680000000200 */
[----:B------:R3:W1:Y:S04]  /*13c0*/  LDSM.16.M88.4 R40, [R216+0x3900] ;  /* 0x00390000d828783b */ /* 0x0006680000000200 */
[----:B------:R3:W1:Y:S04]  /*13d0*/  LDSM.16.M88.4 R48, [R216+0x3d00] ;  /* 0x003d0000d830783b */ /* 0x0006680000000200 */
[----:B------:R3:W1:Y:S01]  /*13e0*/  LDSM.16.M88.4 R36, [R220+0x6100] ;  /* 0x00610000dc24783b */ /* 0x0006620000000200 */
[----:B--2---:R-:W-:-:S02]  /*13f0*/  IADD3.X R17, R17, UR24, R29, P1, P0 ;  /* 0x0000001811117c10 */ /* 0x004fc40008fe041d */
[----:B------:R-:W-:Y:S01]  /*1400*/  IADD3 R28, P1, R19, UR28, RZ ;  /* 0x0000001c131c7c10 */ /* 0x000fe2000ff3e0ff */
[----:B------:R3:W2:Y:S01]  /*1410*/  LDSM.16.M88.4 R4, [R220+0x7100] ;  /* 0x00710000dc04783b */ /* 0x0006a20000000200 */
[----:B------:R-:W-:Y:S02]  /*1420*/  PLOP3.LUT P0, PT, PT, PT, UP0, 0x80, 0x0 ;  /* 0x000000000000781c */ /* 0x000fe40003f0f008 */
[----:B------:R-:W-:Y:S01]  /*1430*/  IADD3.X R29, R17, UR23, RZ, P1, !PT ;  /* 0x00000017111d7c10 */ /* 0x000fe20008ffe4ff */
[----:B------:R3:W1:Y:S01]  /*1440*/  LDSM.16.M88.4 R60, [R221] ;  /* 0x00000000dd3c783b */ /* 0x0006620000000200 */
[----:B------:R-:W-:Y:S01]  /*1450*/  LOP3.LUT R19, R3, R2, RZ, 0xfc, !PT ;  /* 0x0000000203137212 */ /* 0x000fe200078efcff */
[----:B------:R-:W-:Y:S02]  /*1460*/  IMAD.IADD R3, R16, 0x1, R20 ;  /* 0x0000000110037824 */ /* 0x000fe400078e0214 */
[----:B------:R3:W-:Y:S04]  /*1470*/  STL.64 [R1], R28 ;  /* 0x0000001c01007387 */ /* 0x0007e80000100a00 */
[----:B------:R3:W1:Y:S04]  /*1480*/  LDSM.16.M88.4 R76, [R221+0x400] ;  /* 0x00040000dd4c783b */ /* 0x0006680000000200 */
[----:B------:R3:W1:Y:S04]  /*1490*/  LDSM.16.M88.4 R72, [R221+0x800] ;  /* 0x00080000dd48783b */ /* 0x0006680000000200 */
[----:B------:R3:W1:Y:S01]  /*14a0*/  LDSM.16.M88.4 R108, [R221+0xc00] ;  /* 0x000c0000dd6c783b */ /* 0x0006620000000200 */
[----:B------:R-:W-:Y:S05]  /*14b0*/  @!P0 BRA `(.L_x_0) ;  /* 0x0000022000008947 */ /* 0x000fea0003800000 */
[----:B----4-:R-:W-:Y:S01]  /*14c0*/  ULDC.64 UR4, c[0x0][0x208] ;  /* 0x0000820000047ab9 */ /* 0x010fe20000000a00 */
[C---:B------:R-:W-:Y:S01]  /*14d0*/  LOP3.LUT R2, R19.reuse, 0x1, RZ, 0xc0, !PT ;  /* 0x0000000113027812 */ /* 0x040fe200078ec0ff */
[----:B------:R-:W-:Y:S01]  /*14e0*/  USHF.L.U32 UR25, UR4, 0x6, URZ ;  /* 0x0000000604197899 */ /* 0x000fe2000800063f */
[----:B------:R-:W-:Y:S01]  /*14f0*/  LOP3.LUT P2, RZ, R19, 0x2, RZ, 0xc0, !PT ;  /* 0x0000000213ff7812 */ /* 0x000fe2000784c0ff */
[----:B------:R-:W-:Y:S01]  /*1500*/  USHF.L.U64.HI UR5, UR4, UR7, UR5 ;  /* 0x0000000704057299 */ /* 0x000fe20008010205 */
[----:B------:R-:W-:Y:S01]  /*1510*/  ISETP.NE.U32.AND P3, PT, R2, 0x1, PT ;  /* 0x000000010200780c */ /* 0x000fe20003f65070 */
[----:B------:R-:W-:-:S02]  /*1520*/  UIMAD UR7, UR22, -0x40, UR6 ;  /* 0xffffffc0160778a4 */ /* 0x000fc4000f8e0206 */
[----:B------:R-:W-:Y:S01]  /*1530*/  UIMAD UR4, UR5, UR22, URZ ;  /* 0x00000016050472a4 */ /* 0x000fe2000f8e023f */
[----:B------:R-:W-:-:S03]  /*1540*/  IMAD.U32 R16, RZ, RZ, UR25 ;  /* 0x00000019ff107e24 */ /* 0x000fc6000f8e00ff */
[----:B------:R-:W-:Y:S01]  /*1550*/  UIMAD UR4, UR20, UR25, UR4 ;  /* 0x00000019140472a4 */ /* 0x000fe2000f8e0204 */
[----:B------:R-:W-:Y:S01]  /*1560*/  IMAD.WIDE.U32 R20, R16, UR22, R28 ;  /* 0x0000001610147c25 */ /* 0x000fe2000f8e001c */
[----:B------:R-:W-:-:S04]  /*1570*/  IADD3 R18, -R22, UR7, RZ ;  /* 0x0000000716127c10 */ /* 0x000fc8000fffe1ff */
[----:B------:R-:W-:Y:S02]  /*1580*/  IADD3 R2, R21, UR4, RZ ;  /* 0x0000000415027c10 */ /* 0x000fe4000fffe0ff */
[----:B------:R-:W-:Y:S02]  /*1590*/  LEA R16, P0, R20, c[0x0][0x1f8], 0x1 ;  /* 0x00007e0014107a11 */ /* 0x000fe400078008ff */
[----:B------:R-:W-:Y:S02]  /*15a0*/  ISETP.LT.OR P1, PT, R18, 0x1, P3 ;  /* 0x000000011200780c */ /* 0x000fe40001f21670 */
[----:B------:R-:W-:Y:S01]  /*15b0*/  LEA.HI.X R17, R20, c[0x0][0x1fc], R2, 0x1, P0 ;  /* 0x00007f0014117a11 */ /* 0x000fe200000f0c02 */
[----:B------:R-:W-:Y:S01]  /*15c0*/  IMAD.SHL.U32 R2, R151, 0x2, RZ ;  /* 0x0000000297027824 */ /* 0x000fe200078e00ff */
[C---:B------:R-:W-:Y:S02]  /*15d0*/  ISETP.LT.OR P0, PT, R18.reuse, 0x1, !P2 ;  /* 0x000000011200780c */ /* 0x040fe40005701670 */
[----:B------:R-:W-:-:S02]  /*15e0*/  ISETP.LT.OR P3, PT, R18, 0x21, P3 ;  /* 0x000000211200780c */ /* 0x000fc40001f61670 */
[----:B------:R-:W-:-:S05]  /*15f0*/  ISETP.LT.OR P2, PT, R18, 0x21, !P2 ;  /* 0x000000211200780c */ /* 0x000fca0005741670 */
[----:B------:R-:W-:Y:S01]  /*1600*/  @!PT LDS RZ, [RZ] ;  /* 0x00000000fffff984 */ /* 0x000fe20000000800 */
[----:B------:R-:W-:Y:S01]  /*1610*/  @!PT LDS RZ, [RZ] ;  /* 0x00000000fffff984 */ /* 0x000fe20000000800 */
[----:B------:R-:W-:Y:S01]  /*1620*/  @!PT LDS RZ, [RZ] ;  /* 0x00000000fffff984 */ /* 0x000fe20000000800 */
[----:B------:R4:W-:Y:S01]  /*1630*/  LDGSTS.E.BYPASS.LTC128B.128 [R2+0x100], [R16.64], !P1 ;  /* 0x0010000010027fae */ /* 0x0009e2000c901d50 */
[----:B------:R-:W-:-:S03]  /*1640*/  LOP3.LUT P1, RZ, R19, 0x4, RZ, 0xc0, !PT ;  /* 0x0000000413ff7812 */ /* 0x000fc6000782c0ff */
[----:B------:R4:W-:Y:S01]  /*1650*/  LDGSTS.E.BYPASS.LTC128B.128 [R2+0x1100], [R16.64+0x40], !P0 ;  /* 0x0110004010027fae */ /* 0x0009e2000c101d50 */
[C---:B------:R-:W-:Y:S02]  /*1660*/  ISETP.LT.OR P0, PT, R18.reuse, 0x1, !P1 ;  /* 0x000000011200780c */ /* 0x040fe40004f01670 */
[----:B------:R-:W-:-:S11]  /*1670*/  ISETP.LT.OR P1, PT, R18, 0x21, !P1 ;  /* 0x000000211200780c */ /* 0x000fd60004f21670 */
[----:B------:R4:W-:Y:S02]  /*1680*/  LDGSTS.E.BYPASS.LTC128B.128 [R2+0x2100], [R16.64+0x80], !P0 ;  /* 0x0210008010027fae */ /* 0x0009e4000c101d50 */
[----:B----4-:R-:W-:-:S04]  /*1690*/  IADD3 R16, P0, R16, UR25, RZ ;  /* 0x0000001910107c10 */ /* 0x010fc8000ff1e0ff */
[----:B------:R-:W-:-:S05]  /*16a0*/  IADD3.X R17, R17, UR5, RZ, P0, !PT ;  /* 0x0000000511117c10 */ /* 0x000fca00087fe4ff */
[----:B------:R4:W-:Y:S04]  /*16b0*/  LDGSTS.E.BYPASS.LTC128B.128 [R2+0x900], [R16.64], !P3 ;  /* 0x0090000010027fae */ /* 0x0009e8000d901d50 */
[----:B------:R4:W-:Y:S04]  /*16c0*/  LDGSTS.E.BYPASS.LTC128B.128 [R2+0x1900], [R16.64+0x40], !P2 ;  /* 0x0190004010027fae */ /* 0x0009e8000d101d50 */
[----:B------:R4:W-:Y:S02]  /*16d0*/  LDGSTS.E.BYPASS.LTC128B.128 [R2+0x2900], [R16.64+0x80], !P1 ;  /* 0x0290008010027fae */ /* 0x0009e4000c901d50 */
.L_x_0:
[-C--:B-1--4-:R-:W-:Y:S01]  /*16e0*/  HMMA.16816.F32 R20, R12, R24.reuse, RZ ;  /* 0x000000180c14723c */ /* 0x092fe200000018ff */
[----:B------:R-:W-:Y:S01]  /*16f0*/  LDSM.16.M88.4 R56, [R216+0x4100] ;  /* 0x00410000d838783b */ /* 0x000fe20000000200 */
[----:B------:R-:W-:Y:S01]  /*1700*/  UISETP.GE.AND UP0, UPT, UR6, 0x41, UPT ;  /* 0x000000410600788c */ /* 0x000fe2000bf06270 */
[----:B------:R-:W-:Y:S01]  /*1710*/  SHF.L.U32 R217, R3, 0x1, RZ ;  /* 0x0000000103d97819 */ /* 0x000fe200000006ff */
[----:B------:R-:W-:Y:S01]  /*1720*/  UIMAD UR6, UR22, -0x40, UR6 ;  /* 0xffffffc0160678a4 */ /* 0x000fe2000f8e0206 */
[----:B------:R-:W1:Y:S03]  /*1730*/  LDSM.16.M88.4 R32, [R219+0x8100] ;  /* 0x00810000db20783b */ /* 0x000e660000000200 */
[----:B------:R-:W-:Y:S01]  /*1740*/  HMMA.16816.F32 R16, R8, R24, RZ ;  /* 0x000000180810723c */ /* 0x000fe200000018ff */
[----:B---3--:R-:W3:Y:S01]  /*1750*/  LDSM.16.M88.4 R28, [R219+0x9100] ;  /* 0x00910000db1c783b */ /* 0x008ee20000000200 */
[----:B------:R-:W-:Y:S01]  /*1760*/  PLOP3.LUT P0, PT, PT, PT, UP0, 0x80, 0x0 ;  /* 0x000000000000781c */ /* 0x000fe20003f0f008 */
[----:B------:R-:W-:-:S02]  /*1770*/  IMAD R218, R0, 0x2, R217 ;  /* 0x0000000200da7824 */ /* 0x000fc400078e02d9 */
[----:B------:R-:W-:Y:S01]  /*1780*/  LDSM.16.M88.4 R52, [R221+0x1000] ;  /* 0x00100000dd34783b */ /* 0x000fe20000000200 */
[----:B------:R-:W-:Y:S02]  /*1790*/  @UP0 ULEA.HI.SX32 UR5, UR21, 0xfffffffe, 0x1a ;  /* 0xfffffffe15050891 */ /* 0x000fe4000f8fd23f */
[----:B------:R-:W-:Y:S01]  /*17a0*/  HMMA.16816.F32 R104, R8, R26, RZ ;  /* 0x0000001a0868723c */ /* 0x000fe200000018ff */
[----:B------:R-:W0:Y:S01]  /*17b0*/  LDGDEPBAR ;  /* 0x00000000000079af */ /* 0x000e220000000000 */
[----:B------:R-:W-:-:S06]  /*17c0*/  @UP0 USHF.R.S32.HI UR4, URZ, 0x1f, UR5 ;  /* 0x0000001f3f040899 */ /* 0x000fcc0008011405 */
[----:B------:R-:W-:Y:S01]  /*17d0*/  HMMA.16816.F32 R112, R36, R60, R20 ;  /* 0x0000003c2470723c */ /* 0x000fe20000001814 */
[----:B------:R-:W-:Y:S07]  /*17e0*/  LDSM.16.M88.4 R20, [R220+0x9100] ;  /* 0x00910000dc14783b */ /* 0x000fee0000000200 */
[----:B------:R-:W-:Y:S01]  /*17f0*/  HMMA.16816.F32 R120, R12, R26, RZ ;  /* 0x0000001a0c78723c */ /* 0x000fe200000018ff */
[----:B------:R-:W4:Y:S07]  /*1800*/  LDSM.16.M88.4 R24, [R220+0x8100] ;  /* 0x00810000dc18783b */ /* 0x000f2e0000000200 */
[C---:B------:R-:W-:Y:S08]  /*1810*/  HMMA.16816.F32 R100, R8.reuse, R44, RZ ;  /* 0x0000002c0864723c */ /* 0x040ff000000018ff */
[----:B------:R-:W-:Y:S08]  /*1820*/  HMMA.16816.F32 R80, R8, R48, RZ ;  /* 0x000000300850723c */ /* 0x000ff000000018ff */
[----:B--2---:R-:W-:Y:S08]  /*1830*/  HMMA.16816.F32 R64, R4, R60, R16 ;  /* 0x0000003c0440723c */ /* 0x004ff00000001810 */
[C---:B------:R-:W-:Y:S08]  /*1840*/  HMMA.16816.F32 R96, R8.reuse, R46, RZ ;  /* 0x0000002e0860723c */ /* 0x040ff000000018ff */
[C---:B------:R-:W-:Y:S08]  /*1850*/  HMMA.16816.F32 R88, R8.reuse, R40, RZ ;  /* 0x000000280858723c */ /* 0x040ff000000018ff */
[C---:B------:R-:W-:Y:S08]  /*1860*/  HMMA.16816.F32 R84, R8.reuse, R42, RZ ;  /* 0x0000002a0854723c */ /* 0x040ff000000018ff */
[----:B------:R-:W-:Y:S08]  /*1870*/  HMMA.16816.F32 R68, R8, R50, RZ ;  /* 0x000000320844723c */ /* 0x000ff000000018ff */
[----:B-1----:R-:W-:Y:S08]  /*1880*/  HMMA.16816.F32 R8, R32, R56, R112 ;  /* 0x000000382008723c */ /* 0x002ff00000001870 */
[C---:B------:R-:W-:Y:S08]  /*1890*/  HMMA.16816.F32 R92, R12.reuse, R40, RZ ;  /* 0x000000280c5c723c */ /* 0x040ff000000018ff */
[C---:B------:R-:W-:Y:S08]  /*18a0*/  HMMA.16816.F32 R124, R12.reuse, R44, RZ ;  /* 0x0000002c0c7c723c */ /* 0x040ff000000018ff */
[C---:B------:R-:W-:Y:S01]  /*18b0*/  HMMA.16816.F32 R116, R12.reuse, R46, RZ ;  /* 0x0000002e0c74723c */ /* 0x040fe200000018ff */
[----:B------:R-:W-:Y:S07]  /*18c0*/  LDSM.16.M88.4 R44, [R216+0x5100] ;  /* 0x00510000d82c783b */ /* 0x000fee0000000200 */
[C---:B------:R-:W-:Y:S08]  /*18d0*/  HMMA.16816.F32 R40, R12.reuse, R42, RZ ;  /* 0x0000002a0c28723c */ /* 0x040ff000000018ff */
[C---:B------:R-:W-:Y:S08]  /*18e0*/  HMMA.16816.F32 R16, R12.reuse, R48, RZ ;  /* 0x000000300c10723c */ /* 0x040ff000000018ff */
[----:B------:R-:W-:Y:S01]  /*18f0*/  HMMA.16816.F32 R132, R12, R50, RZ ;  /* 0x000000320c84723c */ /* 0x000fe200000018ff */
[----:B------:R-:W1:Y:S04]  /*1900*/  LDSM.16.M88.4 R12, [R219+0xa100] ;  /* 0x00a10000db0c783b */ /* 0x000e680000000200 */
[----:B------:R-:W-:Y:S03]  /*1910*/  LDSM.16.M88.4 R48, [R221+0x2000] ;  /* 0x00200000dd30783b */ /* 0x000fe60000000200 */
[C---:B------:R-:W-:Y:S08]  /*1920*/  HMMA.16816.F32 R128, R4.reuse, R76, R100 ;  /* 0x0000004c0480723c */ /* 0x040ff00000001864 */
[----:B------:R-:W-:Y:S08]  /*1930*/  HMMA.16816.F32 R100, R4, R108, R80 ;  /* 0x0000006c0464723c */ /* 0x000ff00000001850 */
[----:B------:R-:W-:Y:S08]  /*1940*/  HMMA.16816.F32 R80, R36, R62, R120 ;  /* 0x0000003e2450723c */ /* 0x000ff00000001878 */
[----:B---3--:R-:W-:Y:S08]  /*1950*/  HMMA.16816.F32 R64, R28, R56, R64 ;  /* 0x000000381c40723c */ /* 0x008ff00000001840 */
[C---:B------:R-:W-:Y:S08]  /*1960*/  HMMA.16816.F32 R112, R4.reuse, R78, R96 ;  /* 0x0000004e0470723c */ /* 0x040ff00000001860 */
[C---:B------:R-:W-:Y:S08]  /*1970*/  HMMA.16816.F32 R96, R4.reuse, R72, R88 ;  /* 0x000000480460723c */ /* 0x040ff00000001858 */
[C---:B------:R-:W-:Y:S01]  /*1980*/  HMMA.16816.F32 R104, R4.reuse, R62, R104 ;  /* 0x0000003e0468723c */ /* 0x040fe20000001868 */
[----:B------:R-:W-:Y:S07]  /*1990*/  LDSM.16.M88.4 R60, [R216+0x4900] ;  /* 0x00490000d83c783b */ /* 0x000fee0000000200 */
[C---:B------:R-:W-:Y:S08]  /*19a0*/  HMMA.16816.F32 R136, R4.reuse, R74, R84 ;  /* 0x0000004a0488723c */ /* 0x040ff00000001854 */
[----:B------:R-:W-:Y:S08]  /*19b0*/  HMMA.16816.F32 R88, R4, R110, R68 ;  /* 0x0000006e0458723c */ /* 0x000ff00000001844 */
[----:B----4-:R-:W-:Y:S01]  /*19c0*/  HMMA.16816.F32 R4, R24, R52, R8 ;  /* 0x000000341804723c */ /* 0x010fe20000001808 */
[----:B------:R-:W2:Y:S07]  /*19d0*/  LDSM.16.M88.4 R8, [R219+0xb100] ;  /* 0x00b10000db08783b */ /* 0x000eae0000000200 */
[C---:B------:R-:W-:Y:S01]  /*19e0*/  HMMA.16816.F32 R144, R36.reuse, R108, R16 ;  /* 0x0000006c2490723c */ /* 0x040fe20000001810 */
[----:B------:R-:W3:Y:S07]  /*19f0*/  LDSM.16.M88.4 R16, [R220+0xa100] ;  /* 0x00a10000dc10783b */ /* 0x000eee0000000200 */
[C---:B------:R-:W-:Y:S08]  /*1a00*/  HMMA.16816.F32 R92, R36.reuse, R72, R92 ;  /* 0x00000048245c723c */ /* 0x040ff0000000185c */
[----:B------:R-:W-:Y:S01]  /*1a10*/  HMMA.16816.F32 R120, R36, R74, R40 ;  /* 0x0000004a2478723c */ /* 0x000fe20000001828 */
[----:B------:R-:W4:Y:S07]  /*1a20*/  LDSM.16.M88.4 R40, [R216+0x4500] ;  /* 0x00450000d828783b */ /* 0x000f2e0000000200 */
[----:B------:R-:W-:Y:S01]  /*1a30*/  HMMA.16816.F32 R72, R32, R58, R80 ;  /* 0x0000003a2048723c */ /* 0x000fe20000001850 */
[----:B------:R-:W5:Y:S07]  /*1a40*/  LDSM.16.M88.4 R80, [R216+0x4d00] ;  /* 0x004d0000d850783b */ /* 0x000f6e0000000200 */
[----:B------:R-:W-:Y:S08]  /*1a50*/  HMMA.16816.F32 R68, R20, R52, R64 ;  /* 0x000000341444723c */ /* 0x000ff00000001840 */
[----:B-1----:R-:W-:Y:S01]  /*1a60*/  HMMA.16816.F32 R64, R12, R44, R4 ;  /* 0x0000002c0c40723c */ /* 0x002fe20000001804 */
[----:B------:R-:W1:Y:S07]  /*1a70*/  LDSM.16.M88.4 R4, [R220+0xb100] ;  /* 0x00b10000dc04783b */ /* 0x000e6e0000000200 */
[C---:B------:R-:W-:Y:S08]  /*1a80*/  HMMA.16816.F32 R124, R36.reuse, R76, R124 ;  /* 0x0000004c247c723c */ /* 0x040ff0000000187c */
[C---:B------:R-:W-:Y:S08]  /*1a90*/  HMMA.16816.F32 R116, R36.reuse, R78, R116 ;  /* 0x0000004e2474723c */ /* 0x040ff00000001874 */
[----:B------:R-:W-:Y:S08]  /*1aa0*/  HMMA.16816.F32 R132, R36, R110, R132 ;  /* 0x0000006e2484723c */ /* 0x000ff00000001884 */
[----:B------:R-:W-:Y:S01]  /*1ab0*/  HMMA.16816.F32 R36, R28, R58, R104 ;  /* 0x0000003a1c24723c */ /* 0x000fe20000001868 */
[----:B------:R-:W1:Y:S07]  /*1ac0*/  LDSM.16.M88.4 R56, [R221+0x1400] ;  /* 0x00140000dd38783b */ /* 0x000e6e0000000200 */
[----:B------:R-:W-:Y:S08]  /*1ad0*/  HMMA.16816.F32 R72, R24, R54, R72 ;  /* 0x000000361848723c */ /* 0x000ff00000001848 */
[----:B--2---:R-:W-:Y:S08]  /*1ae0*/  HMMA.16816.F32 R68, R8, R44, R68 ;  /* 0x0000002c0844723c */ /* 0x004ff00000001844 */
[----:B---3--:R-:W-:Y:S08]  /*1af0*/  HMMA.16816.F32 R76, R16, R48, R64 ;  /* 0x00000030104c723c */ /* 0x008ff00000001840 */
[----:B------:R-:W-:Y:S08]  /*1b00*/  HMMA.16816.F32 R64, R20, R54, R36 ;  /* 0x000000361440723c */ /* 0x000ff00000001824 */
[-C--:B----4-:R-:W-:Y:S08]  /*1b10*/  HMMA.16816.F32 R52, R32, R40.reuse, R124 ;  /* 0x000000282034723c */ /* 0x090ff0000000187c */
[----:B------:R-:W-:Y:S01]  /*1b20*/  HMMA.16816.F32 R84, R28, R40, R128 ;  /* 0x000000281c54723c */ /* 0x000fe20000001880 */
[----:B------:R-:W-:-:S04]  /*1b30*/  FMUL.FTZ R2, R76, c[0x0][0x320] ;  /* 0x0000c8004c027a20 */ /* 0x000fc80000410000 */
[----:B------:R2:W-:Y:S03]  /*1b40*/  MUFU.TANH R150, R2 ;  /* 0x0000000200967308 */ /* 0x0005e60000002400 */
[C---:B------:R-:W-:Y:S08]  /*1b50*/  HMMA.16816.F32 R112, R28.reuse, R42, R112 ;  /* 0x0000002a1c70723c */ /* 0x040ff00000001870 */
[----:B------:R-:W-:Y:S01]  /*1b60*/  HMMA.16816.F32 R96, R28, R60, R96 ;  /* 0x0000003c1c60723c */ /* 0x000fe20000001860 */
[----:B--2---:R-:W-:-:S07]  /*1b70*/  FMUL.FTZ R2, R77, c[0x0][0x320] ;  /* 0x0000c8004d027a20 */ /* 0x004fce0000410000 */
[C---:B------:R-:W-:Y:S01]  /*1b80*/  HMMA.16816.F32 R136, R28.reuse, R62, R136 ;  /* 0x0000003e1c88723c */ /* 0x040fe20000001888 */
[----:B------:R2:W-:Y:S07]  /*1b90*/  MUFU.TANH R149, R2 ;  /* 0x0000000200957308 */ /* 0x0005ee0000002400 */
[C---:B-----5:R-:W-:Y:S08]  /*1ba0*/  HMMA.16816.F32 R100, R28.reuse, R80, R100 ;  /* 0x000000501c64723c */ /* 0x060ff00000001864 */
[----:B------:R-:W-:Y:S01]  /*1bb0*/  HMMA.16816.F32 R104, R28, R82, R88 ;  /* 0x000000521c68723c */ /* 0x000fe20000001858 */
[----:B------:R-:W3:Y:S01]  /*1bc0*/  LDSM.16.M88.4 R28, [R216+0x5500] ;  /* 0x00550000d81c783b */ /* 0x000ee20000000200 */
[----:B--2---:R-:W-:-:S04]  /*1bd0*/  FMUL.FTZ R2, R78, c[0x0][0x320] ;  /* 0x0000c8004e027a20 */ /* 0x004fc80000410000 */
[----:B------:R2:W-:Y:S02]  /*1be0*/  MUFU.TANH R148, R2 ;  /* 0x0000000200947308 */ /* 0x0005e40000002400 */
[----:B------:R-:W-:Y:S08]  /*1bf0*/  HMMA.16816.F32 R36, R12, R46, R72 ;  /* 0x0000002e0c24723c */ /* 0x000ff00000001848 */
[----:B-1----:R-:W-:Y:S01]  /*1c00*/  HMMA.16816.F32 R68, R4, R48, R68 ;  /* 0x000000300444723c */ /* 0x002fe20000001844 */
[----:B--2---:R-:W-:-:S07]  /*1c10*/  FMUL.FTZ R2, R79, c[0x0][0x320] ;  /* 0x0000c8004f027a20 */ /* 0x004fce0000410000 */
[----:B------:R-:W-:Y:S01]  /*1c20*/  HMMA.16816.F32 R64, R8, R46, R64 ;  /* 0x0000002e0840723c */ /* 0x000fe20000001840 */
[----:B------:R1:W-:Y:S07]  /*1c30*/  MUFU.TANH R143, R2 ;  /* 0x00000002008f7308 */ /* 0x0003ee0000002400 */
[----:B------:R-:W-:Y:S08]  /*1c40*/  HMMA.16816.F32 R44, R24, R56, R52 ;  /* 0x00000038182c723c */ /* 0x000ff00000001834 */
[----:B------:R-:W-:Y:S01]  /*1c50*/  HMMA.16816.F32 R52, R16, R50, R36 ;  /* 0x000000321034723c */ /* 0x000fe20000001824 */
[----:B------:R-:W2:Y:S01]  /*1c60*/  LDSM.16.M88.4 R36, [R221+0x2400] ;  /* 0x00240000dd24783b */ /* 0x000ea20000000200 */
[----:B-1----:R-:W-:-:S04]  /*1c70*/  FMUL.FTZ R2, R68, c[0x0][0x320] ;  /* 0x0000c80044027a20 */ /* 0x002fc80000410000 */
[----:B------:R1:W4:Y:S02]  /*1c80*/  MUFU.TANH R142, R2 ;  /* 0x00000002008e7308 */ /* 0x0003240000002400 */
[----:B------:R-:W-:Y:S08]  /*1c90*/  HMMA.16816.F32 R72, R32, R42, R116 ;  /* 0x0000002a2048723c */ /* 0x000ff00000001874 */
[----:B------:R-:W-:Y:S01]  /*1ca0*/  HMMA.16816.F32 R40, R20, R56, R84 ;  /* 0x000000381428723c */ /* 0x000fe20000001854 */
[----:B-1----:R-:W-:-:S07]  /*1cb0*/  FMUL.FTZ R2, R69, c[0x0][0x320] ;  /* 0x0000c80045027a20 */ /* 0x002fce0000410000 */
[----:B---3--:R-:W-:Y:S01]  /*1cc0*/  HMMA.16816.F32 R44, R12, R28, R44 ;  /* 0x0000001c0c2c723c */ /* 0x008fe2000000182c */
[----:B------:R1:W3:Y:S07]  /*1cd0*/  MUFU.TANH R119, R2 ;  /* 0x0000000200777308 */ /* 0x0002ee0000002400 */
[----:B------:R-:W-:Y:S08]  /*1ce0*/  HMMA.16816.F32 R64, R4, R50, R64 ;  /* 0x000000320440723c */ /* 0x000ff00000001840 */
[----:B------:R-:W-:Y:S01]  /*1cf0*/  HMMA.16816.F32 R40, R8, R28, R40 ;  /* 0x0000001c0828723c */ /* 0x000fe20000001828 */
[----:B-1----:R-:W-:-:S04]  /*1d00*/  FMUL.FTZ R2, R70, c[0x0][0x320] ;  /* 0x0000c80046027a20 */ /* 0x002fc80000410000 */
[----:B------:R1:W5:Y:S03]  /*1d10*/  MUFU.TANH R118, R2 ;  /* 0x0000000200767308 */ /* 0x0003660000002400 */
[----:B------:R-:W-:Y:S08]  /*1d20*/  HMMA.16816.F32 R48, R24, R58, R72 ;  /* 0x0000003a1830723c */ /* 0x000ff00000001848 */
[----:B------:R-:W-:Y:S01]  /*1d30*/  HMMA.16816.F32 R76, R32, R60, R92 ;  /* 0x0000003c204c723c */ /* 0x000fe2000000185c */
[----:B-1----:R-:W-:-:S07]  /*1d40*/  FMUL.FTZ R2, R71, c[0x0][0x320] ;  /* 0x0000c80047027a20 */ /* 0x002fce0000410000 */
[----:B------:R-:W-:Y:S01]  /*1d50*/  HMMA.16816.F32 R84, R32, R62, R120 ;  /* 0x0000003e2054723c */ /* 0x000fe20000001878 */
[----:B------:R1:W-:Y:S07]  /*1d60*/  MUFU.TANH R116, R2 ;  /* 0x0000000200747308 */ /* 0x0003ee0000002400 */
[-C--:B--2---:R-:W-:Y:S01]  /*1d70*/  HMMA.16816.F32 R60, R16, R36.reuse, R44 ;  /* 0x00000024103c723c */ /* 0x084fe2000000182c */
[----:B------:R-:W2:Y:S07]  /*1d80*/  LDSM.16.M88.4 R44, [R221+0x1800] ;  /* 0x00180000dd2c783b */ /* 0x000eae0000000200 */
[----:B------:R-:W-:Y:S01]  /*1d90*/  HMMA.16816.F32 R68, R4, R36, R40 ;  /* 0x000000240444723c */ /* 0x000fe20000001828 */
[----:B-1----:R-:W-:-:S04]  /*1da0*/  FMUL.FTZ R2, R52, c[0x0][0x320] ;  /* 0x0000c80034027a20 */ /* 0x002fc80000410000 */
[----:B------:R1:W-:Y:S03]  /*1db0*/  MUFU.TANH R117, R2 ;  /* 0x0000000200757308 */ /* 0x0003e60000002400 */
[----:B------:R-:W-:Y:S08]  /*1dc0*/  HMMA.16816.F32 R40, R12, R30, R48 ;  /* 0x0000001e0c28723c */ /* 0x000ff00000001830 */
[----:B------:R-:W-:Y:S01]  /*1dd0*/  HMMA.16816.F32 R56, R20, R58, R112 ;  /* 0x0000003a1438723c */ /* 0x000fe20000001870 */
[----:B-1----:R-:W-:-:S07]  /*1de0*/  FMUL.FTZ R2, R53, c[0x0][0x320] ;  /* 0x0000c80035027a20 */ /* 0x002fce0000410000 */
[C---:B------:R-:W-:Y:S01]  /*1df0*/  HMMA.16816.F32 R88, R32.reuse, R80, R144 ;  /* 0x000000502058723c */ /* 0x040fe20000001890 */
[----:B------:R1:W-:Y:S07]  /*1e00*/  MUFU.TANH R111, R2 ;  /* 0x00000002006f7308 */ /* 0x0003ee0000002400 */
[----:B------:R-:W-:Y:S01]  /*1e10*/  HMMA.16816.F32 R80, R32, R82, R132 ;  /* 0x000000522050723c */ /* 0x000fe20000001884 */
[----:B------:R-:W3:Y:S07]  /*1e20*/  LDSM.16.M88.4 R32, [R216+0x5900] ;  /* 0x00590000d820783b */ /* 0x000eee0000000200 */
[----:B------:R-:W-:Y:S01]  /*1e30*/  HMMA.16816.F32 R48, R8, R30, R56 ;  /* 0x0000001e0830723c */ /* 0x000fe20000001838 */
[----:B------:R-:W3:Y:S01]  /*1e40*/  LDSM.16.M88.4 R28, [R221+0x2800] ;  /* 0x00280000dd1c783b */ /* 0x000ee20000000200 */
[----:B-1----:R-:W-:-:S04]  /*1e50*/  FMUL.FTZ R2, R54, c[0x0][0x320] ;  /* 0x0000c80036027a20 */ /* 0x002fc80000410000 */
[----:B------:R1:W-:Y:S02]  /*1e60*/  MUFU.TANH R110, R2 ;  /* 0x00000002006e7308 */ /* 0x0003e40000002400 */
[C---:B--2---:R-:W-:Y:S08]  /*1e70*/  HMMA.16816.F32 R56, R20.reuse, R44, R96 ;  /* 0x0000002c1438723c */ /* 0x044ff00000001860 */
[----:B------:R-:W-:Y:S01]  /*1e80*/  HMMA.16816.F32 R72, R20, R46, R136 ;  /* 0x0000002e1448723c */ /* 0x000fe20000001888 */
[----:B-1----:R-:W-:-:S07]  /*1e90*/  FMUL.FTZ R2, R55, c[0x0][0x320] ;  /* 0x0000c80037027a20 */ /* 0x002fce0000410000 */
[C---:B------:R-:W-:Y:S01]  /*1ea0*/  HMMA.16816.F32 R52, R24.reuse, R44, R76 ;  /* 0x0000002c1834723c */ /* 0x040fe2000000184c */
[----:B------:R1:W-:Y:S07]  /*1eb0*/  MUFU.TANH R109, R2 ;  /* 0x00000002006d7308 */ /* 0x0003ee0000002400 */
[----:B------:R-:W-:Y:S01]  /*1ec0*/  HMMA.16816.F32 R44, R24, R46, R84 ;  /* 0x0000002e182c723c */ /* 0x000fe20000001854 */
[----:B-1----:R-:W-:-:S04]  /*1ed0*/  FMUL.FTZ R2, R64, c[0x0][0x320] ;  /* 0x0000c80040027a20 */ /* 0x002fc80000410000 */
[----:B------:R1:W2:Y:S02]  /*1ee0*/  MUFU.TANH R108, R2 ;  /* 0x00000002006c7308 */ /* 0x0002a40000002400 */
[----:B-1----:R-:W-:-:S06]  /*1ef0*/  FMUL.FTZ R2, R65, c[0x0][0x320] ;  /* 0x0000c80041027a20 */ /* 0x002fcc0000410000 */
[----:B------:R1:W1:Y:S02]  /*1f00*/  MUFU.TANH R95, R2 ;  /* 0x00000002005f7308 */ /* 0x0002640000002400 */
[----:B-1----:R-:W-:-:S06]  /*1f10*/  FMUL.FTZ R2, R66, c[0x0][0x320] ;  /* 0x0000c80042027a20 */ /* 0x002fcc0000410000 */
[----:B------:R1:W1:Y:S02]  /*1f20*/  MUFU.TANH R94, R2 ;  /* 0x00000002005e7308 */ /* 0x0002640000002400 */
[----:B-1----:R-:W-:Y:S02]  /*1f30*/  FMUL.FTZ R2, R67, c[0x0][0x320] ;  /* 0x0000c80043027a20 */ /* 0x002fe40000410000 */
[----:B------:R-:W-:Y:S04]  /*1f40*/  HMMA.16816.F32 R64, R4, R38, R48 ;  /* 0x000000260440723c */ /* 0x000fe80000001830 */
[----:B------:R1:W-:Y:S04]  /*1f50*/  MUFU.TANH R93, R2 ;  /* 0x00000002005d7308 */ /* 0x0003e80000002400 */
[----:B---3--:R-:W-:Y:S01]  /*1f60*/  HMMA.16816.F32 R48, R12, R32, R52 ;  /* 0x000000200c30723c */ /* 0x008fe20000001834 */
[----:B-1----:R-:W-:-:S04]  /*1f70*/  FMUL.FTZ R2, R60, c[0x0][0x320] ;  /* 0x0000c8003c027a20 */ /* 0x002fc80000410000 */
[----:B------:R1:W-:Y:S11]  /*1f80*/  MUFU.TANH R124, R2 ;  /* 0x00000002007c7308 */ /* 0x0003f60000002400 */
[----:B------:R-:W-:Y:S08]  /*1f90*/  @!UPT UIADD3 URZ, URZ, URZ, URZ ;  /* 0x0000003f3f3ff290 */ /* 0x000ff0000fffe03f */
[----:B------:R-:W-:Y:S01]  /*1fa0*/  HMMA.16816.F32 R48, R16, R28, R48 ;  /* 0x0000001c1030723c */ /* 0x000fe20000001830 */
[----:B-1----:R-:W-:-:S04]  /*1fb0*/  FMUL.FTZ R2, R61, c[0x0][0x320] ;  /* 0x0000c8003d027a20 */ /* 0x002fc80000410000 */
[----:B------:R1:W-:Y:S11]  /*1fc0*/  MUFU.TANH R125, R2 ;  /* 0x00000002007d7308 */ /* 0x0003f60000002400 */
[----:B------:R-:W-:Y:S08]  /*1fd0*/  @!UPT UIADD3 URZ, URZ, URZ, URZ ;  /* 0x0000003f3f3ff290 */ /* 0x000ff0000fffe03f */
[----:B------:R-:W-:Y:S02]  /*1fe0*/  FMUL.FTZ R50, R50, c[0x0][0x320] ;  /* 0x0000c80032327a20 */ /* 0x000fe40000410000 */
[----:B-1----:R-:W-:Y:S02]  /*1ff0*/  FMUL.FTZ R2, R62, c[0x0][0x320] ;  /* 0x0000c8003e027a20 */ /* 0x002fe40000410000 */
[----:B------:R-:W-:Y:S02]  /*2000*/  FMUL.FTZ R51, R51, c[0x0][0x320] ;  /* 0x0000c80033337a20 */ /* 0x000fe40000410000 */
[----:B------:R1:W-:Y:S02]  /*2010*/  MUFU.TANH R129, R2 ;  /* 0x0000000200817308 */ /* 0x0003e40000002400 */
[----:B-1----:R-:W-:Y:S02]  /*2020*/  FMUL.FTZ R2, R63, c[0x0][0x320] ;  /* 0x0000c8003f027a20 */ /* 0x002fe40000410000 */
[----:B------:R-:W-:Y:S01]  /*2030*/  HMMA.16816.F32 R60, R16, R38, R40 ;  /* 0x00000026103c723c */ /* 0x000fe20000001828 */
[----:B------:R-:W1:Y:S03]  /*2040*/  LDSM.16.M88.4 R40, [R221+0x1c00] ;  /* 0x001c0000dd28783b */ /* 0x000e660000000200 */
[----:B------:R3:W-:Y:S04]  /*2050*/  MUFU.TANH R128, R2 ;  /* 0x0000000200807308 */ /* 0x0007e80000002400 */
[----:B------:R-:W-:Y:S01]  /*2060*/  HMMA.16816.F32 R36, R8, R32, R56 ;  /* 0x000000200824723c */ /* 0x000fe20000001838 */
[----:B---3--:R-:W-:-:S04]  /*2070*/  FMUL.FTZ R2, R68, c[0x0][0x320] ;  /* 0x0000c80044027a20 */ /* 0x008fc80000410000 */
[----:B------:R3:W1:Y:S11]  /*2080*/  MUFU.TANH R92, R2 ;  /* 0x00000002005c7308 */ /* 0x0006760000002400 */
[----:B------:R-:W-:Y:S08]  /*2090*/  @!UPT UIADD3 URZ, URZ, URZ, URZ ;  /* 0x0000003f3f3ff290 */ /* 0x000ff0000fffe03f */
[----:B------:R-:W-:Y:S01]  /*20a0*/  HMMA.16816.F32 R56, R4, R28, R36 ;  /* 0x0000001c0438723c */ /* 0x000fe20000001824 */
[----:B---3--:R-:W-:-:S07]  /*20b0*/  FMUL.FTZ R2, R69, c[0x0][0x320] ;  /* 0x0000c80045027a20 */ /* 0x008fce0000410000 */
[----:B------:R-:W-:Y:S01]  /*20c0*/  HMMA.16816.F32 R36, R12, R34, R44 ;  /* 0x000000220c24723c */ /* 0x000fe2000000182c */
[----:B------:R3:W2:Y:S07]  /*20d0*/  MUFU.TANH R79, R2 ;  /* 0x00000002004f7308 */ /* 0x0006ae0000002400 */
[----:B-1----:R-:W-:Y:S08]  /*20e0*/  HMMA.16816.F32 R52, R24, R40, R88 ;  /* 0x000000281834723c */ /* 0x002ff00000001858 */
[----:B------:R-:W-:Y:S01]  /*20f0*/  HMMA.16816.F32 R44, R8, R34, R72 ;  /* 0x00000022082c723c */ /* 0x000fe20000001848 */
[----:B------:R-:W-:-:S02]  /*2100*/  FMUL.FTZ R56, R56, c[0x0][0x320] ;  /* 0x0000c80038387a20 */ /* 0x000fc40000410000 */
[----:B---3--:R-:W-:Y:S02]  /*2110*/  FMUL.FTZ R2, R70, c[0x0][0x320] ;  /* 0x0000c80046027a20 */ /* 0x008fe40000410000 */
[----:B------:R-:W-:Y:S01]  /*2120*/  MUFU.TANH R166, R56 ;  /* 0x0000003800a67308 */ /* 0x000fe20000002400 */
[----:B------:R-:W-:Y:S02]  /*2130*/  FMUL.FTZ R57, R57, c[0x0][0x320] ;  /* 0x0000c80039397a20 */ /* 0x000fe40000410000 */
[-C--:B------:R-:W-:Y:S01]  /*2140*/  HMMA.16816.F32 R36, R16, R30.reuse, R36 ;  /* 0x0000001e1024723c */ /* 0x080fe20000001824 */
[----:B------:R-:W-:Y:S02]  /*2150*/  FMUL.FTZ R58, R58, c[0x0][0x320] ;  /* 0x0000c8003a3a7a20 */ /* 0x000fe40000410000 */
[----:B------:R-:W-:Y:S02]  /*2160*/  FMUL.FTZ R59, R59, c[0x0][0x320] ;  /* 0x0000c8003b3b7a20 */ /* 0x000fe40000410000 */
[----:B------:R1:W3:Y:S08]  /*2170*/  MUFU.TANH R78, R2 ;  /* 0x00000002004e7308 */ /* 0x0002f00000002400 */
[----:B------:R-:W-:Y:S03]  /*2180*/  MUFU.TANH R57, R57 ;  /* 0x0000003900397308 */ /* 0x000fe60000002400 */
[----:B------:R-:W-:Y:S01]  /*2190*/  HMMA.16816.F32 R28, R4, R30, R44 ;  /* 0x0000001e041c723c */ /* 0x000fe2000000182c */
[----:B-1----:R-:W-:-:S04]  /*21a0*/  FMUL.FTZ R2, R71, c[0x0][0x320] ;  /* 0x0000c80047027a20 */ /* 0x002fc80000410000 */
[----:B------:R-:W-:Y:S03]  /*21b0*/  MUFU.TANH R58, R58 ;  /* 0x0000003a003a7308 */ /* 0x000fe60000002400 */
[----:B------:R-:W-:Y:S01]  /*21c0*/  HMMA.16816.F32 R68, R20, R40, R100 ;  /* 0x000000281444723c */ /* 0x000fe20000001864 */
[----:B------:R-:W-:Y:S02]  /*21d0*/  FMUL.FTZ R36, R36, c[0x0][0x320] ;  /* 0x0000c80024247a20 */ /* 0x000fe40000410000 */
[----:B------:R-:W-:Y:S02]  /*21e0*/  FMUL.FTZ R37, R37, c[0x0][0x320] ;  /* 0x0000c80025257a20 */ /* 0x000fe40000410000 */
[----:B------:R-:W-:Y:S01]  /*21f0*/  FMUL.FTZ R38, R38, c[0x0][0x320] ;  /* 0x0000c80026267a20 */ /* 0x000fe20000410000 */
[----:B------:R1:W-:Y:S08]  /*2200*/  MUFU.TANH R77, R2 ;  /* 0x00000002004d7308 */ /* 0x0003f00000002400 */
[----:B------:R-:W-:Y:S02]  /*2210*/  MUFU.TANH R56, R36 ;  /* 0x0000002400387308 */ /* 0x000fe40000002400 */
[----:B------:R-:W-:-:S02]  /*2220*/  FMUL.FTZ R28, R28, c[0x0][0x320] ;  /* 0x0000c8001c1c7a20 */ /* 0x000fc40000410000 */
[----:B-1----:R-:W-:-:S04]  /*2230*/  FMUL.FTZ R2, R60, c[0x0][0x320] ;  /* 0x0000c8003c027a20 */ /* 0x002fc80000410000 */
[----:B------:R-:W-:Y:S08]  /*2240*/  MUFU.TANH R59, R59 ;  /* 0x0000003b003b7308 */ /* 0x000ff00000002400 */
[----:B------:R1:W-:Y:S02]  /*2250*/  MUFU.TANH R127, R2 ;  /* 0x00000002007f7308 */ /* 0x0003e40000002400 */
[----:B-1----:R-:W-:-:S06]  /*2260*/  FMUL.FTZ R2, R61, c[0x0][0x320] ;  /* 0x0000c8003d027a20 */ /* 0x002fcc0000410000 */
[----:B------:R1:W-:Y:S02]  /*2270*/  MUFU.TANH R126, R2 ;  /* 0x00000002007e7308 */ /* 0x0003e40000002400 */
[----:B-1----:R-:W-:-:S06]  /*2280*/  FMUL.FTZ R2, R62, c[0x0][0x320] ;  /* 0x0000c8003e027a20 */ /* 0x002fcc0000410000 */
[----:B------:R1:W-:Y:S02]  /*2290*/  MUFU.TANH R130, R2 ;  /* 0x0000000200827308 */ /* 0x0003e40000002400 */
[----:B-1----:R-:W-:Y:S02]  /*22a0*/  FMUL.FTZ R2, R63, c[0x0][0x320] ;  /* 0x0000c8003f027a20 */ /* 0x002fe40000410000 */
[-C--:B------:R-:W-:Y:S01]  /*22b0*/  HMMA.16816.F32 R60, R20, R42.reuse, R104 ;  /* 0x0000002a143c723c */ /* 0x080fe20000001868 */
[----:B------:R-:W1:Y:S03]  /*22c0*/  LDSM.16.M88.4 R20, [R216+0x5d00] ;  /* 0x005d0000d814783b */ /* 0x000e660000000200 */
[----:B------:R2:W-:Y:S04]  /*22d0*/  MUFU.TANH R131, R2 ;  /* 0x0000000200837308 */ /* 0x0005e80000002400 */
[----:B------:R-:W-:Y:S01]  /*22e0*/  HMMA.16816.F32 R40, R24, R42, R80 ;  /* 0x0000002a1828723c */ /* 0x000fe20000001850 */
[----:B------:R-:W3:Y:S01]  /*22f0*/  LDSM.16.M88.4 R24, [R221+0x2c00] ;  /* 0x002c0000dd18783b */ /* 0x000ee20000000200 */
[----:B------:R-:W-:-:S04]  /*2300*/  DEPBAR.LE SB0, 0x0 ;  /* 0x000080000000791a */ /* 0x000fc80000000000 */
[----:B--2---:R-:W-:Y:S02]  /*2310*/  FMUL.FTZ R2, R64, c[0x0][0x320] ;  /* 0x0000c80040027a20 */ /* 0x004fe40000410000 */
[----:B------:R-:W-:Y:S08]  /*2320*/  MUFU.TANH R64, R51 ;  /* 0x0000003300407308 */ /* 0x000ff00000002400 */
[----:B------:R2:W2:Y:S01]  /*2330*/  MUFU.TANH R76, R2 ;  /* 0x00000002004c7308 */ /* 0x0004a20000002400 */
[----:B-1----:R-:W-:Y:S01]  /*2340*/  HMMA.16816.F32 R52, R12, R20, R52 ;  /* 0x000000140c34723c */ /* 0x002fe20000001834 */
[----:B--2---:R-:W-:-:S06]  /*2350*/  FMUL.FTZ R2, R65, c[0x0][0x320] ;  /* 0x0000c80041027a20 */ /* 0x004fcc0000410000 */
[----:B------:R-:W-:Y:S01]  /*2360*/  MUFU.TANH R65, R50 ;  /* 0x0000003200417308 */ /* 0x000fe20000002400 */
[----:B------:R-:W-:Y:S07]  /*2370*/  HMMA.16816.F32 R32, R8, R20, R68 ;  /* 0x000000140820723c */ /* 0x000fee0000001844 */
[----:B------:R1:W-:Y:S09]  /*2380*/  MUFU.TANH R100, R2 ;  /* 0x0000000200647308 */ /* 0x0003f20000002400 */
[----:B---3--:R-:W-:Y:S01]  /*2390*/  HMMA.16816.F32 R52, R16, R24, R52 ;  /* 0x000000181034723c */ /* 0x008fe20000001834 */
[----:B-1----:R-:W-:-:S07]  /*23a0*/  FMUL.FTZ R2, R66, c[0x0][0x320] ;  /* 0x0000c80042027a20 */ /* 0x002fce0000410000 */
[----:B------:R-:W-:Y:S01]  /*23b0*/  HMMA.16816.F32 R32, R4, R24, R32 ;  /* 0x000000180420723c */ /* 0x000fe20000001820 */
[----:B------:R1:W-:Y:S02]  /*23c0*/  MUFU.TANH R106, R2 ;  /* 0x00000002006a7308 */ /* 0x0003e40000002400 */
[----:B-1----:R-:W-:-:S06]  /*23d0*/  FMUL.FTZ R2, R67, c[0x0][0x320] ;  /* 0x0000c80043027a20 */ /* 0x002fcc0000410000 */
[----:B------:R1:W2:Y:S11]  /*23e0*/  MUFU.TANH R107, R2 ;  /* 0x00000002006b7308 */ /* 0x0002b60000002400 */
[----:B------:R-:W-:Y:S04]  /*23f0*/  @!UPT UIADD3 URZ, URZ, URZ, URZ ;  /* 0x0000003f3f3ff290 */ /* 0x000fe8000fffe03f */
[----:B------:R-:W-:Y:S02]  /*2400*/  FMUL.FTZ R35, R35, c[0x0][0x320] ;  /* 0x0000c80023237a20 */ /* 0x000fe40000410000 */
[----:B-1----:R-:W-:-:S04]  /*2410*/  FMUL.FTZ R2, R48, c[0x0][0x320] ;  /* 0x0000c80030027a20 */ /* 0x002fc80000410000 */
[----:B------:R1:W-:Y:S02]  /*2420*/  MUFU.TANH R177, R2 ;  /* 0x0000000200b17308 */ /* 0x0003e40000002400 */
[----:B-1----:R-:W-:Y:S02]  /*2430*/  FMUL.FTZ R2, R49, c[0x0][0x320] ;  /* 0x0000c80031027a20 */ /* 0x002fe40000410000 */
[-C--:B------:R-:W-:Y:S04]  /*2440*/  HMMA.16816.F32 R48, R8, R22.reuse, R60 ;  /* 0x000000160830723c */ /* 0x080fe8000000183c */
[----:B------:R1:W-:Y:S03]  /*2450*/  MUFU.TANH R179, R2 ;  /* 0x0000000200b37308 */ /* 0x0003e60000002400 */
[----:B------:R-:W-:Y:S01]  /*2460*/  SHF.R.S32.HI R10, RZ, 0x1f, R140 ;  /* 0x0000001fff0a7819 */ /* 0x000fe2000001148c */
[----:B------:R-:W-:Y:S01]  /*2470*/  HMMA.16816.F32 R20, R12, R22, R40 ;  /* 0x000000160c14723c */ /* 0x000fe20000001828 */
[----:B------:R-:W-:Y:S01]  /*2480*/  @P0 IMAD.WIDE.U32 R8, R141, UR5, R152 ;  /* 0x000000058d080c25 */ /* 0x000fe2000f8e0098 */
[----:B------:R-:W-:Y:S01]  /*2490*/  @UP0 UIMAD UR5, UR18, UR5, URZ ;  /* 0x00000005120502a4 */ /* 0x000fe2000f8e023f */
[----:B------:R-:W-:Y:S01]  /*24a0*/  LEA.HI R11, R10, R140, RZ, 0x2 ;  /* 0x0000008c0a0b7211 */ /* 0x000fe200078f10ff */
[----:B------:R-:W-:Y:S02]  /*24b0*/  MUFU.TANH R43, R37 ;  /* 0x00000025002b7308 */ /* 0x000fe40000002400 */
[----:B------:R-:W-:Y:S01]  /*24c0*/  @UP0 UIMAD UR4, UR4, UR19, UR5 ;  /* 0x00000013040402a4 */ /* 0x000fe2000f8e0205 */
[----:B------:R-:W-:Y:S01]  /*24d0*/  BAR.SYNC.DEFER_BLOCKING 0x0 ;  /* 0x0000000000007b1d */ /* 0x000fe20000010000 */
[----:B------:R-:W-:Y:S01]  /*24e0*/  @P0 LEA R14, P1, R8, c[0x0][0x1c8], 0x1 ;  /* 0x00007200080e0a11 */ /* 0x000fe200078208ff */
[----:B-1----:R-:W-:-:S04]  /*24f0*/  FMUL.FTZ R2, R39, c[0x0][0x320] ;  /* 0x0000c80027027a20 */ /* 0x002fc80000410000 */
[----:B------:R-:W-:Y:S01]  /*2500*/  MUFU.TANH R40, R28 ;  /* 0x0000001c00287308 */ /* 0x000fe20000002400 */
[----:B------:R1:W-:Y:S02]  /*2510*/  STL [R1+0x4c], R11 ;  /* 0x00004c0b01007387 */ /* 0x0003e40000100800 */
[-C--:B------:R-:W-:Y:S05]  /*2520*/  HMMA.16816.F32 R48, R4, R26.reuse, R48 ;  /* 0x0000001a0430723c */ /* 0x080fea0000001830 */
[----:B------:R3:W-:Y:S02]  /*2530*/  MUFU.TANH R41, R2 ;  /* 0x0000000200297308 */ /* 0x0007e40000002400 */
[----:B------:R-:W-:Y:S01]  /*2540*/  @P0 IADD3 R5, R9, UR4, RZ ;  /* 0x0000000409050c10 */ /* 0x000fe2000fffe0ff */
[----:B------:R-:W-:Y:S01]  /*2550*/  FMUL.FTZ R6, R29, c[0x0][0x320] ;  /* 0x0000c8001d067a20 */ /* 0x000fe20000410000 */
[----:B------:R-:W-:Y:S01]  /*2560*/  HMMA.16816.F32 R24, R16, R26, R20 ;  /* 0x0000001a1018723c */ /* 0x000fe20000001814 */
[----:B------:R-:W-:Y:S01]  /*2570*/  FMUL.FTZ R7, R33, c[0x0][0x320] ;  /* 0x0000c80021077a20 */ /* 0x000fe20000410000 */
[----:B------:R-:W-:Y:S01]  /*2580*/  @P0 LEA.HI.X R15, R8, c[0x0][0x1cc], R5, 0x1, P1 ;  /* 0x00007300080f0a11 */ /* 0x000fe200008f0c05 */
[----:B------:R-:W-:Y:S01]  /*2590*/  FMUL.FTZ R5, R30, c[0x0][0x320] ;  /* 0x0000c8001e057a20 */ /* 0x000fe20000410000 */
[----:B------:R1:W-:Y:S01]  /*25a0*/  MUFU.TANH R21, R6 ;  /* 0x0000000600157308 */ /* 0x0003e20000002400 */
[----:B------:R-:W-:Y:S01]  /*25b0*/  FMUL.FTZ R9, R34, c[0x0][0x320] ;  /* 0x0000c80022097a20 */ /* 0x000fe20000410000 */
[----:B---3--:R-:W-:-:S06]  /*25c0*/  LOP3.LUT R2, R11, 0x7ffffffc, RZ, 0xc0, !PT ;  /* 0x7ffffffc0b027812 */ /* 0x008fcc00078ec0ff */
[----:B------:R3:W2:Y:S01]  /*25d0*/  MUFU.TANH R8, R5 ;  /* 0x0000000500087308 */ /* 0x0006a20000002400 */
[----:B------:R-:W-:Y:S02]  /*25e0*/  IMAD.IADD R4, R140, 0x1, -R2 ;  /* 0x000000018c047824 */ /* 0x000fe400078e0a02 */
[----:B------:R-:W-:Y:S02]  /*25f0*/  IMAD.U32 R2, RZ, RZ, UR6 ;  /* 0x00000006ff027e24 */ /* 0x000fe4000f8e00ff */
[----:B-1----:R-:W-:-:S03]  /*2600*/  FMUL.FTZ R6, R32, c[0x0][0x320] ;  /* 0x0000c80020067a20 */ /* 0x002fc60000410000 */
[----:B------:R-:W1:Y:S01]  /*2610*/  MUFU.TANH R42, R38 ;  /* 0x00000026002a7308 */ /* 0x000e620000002400 */
[----:B------:R-:W-:Y:S02]  /*2620*/  IMAD R2, R4, -0x2, R2 ;  /* 0xfffffffe04027824 */ /* 0x000fe400078e0202 */
[----:B------:R-:W-:-:S03]  /*2630*/  FMUL.FTZ R4, R31, c[0x0][0x320] ;  /* 0x0000c8001f047a20 */ /* 0x000fc60000410000 */
[----:B------:R-:W-:Y:S01]  /*2640*/  ISETP.GT.AND P2, PT, R2, RZ, PT ;  /* 0x000000ff0200720c */ /* 0x000fe20003f44270 */
[----:B---3--:R-:W-:Y:S01]  /*2650*/  FMUL.FTZ R5, R48, c[0x0][0x320] ;  /* 0x0000c80030057a20 */ /* 0x008fe20000410000 */
[----:B------:R3:W1:Y:S01]  /*2660*/  MUFU.TANH R10, R4 ;  /* 0x00000004000a7308 */ /* 0x0006620000002400 */
[C---:B------:R-:W-:Y:S02]  /*2670*/  ISETP.GT.AND P1, PT, R2.reuse, 0x1, PT ;  /* 0x000000010200780c */ /* 0x040fe40003f24270 */
[----:B------:R-:W-:Y:S02]  /*2680*/  ISETP.GT.AND P3, PT, R2, 0x8, PT ;  /* 0x000000080200780c */ /* 0x000fe40003f64270 */
[----:B----4-:R-:W-:Y:S02]  /*2690*/  FSEL R17, R142, -INF , P2 ;  /* 0xff8000008e117808 */ /* 0x010fe40001000000 */
[----:B------:R-:W-:Y:S01]  /*26a0*/  FSEL R18, R119, -INF , P1 ;  /* 0xff80000077127808 */ /* 0x000fe20000800000 */
[----:B------:R-:W-:Y:S01]  /*26b0*/  MUFU.TANH R13, R7 ;  /* 0x00000007000d7308 */ /* 0x000fe20000002400 */
[----:B-----5:R-:W-:-:S02]  /*26c0*/  FSEL R22, R118, -INF , P2 ;  /* 0xff80000076167808 */ /* 0x020fc40001000000 */
[----:B------:R-:W-:Y:S02]  /*26d0*/  FSEL R46, R148, -INF , P2 ;  /* 0xff800000942e7808 */ /* 0x000fe40001000000 */
[----:B------:R-:W-:Y:S02]  /*26e0*/  FSEL R32, R150, -INF , P2 ;  /* 0xff80000096207808 */ /* 0x000fe40001000000 */
[----:B------:R-:W-:Y:S01]  /*26f0*/  ISETP.GT.AND P2, PT, R2, 0x9, PT ;  /* 0x000000090200780c */ /* 0x000fe20003f44270 */
[----:B---3--:R-:W-:Y:S01]  /*2700*/  FMUL.FTZ R4, R52, c[0x0][0x320] ;  /* 0x0000c80034047a20 */ /* 0x008fe20000410000 */
[----:B------:R-:W-:Y:S01]  /*2710*/  FSEL R19, R108, -INF , P3 ;  /* 0xff8000006c137808 */ /* 0x000fe20001800000 */
[----:B------:R3:W-:Y:S01]  /*2720*/  MUFU.TANH R11, R6 ;  /* 0x00000006000b7308 */ /* 0x0007e20000002400 */
[----:B------:R-:W-:Y:S02]  /*2730*/  FSEL R23, R116, -INF , P1 ;  /* 0xff80000074177808 */ /* 0x000fe40000800000 */
[----:B------:R-:W-:-:S02]  /*2740*/  FSEL R45, R143, -INF , P1 ;  /* 0xff8000008f2d7808 */ /* 0x000fc40000800000 */
[----:B------:R-:W-:Y:S02]  /*2750*/  FSEL R36, R149, -INF , P1 ;  /* 0xff80000095247808 */ /* 0x000fe40000800000 */
[----:B------:R-:W-:Y:S01]  /*2760*/  ISETP.GT.AND P1, PT, R2, 0x10, PT ;  /* 0x000000100200780c */ /* 0x000fe20003f24270 */
[----:B------:R4:W-:Y:S01]  /*2770*/  MUFU.TANH R16, R4 ;  /* 0x0000000400107308 */ /* 0x0009e20000002400 */
[----:B------:R-:W-:Y:S02]  /*2780*/  FSEL R20, R95, -INF , P2 ;  /* 0xff8000005f147808 */ /* 0x000fe40001000000 */
[----:B------:R-:W-:Y:S02]  /*2790*/  FSEL R28, R94, -INF , P3 ;  /* 0xff8000005e1c7808 */ /* 0x000fe40001800000 */
[----:B------:R-:W-:Y:S02]  /*27a0*/  FSEL R44, R110, -INF , P3 ;  /* 0xff8000006e2c7808 */ /* 0x000fe40001800000 */
[----:B------:R-:W-:Y:S01]  /*27b0*/  FSEL R37, R117, -INF , P3 ;  /* 0xff80000075257808 */ /* 0x000fe20001800000 */
[----:B------:R-:W5:Y:S01]  /*27c0*/  MUFU.TANH R7, R9 ;  /* 0x0000000900077308 */ /* 0x000f620000002400 */
[----:B------:R-:W-:Y:S01]  /*27d0*/  ISETP.GT.AND P3, PT, R2, 0x11, PT ;  /* 0x000000110200780c */ /* 0x000fe20003f64270 */
[----:B---3--:R-:W-:Y:S01]  /*27e0*/  FMUL.FTZ R6, R49, c[0x0][0x320] ;  /* 0x0000c80031067a20 */ /* 0x008fe20000410000 */
[----:B------:R-:W-:-:S02]  /*27f0*/  FSEL R47, R92, -INF , P1 ;  /* 0xff8000005c2f7808 */ /* 0x000fc40000800000 */
[----:B------:R-:W-:Y:S02]  /*2800*/  FSEL R29, R93, -INF , P2 ;  /* 0xff8000005d1d7808 */ /* 0x000fe40001000000 */
[----:B------:R-:W-:Y:S01]  /*2810*/  FSEL R39, R109, -INF , P2 ;  /* 0xff8000006d277808 */ /* 0x000fe20001000000 */
[----:B----4-:R-:W-:Y:S01]  /*2820*/  FMUL.FTZ R4, R54, c[0x0][0x320] ;  /* 0x0000c80036047a20 */ /* 0x010fe20000410000 */
[----:B------:R-:W-:Y:S01]  /*2830*/  FSEL R38, R111, -INF , P2 ;  /* 0xff8000006f267808 */ /* 0x000fe20001000000 */
[----:B------:R-:W-:Y:S01]  /*2840*/  MUFU.TANH R6, R6 ;  /* 0x0000000600067308 */ /* 0x000fe20000002400 */
[----:B------:R-:W-:Y:S02]  /*2850*/  ISETP.GT.AND P2, PT, R2, 0x18, PT ;  /* 0x000000180200780c */ /* 0x000fe40003f44270 */
[----:B------:R-:W-:Y:S02]  /*2860*/  FSEL R52, R79, -INF , P3 ;  /* 0xff8000004f347808 */ /* 0x000fe40001800000 */
[----:B------:R-:W-:-:S02]  /*2870*/  FSEL R101, R78, -INF , P1 ;  /* 0xff8000004e657808 */ /* 0x000fc40000800000 */
[----:B------:R-:W-:Y:S01]  /*2880*/  FSEL R129, R129, -INF , P1 ;  /* 0xff80000081817808 */ /* 0x000fe20000800000 */
[----:B------:R3:W4:Y:S01]  /*2890*/  MUFU.TANH R12, R4 ;  /* 0x00000004000c7308 */ /* 0x0007220000002400 */
[----:B------:R-:W-:Y:S02]  /*28a0*/  FSEL R124, R124, -INF , P1 ;  /* 0xff8000007c7c7808 */ /* 0x000fe40000800000 */
[----:B------:R-:W-:Y:S02]  /*28b0*/  ISETP.GT.AND P1, PT, R2, 0x19, PT ;  /* 0x000000190200780c */ /* 0x000fe40003f24270 */
[----:B------:R-:W-:Y:S02]  /*28c0*/  FSEL R54, R76, -INF , P2 ;  /* 0xff8000004c367808 */ /* 0x000fe40001000000 */
[----:B--2---:R-:W-:Y:S02]  /*28d0*/  FSEL R107, R107, -INF , P1 ;  /* 0xff8000006b6b7808 */ /* 0x004fe40000800000 */
[----:B------:R-:W-:-:S02]  /*28e0*/  FSEL R100, R100, -INF , P1 ;  /* 0xff80000064647808 */ /* 0x000fc40000800000 */
[----:B------:R-:W-:Y:S02]  /*28f0*/  FSEL R131, R131, -INF , P1 ;  /* 0xff80000083837808 */ /* 0x000fe40000800000 */
[----:B------:R-:W-:Y:S02]  /*2900*/  FSEL R126, R126, -INF , P1 ;  /* 0xff8000007e7e7808 */ /* 0x000fe40000800000 */
[----:B------:R-:W-:Y:S02]  /*2910*/  FSEL R102, R77, -INF , P3 ;  /* 0xff8000004d667808 */ /* 0x000fe40001800000 */
[----:B---3--:R-:W-:Y:S02]  /*2920*/  FMNMX.FTZ R4, R17, R18, !PT ;  /* 0x0000001211047209 */ /* 0x008fe40007810000 */
[----:B------:R-:W-:Y:S02]  /*2930*/  FSEL R128, R128, -INF , P3 ;  /* 0xff80000080807808 */ /* 0x000fe40001800000 */
[----:B------:R-:W-:-:S02]  /*2940*/  FMNMX.FTZ R4, R19, R4, !PT ;  /* 0x0000000413047209 */ /* 0x000fc40007810000 */
[----:B------:R-:W-:Y:S02]  /*2950*/  FSEL R125, R125, -INF , P3 ;  /* 0xff8000007d7d7808 */ /* 0x000fe40001800000 */
[----:B------:R-:W-:Y:S02]  /*2960*/  FMNMX.FTZ R4, R20, R4, !PT ;  /* 0x0000000414047209 */ /* 0x000fe40007810000 */
[C---:B------:R-:W-:Y:S02]  /*2970*/  ISETP.GT.AND P1, PT, R2.reuse, 0x28, PT ;  /* 0x000000280200780c */ /* 0x040fe40003f24270 */
[----:B------:R-:W-:Y:S02]  /*2980*/  FMNMX.FTZ R4, R47, R4, !PT ;  /* 0x000000042f047209 */ /* 0x000fe40007810000 */
[----:B------:R-:W-:Y:S02]  /*2990*/  ISETP.GT.AND P3, PT, R2, 0x20, PT ;  /* 0x000000200200780c */ /* 0x000fe40003f64270 */
[----:B------:R-:W-:-:S02]  /*29a0*/  FMNMX.FTZ R4, R52, R4, !PT ;  /* 0x0000000434047209 */ /* 0x000fc40007810000 */
[----:B------:R-:W-:Y:S02]  /*29b0*/  FSEL R106, R106, -INF , P2 ;  /* 0xff8000006a6a7808 */ /* 0x000fe40001000000 */
[----:B------:R-:W-:Y:S02]  /*29c0*/  FMNMX.FTZ R4, R54, R4, !PT ;  /* 0x0000000436047209 */ /* 0x000fe40007810000 */
[----:B------:R-:W-:Y:S02]  /*29d0*/  FSEL R130, R130, -INF , P2 ;  /* 0xff80000082827808 */ /* 0x000fe40001000000 */
[----:B------:R-:W-:Y:S02]  /*29e0*/  FSEL R127, R127, -INF , P2 ;  /* 0xff8000007f7f7808 */ /* 0x000fe40001000000 */
[----:B------:R-:W-:Y:S02]  /*29f0*/  FSEL R174, R8, -INF , P1 ;  /* 0xff80000008ae7808 */ /* 0x000fe40000800000 */
[----:B------:R-:W-:Y:S01]  /*2a00*/  ISETP.GT.AND P2, PT, R2, 0x21, PT ;  /* 0x000000210200780c */ /* 0x000fe20003f44270 */
[----:B------:R2:W3:Y:S01]  /*2a10*/  MUFU.TANH R8, R5 ;  /* 0x0000000500087308 */ /* 0x0004e20000002400 */
[----:B------:R-:W-:-:S02]  /*2a20*/  FSEL R166, R166, -INF , P3 ;  /* 0xff800000a6a67808 */ /* 0x000fc40001800000 */
[----:B------:R-:W-:Y:S02]  /*2a30*/  FMNMX.FTZ R4, R100, R4, !PT ;  /* 0x0000000464047209 */ /* 0x000fe40007810000 */
[----:B------:R-:W-:Y:S02]  /*2a40*/  FSEL R167, R57, -INF , P2 ;  /* 0xff80000039a77808 */ /* 0x000fe40001000000 */
[----:B------:R-:W-:Y:S02]  /*2a50*/  FMNMX.FTZ R4, R166, R4, !PT ;  /* 0x00000004a6047209 */ /* 0x000fe40007810000 */
[----:B------:R-:W-:Y:S02]  /*2a60*/  FSEL R172, R58, -INF , P3 ;  /* 0xff8000003aac7808 */ /* 0x000fe40001800000 */
[----:B------:R-:W-:Y:S02]  /*2a70*/  FSEL R186, R65, -INF , P3 ;  /* 0xff80000041ba7808 */ /* 0x000fe40001800000 */
[----:B------:R-:W-:-:S02]  /*2a80*/  FSEL R177, R177, -INF , P3 ;  /* 0xff800000b1b17808 */ /* 0x000fc40001800000 */
[----:B------:R-:W-:Y:S02]  /*2a90*/  ISETP.GT.AND P3, PT, R2, 0x29, PT ;  /* 0x000000290200780c */ /* 0x000fe40003f64270 */
[----:B--2---:R-:W-:Y:S02]  /*2aa0*/  FMNMX.FTZ R5, R22, R23, !PT ;  /* 0x0000001716057209 */ /* 0x004fe40007810000 */
[----:B------:R-:W-:Y:S02]  /*2ab0*/  FSEL R165, R40, -INF , P1 ;  /* 0xff80000028a57808 */ /* 0x000fe40000800000 */
[----:B------:R-:W-:Y:S02]  /*2ac0*/  FMNMX.FTZ R5, R28, R5, !PT ;  /* 0x000000051c057209 */ /* 0x000fe40007810000 */
[----:B------:R-:W-:Y:S02]  /*2ad0*/  FMNMX.FTZ R4, R167, R4, !PT ;  /* 0x00000004a7047209 */ /* 0x000fe40007810000 */
[----:B------:R-:W-:-:S02]  /*2ae0*/  FSEL R173, R59, -INF , P2 ;  /* 0xff8000003bad7808 */ /* 0x000fc40001000000 */
[----:B------:R-:W-:Y:S02]  /*2af0*/  FSEL R187, R64, -INF , P2 ;  /* 0xff80000040bb7808 */ /* 0x000fe40001000000 */
[----:B------:R-:W-:Y:S02]  /*2b00*/  FSEL R179, R179, -INF , P2 ;  /* 0xff800000b3b37808 */ /* 0x000fe40001000000 */
[----:B------:R-:W-:Y:S02]  /*2b10*/  FMNMX.FTZ R5, R29, R5, !PT ;  /* 0x000000051d057209 */ /* 0x000fe40007810000 */
[----:B------:R-:W-:Y:S02]  /*2b20*/  ISETP.GT.AND P2, PT, R2, 0x30, PT ;  /* 0x000000300200780c */ /* 0x000fe40003f44270 */
[----:B------:R-:W-:Y:S02]  /*2b30*/  FSEL R164, R21, -INF , P3 ;  /* 0xff80000015a47808 */ /* 0x000fe40001800000 */
[----:B------:R-:W-:-:S02]  /*2b40*/  FMNMX.FTZ R4, R165, R4, !PT ;  /* 0x00000004a5047209 */ /* 0x000fc40007810000 */
[----:B------:R-:W-:Y:S02]  /*2b50*/  FMNMX.FTZ R5, R101, R5, !PT ;  /* 0x0000000565057209 */ /* 0x000fe40007810000 */
[----:B-1----:R-:W-:Y:S02]  /*2b60*/  FSEL R185, R42, -INF , P1 ;  /* 0xff8000002ab97808 */ /* 0x002fe40000800000 */
[----:B------:R-:W-:Y:S02]  /*2b70*/  FSEL R184, R56, -INF , P1 ;  /* 0xff80000038b87808 */ /* 0x000fe40000800000 */
[----:B------:R-:W-:Y:S02]  /*2b80*/  FSEL R176, R10, -INF , P3 ;  /* 0xff8000000ab07808 */ /* 0x000fe40001800000 */
[----:B------:R-:W-:Y:S01]  /*2b90*/  FSEL R188, R41, -INF , P3 ;  /* 0xff80000029bc7808 */ /* 0x000fe20001800000 */
[----:B------:R-:W1:Y:S01]  /*2ba0*/  MUFU.TANH R10, R35 ;  /* 0x00000023000a7308 */ /* 0x000e620000002400 */
[----:B------:R-:W-:-:S02]  /*2bb0*/  FSEL R178, R43, -INF , P3 ;  /* 0xff8000002bb27808 */ /* 0x000fc40001800000 */
[----:B-----5:R-:W-:Y:S01]  /*2bc0*/  FSEL R222, R7, -INF , P2 ;  /* 0xff80000007de7808 */ /* 0x020fe20001000000 */
[----:B------:R-:W-:Y:S01]  /*2bd0*/  FMUL.FTZ R7, R51, c[0x0][0x320] ;  /* 0x0000c80033077a20 */ /* 0x000fe20000410000 */
[----:B------:R-:W-:Y:S02]  /*2be0*/  FSEL R203, R11, -INF , P2 ;  /* 0xff8000000bcb7808 */ /* 0x000fe40001000000 */
[----:B----4-:R-:W-:Y:S02]  /*2bf0*/  FSEL R250, R12, -INF , P2 ;  /* 0xff8000000cfa7808 */ /* 0x010fe40001000000 */
[----:B------:R-:W-:Y:S01]  /*2c00*/  FSEL R236, R16, -INF , P2 ;  /* 0xff80000010ec7808 */ /* 0x000fe20001000000 */
[----:B------:R-:W-:Y:S01]  /*2c10*/  IMAD.U32 R16, RZ, RZ, UR11 ;  /* 0x0000000bff107e24 */ /* 0x000fe2000f8e00ff */
[C---:B------:R-:W-:Y:S02]  /*2c20*/  ISETP.GT.AND P1, PT, R2.reuse, 0x31, PT ;  /* 0x000000310200780c */ /* 0x040fe40003f24270 */
[----:B------:R-:W-:-:S02]  /*2c30*/  ISETP.GT.AND P3, PT, R2, 0x38, PT ;  /* 0x000000380200780c */ /* 0x000fc40003f64270 */
[----:B------:R-:W-:Y:S02]  /*2c40*/  ISETP.GT.AND P2, PT, R2, 0x39, PT ;  /* 0x000000390200780c */ /* 0x000fe40003f44270 */
[----:B------:R-:W-:Y:S02]  /*2c50*/  FMNMX.FTZ R2, R164, R4, !PT ;  /* 0x00000004a4027209 */ /* 0x000fe40007810000 */
[----:B------:R-:W-:Y:S01]  /*2c60*/  FMNMX.FTZ R4, R102, R5, !PT ;  /* 0x0000000566047209 */ /* 0x000fe20007810000 */
[----:B------:R-:W-:Y:S01]  /*2c70*/  FMUL.FTZ R5, R50, c[0x0][0x320] ;  /* 0x0000c80032057a20 */ /* 0x000fe20000410000 */
[----:B------:R-:W-:Y:S02]  /*2c80*/  FSEL R199, R13, -INF , P1 ;  /* 0xff8000000dc77808 */ /* 0x000fe40000800000 */
[----:B------:R-:W-:Y:S01]  /*2c90*/  FMNMX.FTZ R2, R203, R2, !PT ;  /* 0x00000002cb027209 */ /* 0x000fe20007810000 */
[----:B------:R2:W4:Y:S01]  /*2ca0*/  MUFU.TANH R9, R5 ;  /* 0x0000000500097308 */ /* 0x0005220000002400 */
[----:B------:R-:W-:-:S02]  /*2cb0*/  FMNMX.FTZ R4, R106, R4, !PT ;  /* 0x000000046a047209 */ /* 0x000fc40007810000 */
[----:B---3--:R-:W-:Y:S02]  /*2cc0*/  FSEL R200, R8, -INF , P3 ;  /* 0xff80000008c87808 */ /* 0x008fe40001800000 */
[----:B------:R-:W-:Y:S02]  /*2cd0*/  FMNMX.FTZ R2, R199, R2, !PT ;  /* 0x00000002c7027209 */ /* 0x000fe40007810000 */
[----:B------:R-:W-:Y:S01]  /*2ce0*/  FMNMX.FTZ R4, R107, R4, !PT ;  /* 0x000000046b047209 */ /* 0x000fe20007810000 */
[----:B------:R3:W5:Y:S01]  /*2cf0*/  MUFU.TANH R8, R7 ;  /* 0x0000000700087308 */ /* 0x0007620000002400 */
[----:B------:R-:W-:Y:S02]  /*2d00*/  FSEL R204, R6, -INF , P2 ;  /* 0xff80000006cc7808 */ /* 0x000fe40001000000 */
[----:B------:R-:W-:Y:S02]  /*2d10*/  FMNMX.FTZ R2, R200, R2, !PT ;  /* 0x00000002c8027209 */ /* 0x000fe40007810000 */
[----:B------:R-:W-:-:S02]  /*2d20*/  FMNMX.FTZ R4, R172, R4, !PT ;  /* 0x00000004ac047209 */ /* 0x000fc40007810000 */
[----:B------:R-:W-:Y:S02]  /*2d30*/  FMNMX.FTZ R6, R204, R2, !PT ;  /* 0x00000002cc067209 */ /* 0x000fe40007810000 */
[----:B--2---:R-:W-:Y:S02]  /*2d40*/  FMNMX.FTZ R5, R32, R36, !PT ;  /* 0x0000002420057209 */ /* 0x004fe40007810000 */
[----:B------:R-:W-:Y:S02]  /*2d50*/  FMNMX.FTZ R2, R173, R4, !PT ;  /* 0x00000004ad027209 */ /* 0x000fe40007810000 */
[----:B------:R-:W-:Y:S01]  /*2d60*/  FMNMX.FTZ R4, R37, R5, !PT ;  /* 0x0000000525047209 */ /* 0x000fe20007810000 */
[----:B------:R-:W-:Y:S01]  /*2d70*/  FMUL.FTZ R5, R53, c[0x0][0x320] ;  /* 0x0000c80035057a20 */ /* 0x000fe20000410000 */
[----:B------:R-:W-:Y:S01]  /*2d80*/  FMNMX.FTZ R2, R174, R2, !PT ;  /* 0x00000002ae027209 */ /* 0x000fe20007810000 */
[----:B---3--:R-:W2:Y:S01]  /*2d90*/  SHFL.BFLY PT, R7, R6, 0x2, 0x1f ;  /* 0x0c401f0006077f89 */ /* 0x008ea200000e0000 */
[----:B------:R-:W-:Y:S01]  /*2da0*/  FMNMX.FTZ R4, R38, R4, !PT ;  /* 0x0000000426047209 */ /* 0x000fe20007810000 */
[----:B------:R3:W2:Y:S01]  /*2db0*/  MUFU.TANH R12, R5 ;  /* 0x00000005000c7308 */ /* 0x0006a20000002400 */
[----:B------:R-:W-:-:S02]  /*2dc0*/  FMNMX.FTZ R2, R176, R2, !PT ;  /* 0x00000002b0027209 */ /* 0x000fc40007810000 */
[----:B------:R-:W-:Y:S02]  /*2dd0*/  FMNMX.FTZ R4, R124, R4, !PT ;  /* 0x000000047c047209 */ /* 0x000fe40007810000 */
[----:B-1----:R-:W-:Y:S02]  /*2de0*/  FSEL R205, R10, -INF , P1 ;  /* 0xff8000000acd7808 */ /* 0x002fe40000800000 */
[----:B------:R-:W-:Y:S02]  /*2df0*/  FMNMX.FTZ R2, R222, R2, !PT ;  /* 0x00000002de027209 */ /* 0x000fe40007810000 */
[----:B------:R-:W-:Y:S02]  /*2e00*/  FMNMX.FTZ R4, R125, R4, !PT ;  /* 0x000000047d047209 */ /* 0x000fe40007810000 */
[----:B----4-:R-:W-:Y:S02]  /*2e10*/  FSEL R201, R9, -INF , P3 ;  /* 0xff80000009c97808 */ /* 0x010fe40001800000 */
[----:B------:R-:W-:-:S02]  /*2e20*/  FMNMX.FTZ R2, R205, R2, !PT ;  /* 0x00000002cd027209 */ /* 0x000fc40007810000 */
[----:B------:R-:W-:Y:S01]  /*2e30*/  FMNMX.FTZ R4, R127, R4, !PT ;  /* 0x000000047f047209 */ /* 0x000fe20007810000 */
[----:B---3--:R-:W-:Y:S01]  /*2e40*/  FMUL.FTZ R5, R24, c[0x0][0x320] ;  /* 0x0000c80018057a20 */ /* 0x008fe20000410000 */
[----:B-----5:R-:W-:Y:S01]  /*2e50*/  FSEL R206, R8, -INF , P2 ;  /* 0xff80000008ce7808 */ /* 0x020fe20001000000 */
[----:B------:R-:W-:Y:S01]  /*2e60*/  FMUL.FTZ R8, R25, c[0x0][0x320] ;  /* 0x0000c80019087a20 */ /* 0x000fe20000410000 */
[----:B------:R-:W-:Y:S01]  /*2e70*/  FMNMX.FTZ R2, R201, R2, !PT ;  /* 0x00000002c9027209 */ /* 0x000fe20007810000 */
[----:B------:R1:W3:Y:S01]  /*2e80*/  MUFU.TANH R11, R5 ;  /* 0x00000005000b7308 */ /* 0x0002e20000002400 */
[----:B------:R-:W-:Y:S02]  /*2e90*/  FMNMX.FTZ R4, R126, R4, !PT ;  /* 0x000000047e047209 */ /* 0x000fe40007810000 */
[----:B------:R-:W-:Y:S02]  /*2ea0*/  FMNMX.FTZ R9, R206, R2, !PT ;  /* 0x00000002ce097209 */ /* 0x000fe40007810000 */
[----:B------:R-:W-:-:S02]  /*2eb0*/  FMNMX.FTZ R2, R177, R4, !PT ;  /* 0x00000004b1027209 */ /* 0x000fc40007810000 */
[----:B--2---:R-:W-:Y:S01]  /*2ec0*/  FMNMX.FTZ R6, R6, R7, !PT ;  /* 0x0000000706067209 */ /* 0x004fe20007810000 */
[----:B------:R-:W2:Y:S01]  /*2ed0*/  MUFU.TANH R8, R8 ;  /* 0x0000000800087308 */ /* 0x000ea20000002400 */
[----:B------:R-:W-:Y:S01]  /*2ee0*/  FMNMX.FTZ R2, R179, R2, !PT ;  /* 0x00000002b3027209 */ /* 0x000fe20007810000 */
[----:B------:R-:W-:Y:S01]  /*2ef0*/  FMUL.FTZ R7, R55, c[0x0][0x320] ;  /* 0x0000c80037077a20 */ /* 0x000fe20000410000 */
[----:B------:R-:W-:Y:S01]  /*2f00*/  FSEL R202, R12, -INF , P1 ;  /* 0xff8000000cca7808 */ /* 0x000fe20000800000 */
[----:B------:R-:W-:Y:S01]  /*2f10*/  SHFL.BFLY PT, R103, R6, 0x1, 0x1f ;  /* 0x0c201f0006677f89 */ /* 0x000fe200000e0000 */
[----:B------:R-:W-:Y:S02]  /*2f20*/  FMNMX.FTZ R2, R184, R2, !PT ;  /* 0x00000002b8027209 */ /* 0x000fe40007810000 */
[----:B-1----:R-:W-:Y:S01]  /*2f30*/  FMNMX.FTZ R5, R46, R45, !PT ;  /* 0x0000002d2e057209 */ /* 0x002fe20007810000 */
[----:B------:R1:W4:Y:S01]  /*2f40*/  MUFU.TANH R10, R7 ;  /* 0x00000007000a7308 */ /* 0x0003220000002400 */
[----:B------:R-:W-:-:S02]  /*2f50*/  FMNMX.FTZ R2, R178, R2, !PT ;  /* 0x00000002b2027209 */ /* 0x000fc40007810000 */
[----:B------:R-:W-:Y:S02]  /*2f60*/  FMNMX.FTZ R4, R44, R5, !PT ;  /* 0x000000052c047209 */ /* 0x000fe40007810000 */
[----:B------:R-:W5:Y:S01]  /*2f70*/  SHFL.BFLY PT, R5, R9, 0x2, 0x1f ;  /* 0x0c401f0009057f89 */ /* 0x000f6200000e0000 */
[----:B------:R-:W-:Y:S02]  /*2f80*/  FMNMX.FTZ R2, R236, R2, !PT ;  /* 0x00000002ec027209 */ /* 0x000fe40007810000 */
[----:B------:R-:W-:Y:S02]  /*2f90*/  FMNMX.FTZ R4, R39, R4, !PT ;  /* 0x0000000427047209 */ /* 0x000fe40007810000 */
[----:B---3--:R-:W-:Y:S02]  /*2fa0*/  FSEL R211, R11, -INF , P3 ;  /* 0xff8000000bd37808 */ /* 0x008fe40001800000 */
[----:B------:R-:W-:Y:S02]  /*2fb0*/  FMNMX.FTZ R4, R129, R4, !PT ;  /* 0x0000000481047209 */ /* 0x000fe40007810000 */
[----:B------:R-:W-:-:S02]  /*2fc0*/  FMNMX.FTZ R2, R202, R2, !PT ;  /* 0x00000002ca027209 */ /* 0x000fc40007810000 */
[----:B------:R-:W-:Y:S01]  /*2fd0*/  FMNMX.FTZ R4, R128, R4, !PT ;  /* 0x0000000480047209 */ /* 0x000fe20007810000 */
[----:B-1----:R-:W-:Y:S01]  /*2fe0*/  FMUL.FTZ R7, R26, c[0x0][0x320] ;  /* 0x0000c8001a077a20 */ /* 0x002fe20000410000 */
[----:B--2---:R-:W-:Y:S02]  /*2ff0*/  FSEL R212, R8, -INF , P2 ;  /* 0xff80000008d47808 */ /* 0x004fe40001000000 */
[----:B------:R-:W-:Y:S01]  /*3000*/  FMNMX.FTZ R4, R130, R4, !PT ;  /* 0x0000000482047209 */ /* 0x000fe20007810000 */
[----:B------:R1:W2:Y:S01]  /*3010*/  MUFU.TANH R12, R7 ;  /* 0x00000007000c7308 */ /* 0x0002a20000002400 */
[----:B------:R-:W-:Y:S02]  /*3020*/  FMNMX.FTZ R2, R211, R2, !PT ;  /* 0x00000002d3027209 */ /* 0x000fe40007810000 */
[----:B------:R-:W-:Y:S02]  /*3030*/  FMNMX.FTZ R4, R131, R4, !PT ;  /* 0x0000000483047209 */ /* 0x000fe40007810000 */
[----:B------:R-:W-:-:S02]  /*3040*/  FMNMX.FTZ R8, R212, R2, !PT ;  /* 0x00000002d4087209 */ /* 0x000fc40007810000 */
[----:B------:R-:W-:Y:S02]  /*3050*/  FMNMX.FTZ R4, R186, R4, !PT ;  /* 0x00000004ba047209 */ /* 0x000fe40007810000 */
[----:B-----5:R-:W-:Y:S01]  /*3060*/  FMNMX.FTZ R9, R9, R5, !PT ;  /* 0x0000000509097209 */ /* 0x020fe20007810000 */
[----:B------:R-:W3:Y:S01]  /*3070*/  SHFL.BFLY PT, R11, R8, 0x2, 0x1f ;  /* 0x0c401f00080b7f89 */ /* 0x000ee200000e0000 */
[----:B------:R-:W-:Y:S02]  /*3080*/  FMNMX.FTZ R2, R187, R4, !PT ;  /* 0x00000004bb027209 */ /* 0x000fe40007810000 */
[----:B----4-:R-:W-:Y:S02]  /*3090*/  FSEL R213, R10, -INF , P1 ;  /* 0xff8000000ad57808 */ /* 0x010fe40000800000 */
[----:B------:R-:W-:Y:S01]  /*30a0*/  FMNMX.FTZ R2, R185, R2, !PT ;  /* 0x00000002b9027209 */ /* 0x000fe20007810000 */
[----:B-1----:R-:W-:Y:S01]  /*30b0*/  FMUL.FTZ R7, R27, c[0x0][0x320] ;  /* 0x0000c8001b077a20 */ /* 0x002fe20000410000 */
[----:B------:R-:W1:Y:S01]  /*30c0*/  SHFL.BFLY PT, R10, R9, 0x1, 0x1f ;  /* 0x0c201f00090a7f89 */ /* 0x000e6200000e0000 */
[----:B--2---:R-:W-:-:S02]  /*30d0*/  FSEL R214, R12, -INF , P3 ;  /* 0xff8000000cd67808 */ /* 0x004fc40001800000 */
[----:B------:R-:W-:Y:S02]  /*30e0*/  FMNMX.FTZ R2, R188, R2, !PT ;  /* 0x00000002bc027209 */ /* 0x000fe40007810000 */
[----:B------:R-:W2:Y:S01]  /*30f0*/  MUFU.TANH R7, R7 ;  /* 0x0000000700077308 */ /* 0x000ea20000002400 */
[----:B------:R-:W-:Y:S02]  /*3100*/  FMNMX.FTZ R103, R6, R103, !PT ;  /* 0x0000006706677209 */ /* 0x000fe40007810000 */
[----:B------:R-:W-:Y:S02]  /*3110*/  FMNMX.FTZ R2, R250, R2, !PT ;  /* 0x00000002fa027209 */ /* 0x000fe40007810000 */
[C---:B------:R-:W-:Y:S01]  /*3120*/  FSETP.NEU.FTZ.AND P1, PT, R103.reuse, -INF , PT ;  /* 0xff8000006700780b */ /* 0x040fe20003f3d000 */
[----:B------:R-:W-:Y:S01]  /*3130*/  FMUL.FTZ R13, R103, c[0x0][0x2d0] ;  /* 0x0000b400670d7a20 */ /* 0x000fe20000410000 */
[----:B------:R-:W-:Y:S02]  /*3140*/  FMNMX.FTZ R2, R213, R2, !PT ;  /* 0x00000002d5027209 */ /* 0x000fe40007810000 */
[----:B------:R-:W-:-:S02]  /*3150*/  MOV R6, UR11 ;  /* 0x0000000b00067c02 */ /* 0x000fc40008000f00 */
[----:B------:R-:W-:Y:S02]  /*3160*/  FMNMX.FTZ R2, R214, R2, !PT ;  /* 0x00000002d6027209 */ /* 0x000fe40007810000 */
[----:B---3--:R-:W-:Y:S02]  /*3170*/  FMNMX.FTZ R8, R8, R11, !PT ;  /* 0x0000000b08087209 */ /* 0x008fe40007810000 */
[----:B------:R-:W-:Y:S02]  /*3180*/  FSEL R13, R13, RZ, P1 ;  /* 0x000000ff0d0d7208 */ /* 0x000fe40000800000 */
[----:B--2---:R-:W-:Y:S01]  /*3190*/  FSEL R215, R7, -INF , P2 ;  /* 0xff80000007d77808 */ /* 0x004fe20001000000 */
[----:B------:R-:W2:Y:S01]  /*31a0*/  SHFL.BFLY PT, R11, R8, 0x1, 0x1f ;  /* 0x0c201f00080b7f89 */ /* 0x000ea200000e0000 */
[----:B------:R-:W-:Y:S01]  /*31b0*/  MOV R12, UR10 ;  /* 0x0000000a000c7c02 */ /* 0x000fe20008000f00 */
[----:B------:R-:W-:Y:S01]  /*31c0*/  FFMA.FTZ R4, R17, c[0x0][0x2d0], -R13 ;  /* 0x0000b40011047a23 */ /* 0x000fe2000001080d */
[----:B------:R-:W-:-:S02]  /*31d0*/  FMNMX.FTZ R5, R215, R2, !PT ;  /* 0x00000002d7057209 */ /* 0x000fc40007810000 */
[----:B-1----:R-:W-:Y:S01]  /*31e0*/  FMNMX.FTZ R2, R9, R10, !PT ;  /* 0x0000000a09027209 */ /* 0x002fe20007810000 */
[----:B------:R1:W-:Y:S01]  /*31f0*/  MUFU.EX2 R252, R4 ;  /* 0x0000000400fc7308 */ /* 0x0003e20000000800 */
[----:B------:R-:W-:Y:S01]  /*3200*/  @P0 LEA R6, P1, R6, R14, 0x1 ;  /* 0x0000000e06060211 */ /* 0x000fe200078208ff */
[----:B------:R-:W3:Y:S01]  /*3210*/  SHFL.BFLY PT, R10, R5, 0x2, 0x1f ;  /* 0x0c401f00050a7f89 */ /* 0x000ee200000e0000 */
[--C-:B------:R-:W-:Y:S02]  /*3220*/  FFMA.FTZ R9, R20, c[0x0][0x2d0], -R13.reuse ;  /* 0x0000b40014097a23 */ /* 0x100fe4000001080d */
[----:B------:R-:W-:Y:S01]  /*3230*/  @P0 LEA.HI.X R7, R16, R15, R12, 0x1, P1 ;  /* 0x0000000f10070211 */ /* 0x000fe200008f0c0c */
[C---:B------:R-:W-:Y:S01]  /*3240*/  FMUL.FTZ R12, R2.reuse, c[0x0][0x2d0] ;  /* 0x0000b400020c7a20 */ /* 0x040fe20000410000 */
[----:B------:R-:W-:Y:S01]  /*3250*/  FSETP.NEU.FTZ.AND P1, PT, R2, -INF , PT ;  /* 0xff8000000200780b */ /* 0x000fe20003f3d000 */
[----:B------:R4:W-:Y:S03]  /*3260*/  MUFU.EX2 R251, R9 ;  /* 0x0000000900fb7308 */ /* 0x0009e60000000800 */
[----:B------:R-:W-:Y:S01]  /*3270*/  FSEL R12, R12, RZ, P1 ;  /* 0x000000ff0c0c7208 */ /* 0x000fe20000800000 */
[----:B-1----:R-:W-:Y:S01]  /*3280*/  FFMA.FTZ R4, R18, c[0x0][0x2d0], -R13 ;  /* 0x0000b40012047a23 */ /* 0x002fe2000001080d */
[----:B--2---:R-:W-:-:S03]  /*3290*/  FMNMX.FTZ R105, R8, R11, !PT ;  /* 0x0000000b08697209 */ /* 0x004fc60007810000 */
[--C-:B------:R-:W-:Y:S01]  /*32a0*/  FFMA.FTZ R0, R28, c[0x0][0x2d0], -R12.reuse ;  /* 0x0000b4001c007a23 */ /* 0x100fe2000001080c */
[----:B------:R1:W-:Y:S01]  /*32b0*/  MUFU.EX2 R249, R4 ;  /* 0x0000000400f97308 */ /* 0x0003e20000000800 */
[----:B------:R-:W-:Y:S01]  /*32c0*/  FSETP.NEU.FTZ.AND P1, PT, R105, -INF , PT ;  /* 0xff8000006900780b */ /* 0x000fe20003f3d000 */
[----:B----4-:R-:W-:Y:S01]  /*32d0*/  FFMA.FTZ R9, R22, c[0x0][0x2d0], -R12 ;  /* 0x0000b40016097a23 */ /* 0x010fe2000001080c */
[----:B---3--:R-:W-:-:S05]  /*32e0*/  FMNMX.FTZ R3, R5, R10, !PT ;  /* 0x0000000a05037209 */ /* 0x008fca0007810000 */
[----:B------:R2:W-:Y:S01]  /*32f0*/  MUFU.EX2 R244, R0 ;  /* 0x0000000000f47308 */ /* 0x0005e20000000800 */
[----:B------:R-:W3:Y:S01]  /*3300*/  SHFL.BFLY PT, R5, R3, 0x1, 0x1f ;  /* 0x0c201f0003057f89 */ /* 0x000ee200000e0000 */
[----:B-1----:R-:W-:-:S06]  /*3310*/  FFMA.FTZ R4, R19, c[0x0][0x2d0], -R13 ;  /* 0x0000b40013047a23 */ /* 0x002fcc000001080d */
[----:B------:R-:W-:Y:S01]  /*3320*/  MUFU.EX2 R247, R9 ;  /* 0x0000000900f77308 */ /* 0x000fe20000000800 */
[----:B--2---:R-:W-:-:S07]  /*3330*/  FMUL.FTZ R0, R105, c[0x0][0x2d0] ;  /* 0x0000b40069007a20 */ /* 0x004fce0000410000 */
[----:B------:R1:W-:Y:S01]  /*3340*/  MUFU.EX2 R248, R4 ;  /* 0x0000000400f87308 */ /* 0x0003e20000000800 */
[----:B------:R-:W-:-:S05]  /*3350*/  FSEL R0, R0, RZ, P1 ;  /* 0x000000ff00007208 */ /* 0x000fca0000800000 */
[----:B------:R-:W-:Y:S01]  /*3360*/  FFMA.FTZ R8, R37, c[0x0][0x2d0], -R0 ;  /* 0x0000b40025087a23 */ /* 0x000fe20000010800 */
[----:B---3--:R-:W-:-:S03]  /*3370*/  FMNMX.FTZ R104, R3, R5, !PT ;  /* 0x0000000503687209 */ /* 0x008fc60007810000 */
[----:B------:R2:W-:Y:S01]  /*3380*/  MUFU.EX2 R242, R8 ;  /* 0x0000000800f27308 */ /* 0x0005e20000000800 */
[C---:B------:R-:W-:Y:S01]  /*3390*/  FSETP.NEU.FTZ.AND P1, PT, R104.reuse, -INF , PT ;  /* 0xff8000006800780b */ /* 0x040fe20003f3d000 */
[----:B------:R-:W-:Y:S02]  /*33a0*/  FMUL.FTZ R3, R104, c[0x0][0x2d0] ;  /* 0x0000b40068037a20 */ /* 0x000fe40000410000 */
[----:B-1----:R-:W-:-:S03]  /*33b0*/  @P0 IMAD.SHL.U32 R4, R151, 0x2, RZ ;  /* 0x0000000297040824 */ /* 0x002fc600078e00ff */
[----:B------:R-:W-:Y:S02]  /*33c0*/  FSEL R3, R3, RZ, P1 ;  /* 0x000000ff03037208 */ /* 0x000fe40000800000 */
[----:B------:R1:W-:Y:S04]  /*33d0*/  @P0 LDGSTS.E.BYPASS.LTC128B.128 [R4+0x3100], [R14.64], !P6 ;  /* 0x031000000e040fae */ /* 0x0003e8000f101d50 */
[----:B------:R1:W-:Y:S01]  /*33e0*/  @P0 LDGSTS.E.BYPASS.LTC128B.128 [R4+0x4100], [R14.64+0x40], !P5 ;  /* 0x041000400e040fae */ /* 0x0003e2000e901d50 */
[----:B--2---:R-:W-:-:S03]  /*33f0*/  FFMA.FTZ R8, R38, c[0x0][0x2d0], -R0 ;  /* 0x0000b40026087a23 */ /* 0x004fc60000010800 */
[----:B------:R1:W-:Y:S01]  /*3400*/  @P0 LDGSTS.E.BYPASS.LTC128B.128 [R4+0x5100], [R14.64+0x80], !P4 ;  /* 0x051000800e040fae */ /* 0x0003e2000e101d50 */
[----:B------:R2:W3:Y:S03]  /*3410*/  MUFU.EX2 R243, R8 ;  /* 0x0000000800f37308 */ /* 0x0004e60000000800 */
[----:B------:R4:W-:Y:S04]  /*3420*/  @P0 LDGSTS.E.BYPASS.LTC128B.128 [R4+0x3900], [R6.64], !P6 ;  /* 0x0390000006040fae */ /* 0x0009e8000f101d50 */
[----:B------:R4:W-:Y:S04]  /*3430*/  @P0 LDGSTS.E.BYPASS.LTC128B.128 [R4+0x4900], [R6.64+0x40], !P5 ;  /* 0x0490004006040fae */ /* 0x0009e8000e901d50 */
[----:B------:R4:W-:Y:S04]  /*3440*/  @P0 LDGSTS.E.BYPASS.LTC128B.128 [R4+0x5900], [R6.64+0x80], !P4 ;  /* 0x0590008006040fae */ /* 0x0009e8000e101d50 */
[----:B------:R-:W5:Y:S01]  /*3450*/  LDSM.16.MT88.4 R24, [R217+0x100] ;  /* 0x00010000d918783b */ /* 0x000f620000004200 */
[----:B--2---:R-:W-:-:S03]  /*3460*/  FFMA.FTZ R8, R46, c[0x0][0x2d0], -R3 ;  /* 0x0000b4002e087a23 */ /* 0x004fc60000010803 */
[----:B------:R-:W2:Y:S01]  /*3470*/  LDSM.16.MT88.4 R16, [R218+0x100] ;  /* 0x00010000da10783b */ /* 0x000ea20000004200 */
[----:B---3--:R-:W-:Y:S01]  /*3480*/  F2FP.PACK_AB R10, R243, R242 ;  /* 0x000000f2f30a723e */ /* 0x008fe200000000ff */
[----:B------:R3:W-:Y:S02]  /*3490*/  MUFU.EX2 R228, R8 ;  /* 0x0000000800e47308 */ /* 0x0007e40000000800 */
[----:B------:R-:W-:Y:S01]  /*34a0*/  LDSM.16.MT88.4 R40, [R218+0x2100] ;  /* 0x00210000da28783b */ /* 0x000fe20000004200 */
[----:B-1----:R-:W-:-:S03]  /*34b0*/  FFMA.FTZ R14, R174, c[0x0][0x2d0], -R12 ;  /* 0x0000b400ae0e7a23 */ /* 0x002fc6000001080c */
[----:B------:R-:W0:Y:S02]  /*34c0*/  LDGDEPBAR ;  /* 0x00000000000079af */ /* 0x000e240000000000 */
[----:B------:R1:W-:Y:S01]  /*34d0*/  MUFU.EX2 R175, R14 ;  /* 0x0000000e00af7308 */ /* 0x0003e20000000800 */
[----:B----4-:R-:W-:Y:S01]  /*34e0*/  FFMA.FTZ R4, R23, c[0x0][0x2d0], -R12 ;  /* 0x0000b40017047a23 */ /* 0x010fe2000001080c */
[----:B------:R-:W-:Y:S01]  /*34f0*/  F2FP.PACK_AB R6, R251, R248 ;  /* 0x000000f8fb06723e */ /* 0x000fe200000000ff */
[----:B------:R-:W4:Y:S01]  /*3500*/  LDSM.16.MT88.4 R20, [R217+0x1100] ;  /* 0x00110000d914783b */ /* 0x000f220000004200 */
[----:B---3--:R-:W-:-:S04]  /*3510*/  FFMA.FTZ R8, R45, c[0x0][0x2d0], -R3 ;  /* 0x0000b4002d087a23 */ /* 0x008fc80000010803 */
[----:B------:R3:W2:Y:S01]  /*3520*/  MUFU.EX2 R245, R4 ;  /* 0x0000000400f57308 */ /* 0x0006a20000000800 */
[----:B-1----:R-:W-:-:S07]  /*3530*/  FFMA.FTZ R14, R176, c[0x0][0x2d0], -R12 ;  /* 0x0000b400b00e7a23 */ /* 0x002fce000001080c */
[----:B------:R1:W1:Y:S01]  /*3540*/  MUFU.EX2 R227, R8 ;  /* 0x0000000800e37308 */ /* 0x0002620000000800 */
[----:B---3--:R-:W-:Y:S01]  /*3550*/  FFMA.FTZ R4, R29, c[0x0][0x2d0], -R12 ;  /* 0x0000b4001d047a23 */ /* 0x008fe2000001080c */
[----:B--2---:R-:W-:Y:S01]  /*3560*/  F2FP.PACK_AB R5, R245, R247 ;  /* 0x000000f7f505723e */ /* 0x004fe200000000ff */
[----:B------:R-:W2:Y:S05]  /*3570*/  LDSM.16.MT88.4 R28, [R218+0x1100] ;  /* 0x00110000da1c783b */ /* 0x000eaa0000004200 */
[----:B------:R3:W-:Y:S01]  /*3580*/  MUFU.EX2 R180, R14 ;  /* 0x0000000e00b47308 */ /* 0x0007e20000000800 */
[----:B-1----:R-:W-:Y:S01]  /*3590*/  FFMA.FTZ R8, R44, c[0x0][0x2d0], -R3 ;  /* 0x0000b4002c087a23 */ /* 0x002fe20000010803 */
[----:B------:R-:W-:-:S06]  /*35a0*/  F2FP.PACK_AB R9, R227, R228 ;  /* 0x000000e4e309723e */ /* 0x000fcc00000000ff */
[----:B------:R1:W1:Y:S08]  /*35b0*/  MUFU.EX2 R246, R4 ;  /* 0x0000000400f67308 */ /* 0x0002700000000800 */
[----:B------:R4:W-:Y:S01]  /*35c0*/  MUFU.EX2 R233, R8 ;  /* 0x0000000800e97308 */ /* 0x0009e20000000800 */
[--C-:B---3--:R-:W-:Y:S02]  /*35d0*/  FFMA.FTZ R14, R177, c[0x0][0x2d0], -R0.reuse ;  /* 0x0000b400b10e7a23 */ /* 0x108fe40000010800 */
[----:B-1----:R-:W-:Y:S01]  /*35e0*/  FFMA.FTZ R4, R32, c[0x0][0x2d0], -R0 ;  /* 0x0000b40020047a23 */ /* 0x002fe20000010800 */
[----:B------:R-:W-:Y:S01]  /*35f0*/  F2FP.PACK_AB R7, R246, R244 ;  /* 0x000000f4f607723e */ /* 0x000fe200000000ff */
[----:B------:R-:W1:Y:S03]  /*3600*/  LDSM.16.MT88.4 R32, [R217+0x2100] ;  /* 0x00210000d920783b */ /* 0x000e660000004200 */
[----:B------:R3:W-:Y:S01]  /*3610*/  MUFU.EX2 R174, R14 ;  /* 0x0000000e00ae7308 */ /* 0x0007e20000000800 */
[----:B----4-:R-:W-:-:S07]  /*3620*/  FFMA.FTZ R8, R39, c[0x0][0x2d0], -R3 ;  /* 0x0000b40027087a23 */ /* 0x010fce0000010803 */
[----:B------:R4:W-:Y:S08]  /*3630*/  MUFU.EX2 R241, R4 ;  /* 0x0000000400f17308 */ /* 0x0009f00000000800 */
[----:B------:R-:W2:Y:S01]  /*3640*/  MUFU.EX2 R240, R8 ;  /* 0x0000000800f07308 */ /* 0x000ea20000000800 */
[--C-:B---3--:R-:W-:Y:S02]  /*3650*/  FFMA.FTZ R14, R179, c[0x0][0x2d0], -R0.reuse ;  /* 0x0000b400b30e7a23 */ /* 0x108fe40000010800 */
[----:B----4-:R-:W-:-:S02]  /*3660*/  FFMA.FTZ R4, R36, c[0x0][0x2d0], -R0 ;  /* 0x0000b40024047a23 */ /* 0x010fc40000010800 */
[----:B------:R-:W-:Y:S03]  /*3670*/  LDSM.16.MT88.4 R36, [R218+0x2500] ;  /* 0x00250000da24783b */ /* 0x000fe60000004200 */
[----:B------:R3:W4:Y:S01]  /*3680*/  MUFU.EX2 R235, R4 ;  /* 0x0000000400eb7308 */ /* 0x0007220000000800 */
[----:B--2---:R-:W-:Y:S02]  /*3690*/  F2FP.PACK_AB R11, R240, R233 ;  /* 0x000000e9f00b723e */ /* 0x004fe400000000ff */
[----:B---3--:R-:W-:Y:S02]  /*36a0*/  F2FP.PACK_AB R4, R249, R252 ;  /* 0x000000fcf904723e */ /* 0x008fe400000000ff */
[----:B----4-:R-:W-:-:S05]  /*36b0*/  F2FP.PACK_AB R8, R235, R241 ;  /* 0x000000f1eb08723e */ /* 0x010fca00000000ff */
[C---:B-----5:R-:W-:Y:S08]  /*36c0*/  HMMA.16816.F32 R120, R4.reuse, R24, RZ ;  /* 0x000000180478723c */ /* 0x060ff000000018ff */
[C---:B------:R-:W-:Y:S08]  /*36d0*/  HMMA.16816.F32 R116, R4.reuse, R16, RZ ;  /* 0x000000100474723c */ /* 0x040ff000000018ff */
[C---:B------:R-:W-:Y:S08]  /*36e0*/  HMMA.16816.F32 R112, R4.reuse, R20, RZ ;  /* 0x000000140470723c */ /* 0x040ff000000018ff */
[C---:B------:R-:W-:Y:S08]  /*36f0*/  HMMA.16816.F32 R108, R4.reuse, R28, RZ ;  /* 0x0000001c046c723c */ /* 0x040ff000000018ff */
[C---:B-1----:R-:W-:Y:S08]  /*3700*/  HMMA.16816.F32 R96, R4.reuse, R32, RZ ;  /* 0x000000200460723c */ /* 0x042ff000000018ff */
[C---:B------:R-:W-:Y:S08]  /*3710*/  HMMA.16816.F32 R92, R4.reuse, R40, RZ ;  /* 0x00000028045c723c */ /* 0x040ff000000018ff */
[C---:B------:R-:W-:Y:S08]  /*3720*/  HMMA.16816.F32 R88, R4.reuse, R26, RZ ;  /* 0x0000001a0458723c */ /* 0x040ff000000018ff */
[C---:B------:R-:W-:Y:S08]  /*3730*/  HMMA.16816.F32 R84, R4.reuse, R18, RZ ;  /* 0x000000120454723c */ /* 0x040ff000000018ff */
[C---:B------:R-:W-:Y:S08]  /*3740*/  HMMA.16816.F32 R80, R4.reuse, R22, RZ ;  /* 0x000000160450723c */ /* 0x040ff000000018ff */
[C---:B------:R-:W-:Y:S08]  /*3750*/  HMMA.16816.F32 R76, R4.reuse, R30, RZ ;  /* 0x0000001e044c723c */ /* 0x040ff000000018ff */
[C---:B------:R-:W-:Y:S08]  /*3760*/  HMMA.16816.F32 R72, R4.reuse, R34, RZ ;  /* 0x000000220448723c */ /* 0x040ff000000018ff */
[----:B------:R-:W-:Y:S07]  /*3770*/  HMMA.16816.F32 R64, R4, R42, RZ ;  /* 0x0000002a0440723c */ /* 0x000fee00000018ff */
[--C-:B------:R-:W-:Y:S01]  /*3780*/  FFMA.FTZ R4, R47, c[0x0][0x2d0], -R13.reuse ;  /* 0x0000b4002f047a23 */ /* 0x100fe2000001080d */
[C---:B------:R-:W-:Y:S03]  /*3790*/  HMMA.16816.F32 R68, R8.reuse, R24, RZ ;  /* 0x000000180844723c */ /* 0x040fe600000018ff */
[----:B------:R1:W-:Y:S05]  /*37a0*/  MUFU.EX2 R229, R4 ;  /* 0x0000000400e57308 */ /* 0x0003ea0000000800 */
[C---:B------:R-:W-:Y:S01]  /*37b0*/  HMMA.16816.F32 R144, R8.reuse, R26, RZ ;  /* 0x0000001a0890723c */ /* 0x040fe200000018ff */
[----:B------:R-:W-:Y:S07]  /*37c0*/  LDSM.16.MT88.4 R24, [R217+0x500] ;  /* 0x00050000d918783b */ /* 0x000fee0000004200 */
[----:B------:R-:W-:Y:S01]  /*37d0*/  HMMA.16816.F32 R60, R8, R16, RZ ;  /* 0x00000010083c723c */ /* 0x000fe200000018ff */
[----:B-1----:R-:W-:-:S04]  /*37e0*/  FFMA.FTZ R4, R52, c[0x0][0x2d0], -R13 ;  /* 0x0000b40034047a23 */ /* 0x002fc8000001080d */
[----:B------:R1:W-:Y:S03]  /*37f0*/  MUFU.EX2 R239, R4 ;  /* 0x0000000400ef7308 */ /* 0x0003e60000000800 */
[C---:B------:R-:W-:Y:S01]  /*3800*/  HMMA.16816.F32 R140, R8.reuse, R18, RZ ;  /* 0x00000012088c723c */ /* 0x040fe200000018ff */
[----:B------:R-:W2:Y:S07]  /*3810*/  LDSM.16.MT88.4 R16, [R217+0x1500] ;  /* 0x00150000d910783b */ /* 0x000eae0000004200 */
[----:B------:R-:W-:Y:S01]  /*3820*/  HMMA.16816.F32 R56, R8, R20, RZ ;  /* 0x000000140838723c */ /* 0x000fe200000018ff */
[----:B-1----:R-:W-:-:S07]  /*3830*/  FFMA.FTZ R4, R54, c[0x0][0x2d0], -R13 ;  /* 0x0000b40036047a23 */ /* 0x002fce000001080d */
[C---:B------:R-:W-:Y:S01]  /*3840*/  HMMA.16816.F32 R136, R8.reuse, R22, RZ ;  /* 0x000000160888723c */ /* 0x040fe200000018ff */
[----:B------:R-:W-:Y:S01]  /*3850*/  LDSM.16.MT88.4 R20, [R218+0x500] ;  /* 0x00050000da14783b */ /* 0x000fe20000004200 */
[----:B------:R1:W-:Y:S06]  /*3860*/  MUFU.EX2 R238, R4 ;  /* 0x0000000400ee7308 */ /* 0x0003ec0000000800 */
[C---:B------:R-:W-:Y:S08]  /*3870*/  HMMA.16816.F32 R52, R8.reuse, R28, RZ ;  /* 0x0000001c0834723c */ /* 0x040ff000000018ff */
[----:B------:R-:W-:Y:S01]  /*3880*/  HMMA.16816.F32 R148, R8, R30, RZ ;  /* 0x0000001e0894723c */ /* 0x000fe200000018ff */
[----:B------:R-:W-:Y:S01]  /*3890*/  LDSM.16.MT88.4 R28, [R218+0x1500] ;  /* 0x00150000da1c783b */ /* 0x000fe20000004200 */
[----:B-1----:R-:W-:-:S04]  /*38a0*/  FFMA.FTZ R4, R100, c[0x0][0x2d0], -R13 ;  /* 0x0000b40064047a23 */ /* 0x002fc8000001080d */
[----:B------:R1:W3:Y:S02]  /*38b0*/  MUFU.EX2 R237, R4 ;  /* 0x0000000400ed7308 */ /* 0x0002e40000000800 */
[C---:B------:R-:W-:Y:S08]  /*38c0*/  HMMA.16816.F32 R48, R8.reuse, R32, RZ ;  /* 0x000000200830723c */ /* 0x040ff000000018ff */
[----:B------:R-:W-:Y:S01]  /*38d0*/  HMMA.16816.F32 R152, R8, R34, RZ ;  /* 0x000000220898723c */ /* 0x000fe200000018ff */
[----:B------:R-:W4:Y:S01]  /*38e0*/  LDSM.16.MT88.4 R32, [R217+0x2500] ;  /* 0x00250000d920783b */ /* 0x000f220000004200 */
[----:B-1----:R-:W-:-:S06]  /*38f0*/  FFMA.FTZ R4, R101, c[0x0][0x2d0], -R12 ;  /* 0x0000b40065047a23 */ /* 0x002fcc000001080c */
[C---:B------:R-:W-:Y:S01]  /*3900*/  HMMA.16816.F32 R44, R8.reuse, R40, RZ ;  /* 0x00000028082c723c */ /* 0x040fe200000018ff */
[----:B---3--:R-:W-:Y:S01]  /*3910*/  F2FP.PACK_AB R6, R237, R238 ;  /* 0x000000eeed06723e */ /* 0x008fe200000000ff */
[----:B------:R1:W-:Y:S06]  /*3920*/  MUFU.EX2 R223, R4 ;  /* 0x0000000400df7308 */ /* 0x0003ec0000000800 */
[----:B------:R-:W-:Y:S07]  /*3930*/  HMMA.16816.F32 R156, R8, R42, RZ ;  /* 0x0000002a089c723c */ /* 0x000fee00000018ff */
[----:B------:R-:W-:-:S04]  /*3940*/  FFMA.FTZ R8, R127, c[0x0][0x2d0], -R0 ;  /* 0x0000b4007f087a23 */ /* 0x000fc80000010800 */
[----:B------:R3:W-:Y:S01]  /*3950*/  MUFU.EX2 R208, R8 ;  /* 0x0000000800d07308 */ /* 0x0007e20000000800 */
[----:B-1----:R-:W-:-:S07]  /*3960*/  FFMA.FTZ R4, R102, c[0x0][0x2d0], -R12 ;  /* 0x0000b40066047a23 */ /* 0x002fce000001080c */
[----:B------:R1:W5:Y:S01]  /*3970*/  MUFU.EX2 R226, R4 ;  /* 0x0000000400e27308 */ /* 0x0003620000000800 */
[----:B---3--:R-:W-:-:S07]  /*3980*/  FFMA.FTZ R8, R126, c[0x0][0x2d0], -R0 ;  /* 0x0000b4007e087a23 */ /* 0x008fce0000010800 */
[----:B------:R3:W-:Y:S01]  /*3990*/  MUFU.EX2 R207, R8 ;  /* 0x0000000800cf7308 */ /* 0x0007e20000000800 */
[----:B-1----:R-:W-:Y:S01]  /*39a0*/  FFMA.FTZ R4, R106, c[0x0][0x2d0], -R12 ;  /* 0x0000b4006a047a23 */ /* 0x002fe2000001080c */
[----:B-----5:R-:W-:-:S06]  /*39b0*/  F2FP.PACK_AB R5, R226, R223 ;  /* 0x000000dfe205723e */ /* 0x020fcc00000000ff */
[----:B------:R1:W-:Y:S01]  /*39c0*/  MUFU.EX2 R225, R4 ;  /* 0x0000000400e17308 */ /* 0x0003e20000000800 */
[----:B---3--:R-:W-:-:S07]  /*39d0*/  FFMA.FTZ R8, R129, c[0x0][0x2d0], -R3 ;  /* 0x0000b40081087a23 */ /* 0x008fce0000010803 */
[----:B------:R3:W-:Y:S01]  /*39e0*/  MUFU.EX2 R197, R8 ;  /* 0x0000000800c57308 */ /* 0x0007e20000000800 */
[----:B-1----:R-:W-:-:S07]  /*39f0*/  FFMA.FTZ R4, R107, c[0x0][0x2d0], -R12 ;  /* 0x0000b4006b047a23 */ /* 0x002fce000001080c */
[----:B------:R1:W5:Y:S01]  /*3a00*/  MUFU.EX2 R224, R4 ;  /* 0x0000000400e07308 */ /* 0x0003620000000800 */
[----:B---3--:R-:W-:-:S07]  /*3a10*/  FFMA.FTZ R8, R128, c[0x0][0x2d0], -R3 ;  /* 0x0000b40080087a23 */ /* 0x008fce0000010803 */
[----:B------:R3:W-:Y:S01]  /*3a20*/  MUFU.EX2 R107, R14 ;  /* 0x0000000e006b7308 */ /* 0x0007e20000000800 */
[----:B-1----:R-:W-:-:S07]  /*3a30*/  FFMA.FTZ R4, R124, c[0x0][0x2d0], -R0 ;  /* 0x0000b4007c047a23 */ /* 0x002fce0000010800 */
[----:B------:R1:W-:Y:S01]  /*3a40*/  MUFU.EX2 R198, R8 ;  /* 0x0000000800c67308 */ /* 0x0003e20000000800 */
[----:B-----5:R-:W-:-:S07]  /*3a50*/  F2FP.PACK_AB R7, R224, R225 ;  /* 0x000000e1e007723e */ /* 0x020fce00000000ff */
[----:B------:R5:W-:Y:S01]  /*3a60*/  MUFU.EX2 R210, R4 ;  /* 0x0000000400d27308 */ /* 0x000be20000000800 */
[----:B---3--:R-:W-:Y:S02]  /*3a70*/  FFMA.FTZ R14, R184, c[0x0][0x2d0], -R0 ;  /* 0x0000b400b80e7a23 */ /* 0x008fe40000010800 */
[----:B-1----:R-:W-:-:S05]  /*3a80*/  FFMA.FTZ R8, R130, c[0x0][0x2d0], -R3 ;  /* 0x0000b40082087a23 */ /* 0x002fca0000010803 */
[----:B------:R1:W-:Y:S01]  /*3a90*/  MUFU.EX2 R196, R8 ;  /* 0x0000000800c47308 */ /* 0x0003e20000000800 */
[----:B-----5:R-:W-:-:S07]  /*3aa0*/  FFMA.FTZ R4, R125, c[0x0][0x2d0], -R0 ;  /* 0x0000b4007d047a23 */ /* 0x020fce0000010800 */
[----:B------:R3:W5:Y:S01]  /*3ab0*/  MUFU.EX2 R209, R4 ;  /* 0x0000000400d17308 */ /* 0x0007620000000800 */
[----:B-1----:R-:W-:-:S07]  /*3ac0*/  FFMA.FTZ R8, R131, c[0x0][0x2d0], -R3 ;  /* 0x0000b40083087a23 */ /* 0x002fce0000010803 */
[----:B------:R1:W1:Y:S01]  /*3ad0*/  MUFU.EX2 R195, R8 ;  /* 0x0000000800c37308 */ /* 0x0002620000000800 */
[----:B---3--:R-:W-:-:S07]  /*3ae0*/  F2FP.PACK_AB R4, R239, R229 ;  /* 0x000000e5ef04723e */ /* 0x008fce00000000ff */
[----:B--2---:R-:W-:Y:S01]  /*3af0*/  HMMA.16816.F32 R124, R4, R16, R112 ;  /* 0x00000010047c723c */ /* 0x004fe20000001870 */
[----:B-1----:R-:W-:-:S07]  /*3b00*/  FFMA.FTZ R8, R166, c[0x0][0x2d0], -R13 ;  /* 0x0000b400a6087a23 */ /* 0x002fce000001080d */
[C---:B----4-:R-:W-:Y:S01]  /*3b10*/  HMMA.16816.F32 R112, R4.reuse, R32, R96 ;  /* 0x000000200470723c */ /* 0x050fe20000001860 */
[----:B------:R1:W-:Y:S07]  /*3b20*/  MUFU.EX2 R194, R8 ;  /* 0x0000000800c27308 */ /* 0x0003ee0000000800 */
[C---:B------:R-:W-:Y:S08]  /*3b30*/  HMMA.16816.F32 R160, R4.reuse, R20, R116 ;  /* 0x0000001404a0723c */ /* 0x040ff00000001874 */
[----:B------:R-:W-:Y:S01]  /*3b40*/  HMMA.16816.F32 R96, R4, R36, R92 ;  /* 0x000000240460723c */ /* 0x000fe2000000185c */
[----:B-1----:R-:W-:-:S04]  /*3b50*/  FFMA.FTZ R8, R167, c[0x0][0x2d0], -R13 ;  /* 0x0000b400a7087a23 */ /* 0x002fc8000001080d */
[----:B------:R1:W2:Y:S03]  /*3b60*/  MUFU.EX2 R193, R8 ;  /* 0x0000000800c17308 */ /* 0x0002a60000000800 */
[C---:B------:R-:W-:Y:S08]  /*3b70*/  HMMA.16816.F32 R168, R4.reuse, R24, R120 ;  /* 0x0000001804a8723c */ /* 0x040ff00000001878 */
[----:B------:R-:W-:Y:S01]  /*3b80*/  HMMA.16816.F32 R116, R4, R26, R88 ;  /* 0x0000001a0474723c */ /* 0x000fe20000001858 */
[----:B-1----:R-:W-:-:S07]  /*3b90*/  FFMA.FTZ R8, R165, c[0x0][0x2d0], -R13 ;  /* 0x0000b400a5087a23 */ /* 0x002fce000001080d */
[C---:B------:R-:W-:Y:S01]  /*3ba0*/  HMMA.16816.F32 R132, R4.reuse, R22, R84 ;  /* 0x000000160484723c */ /* 0x040fe20000001854 */
[----:B------:R1:W-:Y:S07]  /*3bb0*/  MUFU.EX2 R192, R8 ;  /* 0x0000000800c07308 */ /* 0x0003ee0000000800 */
[C---:B------:R-:W-:Y:S08]  /*3bc0*/  HMMA.16816.F32 R92, R4.reuse, R18, R80 ;  /* 0x00000012045c723c */ /* 0x040ff00000001850 */
[----:B------:R-:W-:Y:S01]  /*3bd0*/  HMMA.16816.F32 R120, R4, R28, R108 ;  /* 0x0000001c0478723c */ /* 0x000fe2000000186c */
[----:B-1----:R-:W-:-:S04]  /*3be0*/  FFMA.FTZ R8, R164, c[0x0][0x2d0], -R13 ;  /* 0x0000b400a4087a23 */ /* 0x002fc8000001080d */
[----:B------:R1:W-:Y:S03]  /*3bf0*/  MUFU.EX2 R183, R8 ;  /* 0x0000000800b77308 */ /* 0x0003e60000000800 */
[C---:B------:R-:W-:Y:S08]  /*3c00*/  HMMA.16816.F32 R88, R4.reuse, R30, R76 ;  /* 0x0000001e0458723c */ /* 0x040ff0000000184c */
[----:B------:R-:W-:Y:S01]  /*3c10*/  HMMA.16816.F32 R84, R4, R34, R72 ;  /* 0x000000220454723c */ /* 0x000fe20000001848 */
[----:B-1----:R-:W-:-:S02]  /*3c20*/  FFMA.FTZ R8, R172, c[0x0][0x2d0], -R12 ;  /* 0x0000b400ac087a23 */ /* 0x002fc4000001080c */
[----:B------:R1:W-:Y:S05]  /*3c30*/  MUFU.EX2 R172, R14 ;  /* 0x0000000e00ac7308 */ /* 0x0003ea0000000800 */
[----:B------:R-:W-:Y:S07]  /*3c40*/  HMMA.16816.F32 R80, R4, R38, R64 ;  /* 0x000000260450723c */ /* 0x000fee0000001840 */
[----:B-----5:R-:W-:Y:S01]  /*3c50*/  F2FP.PACK_AB R4, R209, R210 ;  /* 0x000000d2d104723e */ /* 0x020fe200000000ff */
[----:B------:R3:W-:Y:S01]  /*3c60*/  MUFU.EX2 R182, R8 ;  /* 0x0000000800b67308 */ /* 0x0007e20000000800 */
[----:B------:R-:W-:-:S02]  /*3c70*/  F2FP.PACK_AB R5, R198, R197 ;  /* 0x000000c5c605723e */ /* 0x000fc400000000ff */
[----:B------:R-:W-:Y:S02]  /*3c80*/  F2FP.PACK_AB R6, R207, R208 ;  /* 0x000000d0cf06723e */ /* 0x000fe400000000ff */
[----:B------:R-:W-:Y:S01]  /*3c90*/  F2FP.PACK_AB R7, R195, R196 ;  /* 0x000000c4c307723e */ /* 0x000fe200000000ff */
[----:B-1----:R-:W-:-:S06]  /*3ca0*/  FFMA.FTZ R14, R178, c[0x0][0x2d0], -R0 ;  /* 0x0000b400b20e7a23 */ /* 0x002fcc0000010800 */
[C---:B------:R-:W-:Y:S01]  /*3cb0*/  HMMA.16816.F32 R76, R4.reuse, R24, R68 ;  /* 0x00000018044c723c */ /* 0x040fe20000001844 */
[----:B---3--:R-:W-:Y:S02]  /*3cc0*/  FFMA.FTZ R8, R173, c[0x0][0x2d0], -R12 ;  /* 0x0000b400ad087a23 */ /* 0x008fe4000001080c */
[----:B------:R1:W-:Y:S05]  /*3cd0*/  MUFU.EX2 R173, R14 ;  /* 0x0000000e00ad7308 */ /* 0x0003ea0000000800 */
[C---:B------:R-:W-:Y:S03]  /*3ce0*/  HMMA.16816.F32 R72, R4.reuse, R20, R60 ;  /* 0x000000140448723c */ /* 0x040fe6000000183c */
[----:B------:R3:W4:Y:S05]  /*3cf0*/  MUFU.EX2 R181, R8 ;  /* 0x0000000800b57308 */ /* 0x00072a0000000800 */
[----:B------:R-:W-:Y:S01]  /*3d00*/  HMMA.16816.F32 R64, R4, R28, R52 ;  /* 0x0000001c0440723c */ /* 0x000fe20000001834 */
[----:B-1----:R-:W-:-:S07]  /*3d10*/  FFMA.FTZ R14, R186, c[0x0][0x2d0], -R3 ;  /* 0x0000b400ba0e7a23 */ /* 0x002fce0000010803 */
[C---:B------:R-:W-:Y:S01]  /*3d20*/  HMMA.16816.F32 R68, R4.reuse, R16, R56 ;  /* 0x000000100444723c */ /* 0x040fe20000001838 */
[----:B------:R1:W-:Y:S01]  /*3d30*/  MUFU.EX2 R106, R14 ;  /* 0x0000000e006a7308 */ /* 0x0003e20000000800 */
[----:B---3--:R-:W-:Y:S06]  /*3d40*/  LDSM.16.MT88.4 R8, [R218+0x900] ;  /* 0x00090000da08783b */ /* 0x008fec0000004200 */
[C---:B------:R-:W-:Y:S08]  /*3d50*/  HMMA.16816.F32 R60, R4.reuse, R32, R48 ;  /* 0x00000020043c723c */ /* 0x040ff00000001830 */
[----:B------:R-:W-:Y:S01]  /*3d60*/  HMMA.16816.F32 R128, R4, R36, R44 ;  /* 0x000000240480723c */ /* 0x000fe2000000182c */
[----:B-1----:R-:W-:-:S04]  /*3d70*/  FFMA.FTZ R14, R187, c[0x0][0x2d0], -R3 ;  /* 0x0000b400bb0e7a23 */ /* 0x002fc80000010803 */
[----:B------:R1:W3:Y:S03]  /*3d80*/  MUFU.EX2 R102, R14 ;  /* 0x0000000e00667308 */ /* 0x0002e60000000800 */
[C---:B------:R-:W-:Y:S01]  /*3d90*/  HMMA.16816.F32 R40, R4.reuse, R30, R148 ;  /* 0x0000001e0428723c */ /* 0x040fe20000001894 */
[----:B------:R-:W5:Y:S07]  /*3da0*/  LDSM.16.MT88.4 R28, [R217+0x2900] ;  /* 0x00290000d91c783b */ /* 0x000f6e0000004200 */
[----:B------:R-:W-:Y:S01]  /*3db0*/  HMMA.16816.F32 R52, R4, R34, R152 ;  /* 0x000000220434723c */ /* 0x000fe20000001898 */
[----:B------:R-:W3:Y:S04]  /*3dc0*/  LDSM.16.MT88.4 R32, [R218+0x2900] ;  /* 0x00290000da20783b */ /* 0x000ee80000004200 */
[----:B------:R-:W-:Y:S01]  /*3dd0*/  LDSM.16.MT88.4 R152, [R217+0x1d00] ;  /* 0x001d0000d998783b */ /* 0x000fe20000004200 */
[----:B-1----:R-:W-:-:S02]  /*3de0*/  FFMA.FTZ R14, R185, c[0x0][0x2d0], -R3 ;  /* 0x0000b400b90e7a23 */ /* 0x002fc40000010803 */
[C---:B------:R-:W-:Y:S01]  /*3df0*/  HMMA.16816.F32 R56, R4.reuse, R26, R144 ;  /* 0x0000001a0438723c */ /* 0x040fe20000001890 */
[----:B------:R-:W-:Y:S01]  /*3e00*/  LDSM.16.MT88.4 R24, [R218+0x1900] ;  /* 0x00190000da18783b */ /* 0x000fe20000004200 */
[----:B------:R1:W-:Y:S06]  /*3e10*/  MUFU.EX2 R101, R14 ;  /* 0x0000000e00657308 */ /* 0x0003ec0000000800 */
[C---:B------:R-:W-:Y:S01]  /*3e20*/  HMMA.16816.F32 R48, R4.reuse, R22, R140 ;  /* 0x000000160430723c */ /* 0x040fe2000000188c */
[----:B------:R-:W-:Y:S07]  /*3e30*/  LDSM.16.MT88.4 R20, [R217+0x1900] ;  /* 0x00190000d914783b */ /* 0x000fee0000004200 */
[----:B------:R-:W-:Y:S01]  /*3e40*/  HMMA.16816.F32 R44, R4, R18, R136 ;  /* 0x00000012042c723c */ /* 0x000fe20000001888 */
[----:B------:R-:W3:Y:S01]  /*3e50*/  LDSM.16.MT88.4 R16, [R217+0x900] ;  /* 0x00090000d910783b */ /* 0x000ee20000004200 */
[----:B-1----:R-:W-:-:S03]  /*3e60*/  FFMA.FTZ R14, R188, c[0x0][0x2d0], -R3 ;  /* 0x0000b400bc0e7a23 */ /* 0x002fc60000010803 */
[----:B------:R-:W1:Y:S01]  /*3e70*/  LDSM.16.MT88.4 R136, [R218+0xd00] ;  /* 0x000d0000da88783b */ /* 0x000e620000004200 */
[----:B------:R-:W1:Y:S02]  /*3e80*/  MUFU.EX2 R100, R14 ;  /* 0x0000000e00647308 */ /* 0x000e640000000800 */
[----:B------:R-:W-:Y:S07]  /*3e90*/  HMMA.16816.F32 R36, R4, R38, R156 ;  /* 0x000000260424723c */ /* 0x000fee000000189c */
[----:B--2---:R-:W-:-:S02]  /*3ea0*/  F2FP.PACK_AB R4, R193, R194 ;  /* 0x000000c2c104723e */ /* 0x004fc400000000ff */
[----:B----4-:R-:W-:Y:S02]  /*3eb0*/  F2FP.PACK_AB R5, R181, R182 ;  /* 0x000000b6b505723e */ /* 0x010fe400000000ff */
[----:B------:R-:W-:Y:S02]  /*3ec0*/  F2FP.PACK_AB R6, R183, R192 ;  /* 0x000000c0b706723e */ /* 0x000fe400000000ff */
[----:B------:R-:W-:-:S07]  /*3ed0*/  F2FP.PACK_AB R7, R180, R175 ;  /* 0x000000afb407723e */ /* 0x000fce00000000ff */
[C---:B-----5:R-:W-:Y:S08]  /*3ee0*/  HMMA.16816.F32 R184, R4.reuse, R28, R112 ;  /* 0x0000001c04b8723c */ /* 0x060ff00000001870 */
[C---:B---3--:R-:W-:Y:S08]  /*3ef0*/  HMMA.16816.F32 R188, R4.reuse, R32, R96 ;  /* 0x0000002004bc723c */ /* 0x048ff00000001860 */
[C---:B------:R-:W-:Y:S01]  /*3f00*/  HMMA.16816.F32 R108, R4.reuse, R16, R168 ;  /* 0x00000010046c723c */ /* 0x040fe200000018a8 */
[----:B------:R-:W2:Y:S07]  /*3f10*/  LDSM.16.MT88.4 R168, [R218+0x1d00] ;  /* 0x001d0000daa8783b */ /* 0x000eae0000004200 */
[C---:B------:R-:W-:Y:S08]  /*3f20*/  HMMA.16816.F32 R160, R4.reuse, R8, R160 ;  /* 0x0000000804a0723c */ /* 0x040ff000000018a0 */
[C---:B------:R-:W-:Y:S08]  /*3f30*/  HMMA.16816.F32 R144, R4.reuse, R20, R124 ;  /* 0x000000140490723c */ /* 0x040ff0000000187c */
[C---:B------:R-:W-:Y:S01]  /*3f40*/  HMMA.16816.F32 R164, R4.reuse, R24, R120 ;  /* 0x0000001804a4723c */ /* 0x040fe20000001878 */
[----:B------:R-:W3:Y:S07]  /*3f50*/  LDSM.16.MT88.4 R120, [R217+0xd00] ;  /* 0x000d0000d978783b */ /* 0x000eee0000004200 */
[C---:B------:R-:W-:Y:S08]  /*3f60*/  HMMA.16816.F32 R116, R4.reuse, R18, R116 ;  /* 0x000000120474723c */ /* 0x040ff00000001874 */
[C---:B------:R-:W-:Y:S08]  /*3f70*/  HMMA.16816.F32 R132, R4.reuse, R10, R132 ;  /* 0x0000000a0484723c */ /* 0x040ff00000001884 */
[C---:B------:R-:W-:Y:S08]  /*3f80*/  HMMA.16816.F32 R148, R4.reuse, R22, R92 ;  /* 0x000000160494723c */ /* 0x040ff0000000185c */
[C---:B------:R-:W-:Y:S08]  /*3f90*/  HMMA.16816.F32 R88, R4.reuse, R26, R88 ;  /* 0x0000001a0458723c */ /* 0x040ff00000001858 */
[C---:B------:R-:W-:Y:S08]  /*3fa0*/  HMMA.16816.F32 R112, R4.reuse, R30, R84 ;  /* 0x0000001e0470723c */ /* 0x040ff00000001854 */
[----:B------:R-:W-:Y:S01]  /*3fb0*/  HMMA.16816.F32 R96, R4, R34, R80 ;  /* 0x000000220460723c */ /* 0x000fe20000001850 */
[----:B------:R-:W4:Y:S06]  /*3fc0*/  LDSM.16.MT88.4 R80, [R217+0x2d00] ;  /* 0x002d0000d950783b */ /* 0x000f2c0000004200 */
[----:B------:R-:W-:-:S02]  /*3fd0*/  F2FP.PACK_AB R4, R107, R174 ;  /* 0x000000ae6b04723e */ /* 0x000fc400000000ff */
[----:B------:R-:W-:Y:S02]  /*3fe0*/  F2FP.PACK_AB R5, R102, R106 ;  /* 0x0000006a6605723e */ /* 0x000fe400000000ff */
[----:B------:R-:W-:Y:S02]  /*3ff0*/  F2FP.PACK_AB R6, R173, R172 ;  /* 0x000000acad06723e */ /* 0x000fe400000000ff */
[----:B-1----:R-:W-:-:S07]  /*4000*/  F2FP.PACK_AB R7, R100, R101 ;  /* 0x000000656407723e */ /* 0x002fce00000000ff */
[C---:B------:R-:W-:Y:S07]  /*4010*/  HMMA.16816.F32 R124, R4.reuse, R8, R72 ;  /* 0x00000008047c723c */ /* 0x040fee0000001848 */
[--C-:B------:R-:W-:Y:S01]  /*4020*/  FFMA.FTZ R8, R203, c[0x0][0x2d0], -R13.reuse ;  /* 0x0000b400cb087a23 */ /* 0x100fe2000001080d */
[C---:B------:R-:W-:Y:S03]  /*4030*/  HMMA.16816.F32 R140, R4.reuse, R10, R48 ;  /* 0x0000000a048c723c */ /* 0x040fe60000001830 */
[----:B------:R1:W-:Y:S05]  /*4040*/  MUFU.EX2 R49, R8 ;  /* 0x0000000800317308 */ /* 0x0003ea0000000800 */
[C---:B------:R-:W-:Y:S08]  /*4050*/  HMMA.16816.F32 R156, R4.reuse, R18, R56 ;  /* 0x00000012049c723c */ /* 0x040ff00000001838 */
[----:B------:R-:W-:Y:S01]  /*4060*/  HMMA.16816.F32 R56, R4, R22, R44 ;  /* 0x000000160438723c */ /* 0x000fe2000000182c */
[----:B-1----:R-:W-:-:S04]  /*4070*/  FFMA.FTZ R8, R199, c[0x0][0x2d0], -R13 ;  /* 0x0000b400c7087a23 */ /* 0x002fc8000001080d */
[----:B------:R1:W5:Y:S03]  /*4080*/  MUFU.EX2 R48, R8 ;  /* 0x0000000800307308 */ /* 0x0003660000000800 */
[C---:B------:R-:W-:Y:S08]  /*4090*/  HMMA.16816.F32 R64, R4.reuse, R24, R64 ;  /* 0x000000180440723c */ /* 0x040ff00000001840 */
[----:B------:R-:W-:Y:S01]  /*40a0*/  HMMA.16816.F32 R68, R4, R20, R68 ;  /* 0x000000140444723c */ /* 0x000fe20000001844 */
[----:B-1----:R-:W-:-:S07]  /*40b0*/  FFMA.FTZ R8, R200, c[0x0][0x2d0], -R13 ;  /* 0x0000b400c8087a23 */ /* 0x002fce000001080d */
[C---:B------:R-:W-:Y:S01]  /*40c0*/  HMMA.16816.F32 R176, R4.reuse, R16, R76 ;  /* 0x0000001004b0723c */ /* 0x040fe2000000184c */
[----:B-----5:R-:W-:Y:S01]  /*40d0*/  F2FP.PACK_AB R92, R48, R49 ;  /* 0x00000031305c723e */ /* 0x020fe200000000ff */
[----:B------:R1:W-:Y:S06]  /*40e0*/  MUFU.EX2 R44, R8 ;  /* 0x00000008002c7308 */ /* 0x0003ec0000000800 */
[C---:B------:R-:W-:Y:S08]  /*40f0*/  HMMA.16816.F32 R40, R4.reuse, R26, R40 ;  /* 0x0000001a0428723c */ /* 0x040ff00000001828 */
[----:B------:R-:W-:Y:S01]  /*4100*/  HMMA.16816.F32 R60, R4, R28, R60 ;  /* 0x0000001c043c723c */ /* 0x000fe2000000183c */
[----:B-1----:R-:W-:-:S04]  /*4110*/  FFMA.FTZ R8, R204, c[0x0][0x2d0], -R13 ;  /* 0x0000b400cc087a23 */ /* 0x002fc8000001080d */
[----:B------:R1:W5:Y:S03]  /*4120*/  MUFU.EX2 R25, R8 ;  /* 0x0000000800197308 */ /* 0x0003660000000800 */
[C---:B------:R-:W-:Y:S08]  /*4130*/  HMMA.16816.F32 R52, R4.reuse, R30, R52 ;  /* 0x0000001e0434723c */ /* 0x040ff00000001834 */
[----:B------:R-:W-:Y:S01]  /*4140*/  HMMA.16816.F32 R84, R4, R32, R128 ;  /* 0x000000200454723c */ /* 0x000fe20000001880 */
[----:B-1----:R-:W-:-:S07]  /*4150*/  FFMA.FTZ R8, R222, c[0x0][0x2d0], -R12 ;  /* 0x0000b400de087a23 */ /* 0x002fce000001080c */
[----:B------:R-:W-:Y:S01]  /*4160*/  HMMA.16816.F32 R36, R4, R34, R36 ;  /* 0x000000220424723c */ /* 0x000fe20000001824 */
[----:B-----5:R-:W-:Y:S01]  /*4170*/  F2FP.PACK_AB R94, R25, R44 ;  /* 0x0000002c195e723e */ /* 0x020fe200000000ff */
[----:B------:R1:W-:Y:S05]  /*4180*/  MUFU.EX2 R24, R8 ;  /* 0x0000000800187308 */ /* 0x0003ea0000000800 */
[----:B------:R-:W-:Y:S02]  /*4190*/  FFMA.FTZ R4, R211, c[0x0][0x2d0], -R0 ;  /* 0x0000b400d3047a23 */ /* 0x000fe40000010800 */
[----:B------:R-:W-:Y:S02]  /*41a0*/  FADD.FTZ R5, R228, R227 ;  /* 0x000000e3e4057221 */ /* 0x000fe40000010000 */
[----:B------:R5:W-:Y:S01]  /*41b0*/  MUFU.EX2 R18, R4 ;  /* 0x0000000400127308 */ /* 0x000be20000000800 */
[----:B-1----:R-:W-:-:S07]  /*41c0*/  FFMA.FTZ R8, R205, c[0x0][0x2d0], -R12 ;  /* 0x0000b400cd087a23 */ /* 0x002fce000001080c */
[----:B------:R1:W1:Y:S01]  /*41d0*/  MUFU.EX2 R23, R8 ;  /* 0x0000000800177308 */ /* 0x0002620000000800 */
[----:B-----5:R-:W-:-:S04]  /*41e0*/  FADD.FTZ R4, R252, R249 ;  /* 0x000000f9fc047221 */ /* 0x020fc80000010000 */
[----:B------:R-:W-:Y:S02]  /*41f0*/  FADD.FTZ R7, R248, R4 ;  /* 0x00000004f8077221 */ /* 0x000fe40000010000 */
[----:B-1----:R-:W-:Y:S01]  /*4200*/  FFMA.FTZ R8, R201, c[0x0][0x2d0], -R12 ;  /* 0x0000b400c9087a23 */ /* 0x002fe2000001080c */
[----:B------:R-:W-:-:S03]  /*4210*/  F2FP.PACK_AB R93, R23, R24 ;  /* 0x00000018175d723e */ /* 0x000fc600000000ff */
[----:B------:R1:W-:Y:S02]  /*4220*/  MUFU.EX2 R21, R8 ;  /* 0x0000000800157308 */ /* 0x0003e40000000800 */
[----:B-1----:R-:W-:Y:S02]  /*4230*/  FFMA.FTZ R8, R206, c[0x0][0x2d0], -R12 ;  /* 0x0000b400ce087a23 */ /* 0x002fe4000001080c */
[----:B------:R-:W-:-:S04]  /*4240*/  FADD.FTZ R12, R233, R5 ;  /* 0x00000005e90c7221 */ /* 0x000fc80000010000 */
[----:B------:R1:W5:Y:S01]  /*4250*/  MUFU.EX2 R22, R8 ;  /* 0x0000000800167308 */ /* 0x0003620000000800 */
[----:B------:R-:W-:Y:S02]  /*4260*/  FADD.FTZ R4, R240, R12 ;  /* 0x0000000cf0047221 */ /* 0x000fe40000010000 */
[----:B-1----:R-:W-:Y:S01]  /*4270*/  FFMA.FTZ R8, R236, c[0x0][0x2d0], -R0 ;  /* 0x0000b400ec087a23 */ /* 0x002fe20000010800 */
[----:B-----5:R-:W-:-:S04]  /*4280*/  F2FP.PACK_AB R95, R22, R21 ;  /* 0x00000015165f723e */ /* 0x020fc800000000ff */
[----:B------:R1:W-:Y:S03]  /*4290*/  MUFU.EX2 R20, R8 ;  /* 0x0000000800147308 */ /* 0x0003e60000000800 */
[C---:B------:R-:W-:Y:S08]  /*42a0*/  HMMA.16816.F32 R128, R92.reuse, R136, R160 ;  /* 0x000000885c80723c */ /* 0x040ff000000018a0 */
[----:B--2---:R-:W-:Y:S01]  /*42b0*/  HMMA.16816.F32 R160, R92, R168, R164 ;  /* 0x000000a85ca0723c */ /* 0x004fe200000018a4 */
[----:B-1----:R-:W-:-:S02]  /*42c0*/  FFMA.FTZ R8, R202, c[0x0][0x2d0], -R0 ;  /* 0x0000b400ca087a23 */ /* 0x002fc40000010800 */
[----:B------:R-:W-:Y:S02]  /*42d0*/  FFMA.FTZ R0, R212, c[0x0][0x2d0], -R0 ;  /* 0x0000b400d4007a23 */ /* 0x000fe40000010800 */
[----:B------:R1:W2:Y:S03]  /*42e0*/  MUFU.EX2 R19, R8 ;  /* 0x0000000800137308 */ /* 0x0002a60000000800 */
[C---:B------:R-:W-:Y:S05]  /*42f0*/  HMMA.16816.F32 R164, R92.reuse, R170, R88 ;  /* 0x000000aa5ca4723c */ /* 0x040fea0000001858 */
[----:B------:R5:W-:Y:S03]  /*4300*/  MUFU.EX2 R17, R0 ;  /* 0x0000000000117308 */ /* 0x000be60000000800 */
[C---:B---3--:R-:W-:Y:S01]  /*4310*/  HMMA.16816.F32 R108, R92.reuse, R120, R108 ;  /* 0x000000785c6c723c */ /* 0x048fe2000000186c */
[----:B-1----:R-:W1:Y:S07]  /*4320*/  LDSM.16.MT88.4 R8, [R218+0x2d00] ;  /* 0x002d0000da08783b */ /* 0x002e6e0000004200 */
[----:B------:R-:W-:Y:S01]  /*4330*/  HMMA.16816.F32 R116, R92, R122, R116 ;  /* 0x0000007a5c74723c */ /* 0x000fe20000001874 */
[----:B-----5:R-:W-:-:S07]  /*4340*/  FFMA.FTZ R0, R250, c[0x0][0x2d0], -R3 ;  /* 0x0000b400fa007a23 */ /* 0x020fce0000010803 */
[C---:B------:R-:W-:Y:S01]  /*4350*/  HMMA.16816.F32 R132, R92.reuse, R138, R132 ;  /* 0x0000008a5c84723c */ /* 0x040fe20000001884 */
[----:B------:R3:W-:Y:S07]  /*4360*/  MUFU.EX2 R13, R0 ;  /* 0x00000000000d7308 */ /* 0x0007ee0000000800 */
[C---:B------:R-:W-:Y:S08]  /*4370*/  HMMA.16816.F32 R144, R92.reuse, R152, R144 ;  /* 0x000000985c90723c */ /* 0x040ff00000001890 */
[----:B------:R-:W-:Y:S01]  /*4380*/  HMMA.16816.F32 R148, R92, R154, R148 ;  /* 0x0000009a5c94723c */ /* 0x000fe20000001894 */
[----:B---3--:R-:W-:-:S04]  /*4390*/  FFMA.FTZ R0, R213, c[0x0][0x2d0], -R3 ;  /* 0x0000b400d5007a23 */ /* 0x008fc80000010803 */
[----:B------:R3:W5:Y:S03]  /*43a0*/  MUFU.EX2 R14, R0 ;  /* 0x00000000000e7308 */ /* 0x0007660000000800 */
[C---:B----4-:R-:W-:Y:S08]  /*43b0*/  HMMA.16816.F32 R72, R92.reuse, R80, R184 ;  /* 0x000000505c48723c */ /* 0x050ff000000018b8 */
[----:B------:R-:W-:Y:S01]  /*43c0*/  HMMA.16816.F32 R76, R92, R82, R112 ;  /* 0x000000525c4c723c */ /* 0x000fe20000001870 */
[----:B---3--:R-:W-:-:S07]  /*43d0*/  FFMA.FTZ R0, R214, c[0x0][0x2d0], -R3 ;  /* 0x0000b400d6007a23 */ /* 0x008fce0000010803 */
[C---:B-1----:R-:W-:Y:S01]  /*43e0*/  HMMA.16816.F32 R88, R92.reuse, R8, R188 ;  /* 0x000000085c58723c */ /* 0x042fe200000018bc */
[----:B------:R-:W-:Y:S01]  /*43f0*/  FFMA.FTZ R3, R215, c[0x0][0x2d0], -R3 ;  /* 0x0000b400d7037a23 */ /* 0x000fe20000010803 */
[----:B------:R1:W-:Y:S06]  /*4400*/  MUFU.EX2 R15, R0 ;  /* 0x00000000000f7308 */ /* 0x0003ec0000000800 */
[----:B------:R-:W-:Y:S02]  /*4410*/  HMMA.16816.F32 R92, R92, R10, R96 ;  /* 0x0000000a5c5c723c */ /* 0x000fe40000001860 */
[----:B------:R3:W4:Y:S05]  /*4420*/  MUFU.EX2 R16, R3 ;  /* 0x0000000300107308 */ /* 0x00072a0000000800 */
[----:B--2---:R-:W-:-:S02]  /*4430*/  F2FP.PACK_AB R96, R19, R20 ;  /* 0x000000141360723e */ /* 0x004fc400000000ff */
[----:B-----5:R-:W-:Y:S01]  /*4440*/  F2FP.PACK_AB R97, R14, R13 ;  /* 0x0000000d0e61723e */ /* 0x020fe200000000ff */
[----:B-1----:R-:W-:Y:S01]  /*4450*/  FADD.FTZ R0, R241, R235 ;  /* 0x000000ebf1007221 */ /* 0x002fe20000010000 */
[----:B------:R-:W-:-:S03]  /*4460*/  F2FP.PACK_AB R98, R17, R18 ;  /* 0x000000121162723e */ /* 0x000fc600000000ff */
[----:B------:R-:W-:Y:S02]  /*4470*/  FADD.FTZ R0, R242, R0 ;  /* 0x00000000f2007221 */ /* 0x000fe40000010000 */
[----:B---3--:R-:W-:Y:S01]  /*4480*/  FADD.FTZ R3, R247, R245 ;  /* 0x000000f5f7037221 */ /* 0x008fe20000010000 */
[----:B----4-:R-:W-:Y:S01]  /*4490*/  F2FP.PACK_AB R99, R16, R15 ;  /* 0x0000000f1063723e */ /* 0x010fe200000000ff */
[----:B------:R-:W-:Y:S02]  /*44a0*/  FADD.FTZ R5, R243, R0 ;  /* 0x00000000f3057221 */ /* 0x000fe40000010000 */
[----:B------:R-:W-:Y:S02]  /*44b0*/  FADD.FTZ R6, R244, R3 ;  /* 0x00000003f4067221 */ /* 0x000fe40000010000 */
[----:B------:R-:W-:Y:S02]  /*44c0*/  FADD.FTZ R3, R251, R7 ;  /* 0x00000007fb037221 */ /* 0x000fe40000010000 */
[----:B------:R-:W-:Y:S01]  /*44d0*/  FADD.FTZ R0, R246, R6 ;  /* 0x00000006f6007221 */ /* 0x000fe20000010000 */
[----:B------:R-:W-:Y:S01]  /*44e0*/  HMMA.16816.F32 R124, R96, R136, R124 ;  /* 0x00000088607c723c */ /* 0x000fe2000000187c */
[----:B------:R-:W-:-:S02]  /*44f0*/  FADD.FTZ R7, R210, R5 ;  /* 0x00000005d2077221 */ /* 0x000fc40000010000 */
[----:B------:R-:W-:Y:S02]  /*4500*/  FADD.FTZ R5, R223, R0 ;  /* 0x00000000df057221 */ /* 0x000fe40000010000 */
[----:B------:R-:W-:Y:S02]  /*4510*/  FADD.FTZ R0, R209, R7 ;  /* 0x00000007d1007221 */ /* 0x000fe40000010000 */
[----:B------:R-:W-:Y:S01]  /*4520*/  FADD.FTZ R6, R197, R4 ;  /* 0x00000004c5067221 */ /* 0x000fe20000010000 */
[----:B------:R-:W-:Y:S01]  /*4530*/  HMMA.16816.F32 R112, R96, R120, R176 ;  /* 0x000000786070723c */ /* 0x000fe200000018b0 */
[----:B------:R-:W-:Y:S02]  /*4540*/  FADD.FTZ R4, R229, R3 ;  /* 0x00000003e5047221 */ /* 0x000fe40000010000 */
[----:B------:R-:W-:Y:S02]  /*4550*/  FADD.FTZ R0, R208, R0 ;  /* 0x00000000d0007221 */ /* 0x000fe40000010000 */
[----:B------:R-:W-:-:S02]  /*4560*/  FADD.FTZ R3, R198, R6 ;  /* 0x00000006c6037221 */ /* 0x000fc40000010000 */
[----:B------:R-:W-:Y:S01]  /*4570*/  FADD.FTZ R5, R226, R5 ;  /* 0x00000005e2057221 */ /* 0x000fe20000010000 */
[C---:B------:R-:W-:Y:S01]  /*4580*/  HMMA.16816.F32 R136, R96.reuse, R138, R140 ;  /* 0x0000008a6088723c */ /* 0x040fe2000000188c */
        /* <DEDUP_REMOVED lines=44> */
[----:B------:R1:W-:Y:S01]  /*4850*/  STL [R1+0x10], R0 ;  /* 0x0000100001007387 */ /* 0x0003e20000100800 */
[----:B------:R-:W-:Y:S01]  /*4860*/  FADD.FTZ R4, R44, R4 ;  /* 0x000000042c047221 */ /* 0x000fe20000010000 */
[----:B------:R-:W-:Y:S01]  /*4870*/  HMMA.16816.F32 R96, R96, R10, R36 ;  /* 0x0000000a6060723c */ /* 0x000fe20000001824 */
[----:B------:R-:W-:Y:S02]  /*4880*/  FADD.FTZ R6, R16, R3 ;  /* 0x0000000310067221 */ /* 0x000fe40000010000 */
[----:B------:R-:W-:-:S03]  /*4890*/  FADD.FTZ R3, R25, R4 ;  /* 0x0000000419037221 */ /* 0x000fc60000010000 */
[----:B------:R2:W-:Y:S01]  /*48a0*/  STL [R1+0x14], R6 ;  /* 0x0000140601007387 */ /* 0x0005e20000100800 */
[----:B-1----:R-:W-:-:S05]  /*48b0*/  FADD.FTZ R0, R22, R5 ;  /* 0x0000000516007221 */ /* 0x002fca0000010000 */
[----:B------:R2:W-:Y:S04]  /*48c0*/  STL [R1+0x1c], R0 ;  /* 0x00001c0001007387 */ /* 0x0005e80000100800 */
[----:B------:R2:W-:Y:S01]  /*48d0*/  STL [R1+0x18], R3 ;  /* 0x0000180301007387 */ /* 0x0005e20000100800 */
[----:B------:R-:W-:Y:S05]  /*48e0*/  @!P0 BRA `(.L_x_1) ;  /* 0x00003ca000008947 */ /* 0x000fea0003800000 */
[----:B------:R-:W-:Y:S01]  /*48f0*/  IMAD.MOV.U32 R100, RZ, RZ, R104 ;  /* 0x000000ffff647224 */ /* 0x000fe200078e0068 */
[C---:B------:R-:W-:Y:S01]  /*4900*/  IADD3 R229, R221.reuse, 0x1000, RZ ;  /* 0x00001000dde57810 */ /* 0x040fe20007ffe0ff */
[----:B--2---:R-:W-:Y:S01]  /*4910*/  IMAD.MOV.U32 R3, RZ, RZ, R105 ;  /* 0x000000ffff037224 */ /* 0x004fe200078e0069 */
[C---:B------:R-:W-:Y:S01]  /*4920*/  IADD3 R228, R221.reuse, 0x1400, RZ ;  /* 0x00001400dde47810 */ /* 0x040fe20007ffe0ff */
[----:B------:R-:W-:Y:S01]  /*4930*/  IMAD.MOV.U32 R107, RZ, RZ, R2 ;  /* 0x000000ffff6b7224 */ /* 0x000fe200078e0002 */
[C---:B------:R-:W-:Y:S01]  /*4940*/  IADD3 R227, R221.reuse, 0x1800, RZ ;  /* 0x00001800dde37810 */ /* 0x040fe20007ffe0ff */
[----:B------:R-:W-:Y:S01]  /*4950*/  IMAD.MOV.U32 R106, RZ, RZ, R103 ;  /* 0x000000ffff6a7224 */ /* 0x000fe200078e0067 */
[C---:B------:R-:W-:Y:S01]  /*4960*/  IADD3 R226, R221.reuse, 0x1c00, RZ ;  /* 0x00001c00dde27810 */ /* 0x040fe20007ffe0ff */
[----:B------:R-:W-:Y:S01]  /*4970*/  ULEA.HI.SX32 UR25, UR21, 0xfffffffe, 0x1a ;  /* 0xfffffffe15197891 */ /* 0x000fe2000f8fd23f */
[C---:B------:R-:W-:Y:S01]  /*4980*/  IADD3 R225, R221.reuse, 0x2000, RZ ;  /* 0x00002000dde17810 */ /* 0x040fe20007ffe0ff */
[----:B------:R-:W-:Y:S01]  /*4990*/  ULDC.64 UR6, c[0x0][0x208] ;  /* 0x0000820000067ab9 */ /* 0x000fe20000000a00 */
[C---:B------:R-:W-:Y:S01]  /*49a0*/  IADD3 R224, R221.reuse, 0x2400, RZ ;  /* 0x00002400dde07810 */ /* 0x040fe20007ffe0ff */
[----:B------:R-:W-:Y:S01]  /*49b0*/  ULDC.64 UR4, c[0x0][0x1e0] ;  /* 0x0000780000047ab9 */ /* 0x000fe20000000a00 */
[----:B------:R-:W-:-:S02]  /*49c0*/  IADD3 R223, R221, 0x2800, RZ ;  /* 0x00002800dddf7810 */ /* 0x000fc40007ffe0ff */
[----:B------:R-:W-:Y:S02]  /*49d0*/  IADD3 R222, R221, 0x2c00, RZ ;  /* 0x00002c00ddde7810 */ /* 0x000fe40007ffe0ff */
[----:B------:R-:W2:Y:S02]  /*49e0*/  LDL R51, [R1+0x44] ;  /* 0x0000440001337983 */ /* 0x000ea40000100800 */
[----:B--2---:R-:W-:-:S03]  /*49f0*/  SHF.L.U32 R233, R51, 0x1, RZ ;  /* 0x0000000133e97819 */ /* 0x004fc600000006ff */
.L_x_2:
[----:B--2---:R-:W2:Y:S01]  /*4a00*/  LDL.64 R200, [R1] ;  /* 0x0000000001c87983 */ /* 0x004ea20000100a00 */
[----:B------:R-:W-:Y:S04]  /*4a10*/  DEPBAR.LE SB0, 0x0 ;  /* 0x000080000000791a */ /* 0x000fe80000000000 */
[----:B------:R-:W-:Y:S01]  /*4a20*/  USHF.R.S32.HI UR18, URZ, 0x1f, UR25 ;  /* 0x0000001f3f127899 */ /* 0x000fe20008011419 */
[----:B------:R-:W3:Y:S01]  /*4a30*/  LDL.64 R198, [R1+0x28] ;  /* 0x0000280001c67983 */ /* 0x000ee20000100a00 */
[----:B------:R-:W-:Y:S01]  /*4a40*/  UIMAD.WIDE.U32 UR30, UR25, UR6, URZ ;  /* 0x00000006191e72a5 */ /* 0x000fe2000f8e003f */
[----:B------:R-:W-:Y:S01]  /*4a50*/  SHF.R.S32.HI R251, RZ, 0x1f, R234 ;  /* 0x0000001ffffb7819 */ /* 0x000fe200000114ea */
[----:B------:R-:W-:Y:S02]  /*4a60*/  UIMAD UR18, UR18, UR6, URZ ;  /* 0x00000006121272a4 */ /* 0x000fe4000f8e023f */
[----:B------:R-:W-:Y:S01]  /*4a70*/  USHF.L.U32 UR21, UR30, 0x6, URZ ;  /* 0x000000061e157899 */ /* 0x000fe2000800063f */
[----:B------:R-:W4:Y:S01]  /*4a80*/  LDL R196, [R1+0x20] ;  /* 0x0000200001c47983 */ /* 0x000f220000100800 */
[----:B------:R-:W-:Y:S02]  /*4a90*/  UIMAD UR18, UR25, UR7, UR18 ;  /* 0x00000007191272a4 */ /* 0x000fe4000f8e0212 */
[----:B------:R-:W-:Y:S01]  /*4aa0*/  UIADD3 UR20, UP1, UP0, UR26, UR21, UR28 ;  /* 0x000000151a147290 */ /* 0x000fe2000f83e01c */
[----:B------:R-:W-:Y:S01]  /*4ab0*/  BAR.SYNC.DEFER_BLOCKING 0x0 ;  /* 0x0000000000007b1d */ /* 0x000fe20000010000 */
[----:B------:R-:W-:Y:S04]  /*4ac0*/  UIADD3 UR18, UR31, UR18, URZ ;  /* 0x000000121f127290 */ /* 0x000fe8000fffe03f */
[----:B------:R-:W-:Y:S04]  /*4ad0*/  USHF.L.U64.HI UR18, UR30, 0x6, UR18 ;  /* 0x000000061e127899 */ /* 0x000fe80008010212 */
[----:B------:R-:W-:Y:S01]  /*4ae0*/  UIADD3.X UR19, UR24, UR18, UR23, UP1, UP0 ;  /* 0x0000001218137290 */ /* 0x000fe20008fe0417 */
[----:B------:R-:W-:Y:S08]  /*4af0*/  LDSM.16.M88.4 R64, [R219+0x6100] ;  /* 0x00610000db40783b */ /* 0x000ff00000000200 */
[----:B------:R-:W1:Y:S08]  /*4b00*/  LDSM.16.M88.4 R16, [R216+0x3100] ;  /* 0x00310000d810783b */ /* 0x000e700000000200 */
[----:B------:R-:W5:Y:S08]  /*4b10*/  LDSM.16.M88.4 R60, [R219+0x7100] ;  /* 0x00710000db3c783b */ /* 0x000f700000000200 */
[----:B------:R-:W5:Y:S08]  /*4b20*/  LDSM.16.M88.4 R32, [R216+0x3500] ;  /* 0x00350000d820783b */ /* 0x000f700000000200 */
[----:B------:R-:W5:Y:S08]  /*4b30*/  LDSM.16.M88.4 R48, [R216+0x3900] ;  /* 0x00390000d830783b */ /* 0x000f700000000200 */
[----:B------:R-:W5:Y:S01]  /*4b40*/  LDSM.16.M88.4 R172, [R216+0x3d00] ;  /* 0x003d0000d8ac783b */ /* 0x000f620000000200 */
[-C--:B-1----:R-:W-:Y:S07]  /*4b50*/  HMMA.16816.F32 R4, R64, R16.reuse, RZ ;  /* 0x000000104004723c */ /* 0x082fee00000018ff */
[----:B------:R-:W-:Y:S01]  /*4b60*/  LDSM.16.M88.4 R176, [R220+0x6100] ;  /* 0x00610000dcb0783b */ /* 0x000fe20000000200 */
[C---:B-----5:R-:W-:Y:S07]  /*4b70*/  HMMA.16816.F32 R8, R60.reuse, R16, RZ ;  /* 0x000000103c08723c */ /* 0x060fee00000018ff */
[----:B------:R-:W1:Y:S01]  /*4b80*/  LDSM.16.M88.4 R180, [R221] ;  /* 0x00000000ddb4783b */ /* 0x000e620000000200 */
[-C--:B------:R-:W-:Y:S07]  /*4b90*/  HMMA.16816.F32 R12, R60, R18.reuse, RZ ;  /* 0x000000123c0c723c */ /* 0x080fee00000018ff */
[----:B------:R-:W5:Y:S01]  /*4ba0*/  LDSM.16.M88.4 R184, [R220+0x7100] ;  /* 0x00710000dcb8783b */ /* 0x000f620000000200 */
[C---:B------:R-:W-:Y:S07]  /*4bb0*/  HMMA.16816.F32 R16, R64.reuse, R18, RZ ;  /* 0x000000124010723c */ /* 0x040fee00000018ff */
[----:B------:R-:W-:Y:S01]  /*4bc0*/  LDSM.16.M88.4 R188, [R230] ;  /* 0x00000000e6bc783b */ /* 0x000fe20000000200 */
[-C--:B------:R-:W-:Y:S08]  /*4bd0*/  HMMA.16816.F32 R20, R64, R32.reuse, RZ ;  /* 0x000000204014723c */ /* 0x080ff000000018ff */
[C---:B------:R-:W-:Y:S08]  /*4be0*/  HMMA.16816.F32 R24, R60.reuse, R32, RZ ;  /* 0x000000203c18723c */ /* 0x040ff000000018ff */
        /* <DEDUP_REMOVED lines=9> */
[----:B------:R-:W-:Y:S01]  /*4c80*/  HMMA.16816.F32 R64, R64, R174, RZ ;  /* 0x000000ae4040723c */ /* 0x000fe200000018ff */
[----:B------:R-:W5:Y:S07]  /*4c90*/  LDSM.16.M88.4 R172, [R232] ;  /* 0x00000000e8ac783b */ /* 0x000f6e0000000200 */
[-C--:B-1----:R-:W-:Y:S08]  /*4ca0*/  HMMA.16816.F32 R4, R176, R180.reuse, R4 ;  /* 0x000000b4b004723c */ /* 0x082ff00000001804 */
[C---:B-----5:R-:W-:Y:S08]  /*4cb0*/  HMMA.16816.F32 R8, R184.reuse, R180, R8 ;  /* 0x000000b4b808723c */ /* 0x060ff00000001808 */
[-C--:B------:R-:W-:Y:S08]  /*4cc0*/  HMMA.16816.F32 R12, R184, R182.reuse, R12 ;  /* 0x000000b6b80c723c */ /* 0x080ff0000000180c */
[C---:B------:R-:W-:Y:S01]  /*4cd0*/  HMMA.16816.F32 R16, R176.reuse, R182, R16 ;  /* 0x000000b6b010723c */ /* 0x040fe20000001810 */
[----:B------:R-:W1:Y:S07]  /*4ce0*/  LDSM.16.M88.4 R180, [R231] ;  /* 0x00000000e7b4783b */ /* 0x000e6e0000000200 */
[-C--:B------:R-:W-:Y:S08]  /*4cf0*/  HMMA.16816.F32 R20, R176, R172.reuse, R20 ;  /* 0x000000acb014723c */ /* 0x080ff00000001814 */
[C---:B------:R-:W-:Y:S08]  /*4d00*/  HMMA.16816.F32 R24, R184.reuse, R172, R24 ;  /* 0x000000acb818723c */ /* 0x040ff00000001818 */
[-C--:B------:R-:W-:Y:S08]  /*4d10*/  HMMA.16816.F32 R28, R184, R174.reuse, R28 ;  /* 0x000000aeb81c723c */ /* 0x080ff0000000181c */
[C---:B------:R-:W-:Y:S08]  /*4d20*/  HMMA.16816.F32 R32, R176.reuse, R174, R32 ;  /* 0x000000aeb020723c */ /* 0x040ff00000001820 */
[-C--:B-1----:R-:W-:Y:S08]  /*4d30*/  HMMA.16816.F32 R36, R176, R180.reuse, R36 ;  /* 0x000000b4b024723c */ /* 0x082ff00000001824 */
[C---:B------:R-:W-:Y:S08]  /*4d40*/  HMMA.16816.F32 R40, R184.reuse, R180, R40 ;  /* 0x000000b4b828723c */ /* 0x040ff00000001828 */
[-C--:B------:R-:W-:Y:S04]  /*4d50*/  HMMA.16816.F32 R44, R184, R182.reuse, R44 ;  /* 0x000000b6b82c723c */ /* 0x080fe8000000182c */
[----:B--2---:R-:W-:Y:S01]  /*4d60*/  IADD3 R0, P1, R200, UR21, RZ ;  /* 0x00000015c8007c10 */ /* 0x004fe2000ff3e0ff */
[----:B------:R-:W-:Y:S03]  /*4d70*/  ULEA UR21, UP2, UR6, UR21, 0x5 ;  /* 0x0000001506157291 */ /* 0x000fe6000f84283f */
[C---:B------:R-:W-:Y:S01]  /*4d80*/  LEA R194, P0, R0.reuse, c[0x0][0x1f8], 0x1 ;  /* 0x00007e0000c27a11 */ /* 0x040fe200078008ff */
[C---:B------:R-:W-:Y:S04]  /*4d90*/  HMMA.16816.F32 R48, R176.reuse, R182, R48 ;  /* 0x000000b6b030723c */ /* 0x040fe80000001830 */
[C---:B------:R-:W-:Y:S01]  /*4da0*/  IADD3.X R2, R201.reuse, UR18, RZ, P1, !PT ;  /* 0x00000012c9027c10 */ /* 0x040fe20008ffe4ff */
[----:B------:R-:W-:Y:S03]  /*4db0*/  ULEA.HI.X UR18, UR6, UR18, UR7, 0x5, UP2 ;  /* 0x0000001206127291 */ /* 0x000fe600090f2c07 */
[----:B------:R-:W-:Y:S01]  /*4dc0*/  LEA.HI.X R195, R0, c[0x0][0x1fc], R2, 0x1, P0 ;  /* 0x00007f0000c37a11 */ /* 0x000fe200000f0c02 */
[-C--:B------:R-:W-:Y:S03]  /*4dd0*/  HMMA.16816.F32 R52, R176, R188.reuse, R52 ;  /* 0x000000bcb034723c */ /* 0x080fe60000001834 */
[--C-:B---3--:R-:W-:Y:S01]  /*4de0*/  IADD3 R0, P2, P1, R198, UR20, R234.reuse ;  /* 0x00000014c6007c10 */ /* 0x108fe2000f95e0ea */
[----:B------:R-:W-:Y:S01]  /*4df0*/  @!PT LDS RZ, [RZ] ;  /* 0x00000000fffff984 */ /* 0x000fe20000000800 */
[----:B------:R-:W-:Y:S01]  /*4e00*/  @!PT LDS RZ, [RZ] ;  /* 0x00000000fffff984 */ /* 0x000fe20000000800 */
[----:B------:R-:W-:Y:S01]  /*4e10*/  @!PT LDS RZ, [RZ] ;  /* 0x00000000fffff984 */ /* 0x000fe20000000800 */
[----:B------:R1:W-:Y:S01]  /*4e20*/  LDGSTS.E.BYPASS.LTC128B.128 [R233+0x100], [R194.64], !P6 ;  /* 0x00100000c2e97fae */ /* 0x0003e2000f101d50 */
[----:B------:R-:W-:Y:S01]  /*4e30*/  IADD3 R2, P0, R200, UR21, RZ ;  /* 0x00000015c8027c10 */ /* 0x000fe2000ff1e0ff */
[----:B------:R-:W-:Y:S01]  /*4e40*/  UIADD3 UR20, UP1, UP0, UR26, UR21, UR28 ;  /* 0x000000151a147290 */ /* 0x000fe2000f83e01c */
[----:B------:R-:W-:Y:S01]  /*4e50*/  LEA R104, P3, R0, c[0x0][0x1f8], 0x1 ;  /* 0x00007e0000687a11 */ /* 0x000fe200078608ff */
[C---:B------:R-:W-:Y:S04]  /*4e60*/  HMMA.16816.F32 R56, R184.reuse, R188, R56 ;  /* 0x000000bcb838723c */ /* 0x040fe80000001838 */
[----:B----4-:R-:W-:Y:S01]  /*4e70*/  IADD3.X R103, R196, UR19, R251, P2, P1 ;  /* 0x00000013c4677c10 */ /* 0x010fe200097e24fb */
[----:B------:R-:W-:Y:S01]  /*4e80*/  UIADD3.X UR19, UR24, UR18, UR23, UP1, UP0 ;  /* 0x0000001218137290 */ /* 0x000fe20008fe0417 */
[----:B------:R-:W-:Y:S01]  /*4e90*/  LEA R192, P2, R2, c[0x0][0x1f8], 0x1 ;  /* 0x00007e0002c07a11 */ /* 0x000fe200078408ff */
[----:B------:R-:W-:Y:S01]  /*4ea0*/  UISETP.GT.AND UP0, UPT, UR25, URZ, UPT ;  /* 0x0000003f1900728c */ /* 0x000fe2000bf04270 */
[----:B------:R-:W-:Y:S01]  /*4eb0*/  LEA.HI.X R105, R0, c[0x0][0x1fc], R103, 0x1, P3 ;  /* 0x00007f0000697a11 */ /* 0x000fe200018f0c67 */
[-C--:B------:R-:W-:Y:S01]  /*4ec0*/  HMMA.16816.F32 R60, R184, R190.reuse, R60 ;  /* 0x000000beb83c723c */ /* 0x080fe2000000183c */
[----:B------:R-:W-:Y:S02]  /*4ed0*/  UIADD3 UR25, UR25, -0x1, URZ ;  /* 0xffffffff19197890 */ /* 0x000fe4000fffe03f */
[----:B------:R-:W-:Y:S01]  /*4ee0*/  IADD3.X R102, R201, UR18, RZ, P0, !PT ;  /* 0x00000012c9667c10 */ /* 0x000fe200087fe4ff */
[----:B------:R2:W-:Y:S01]  /*4ef0*/  LDGSTS.E.BYPASS.LTC128B.128 [R233+0x1100], [R104.64+0x40], !P5 ;  /* 0x0110004068e97fae */ /* 0x0005e2000e901d50 */
[----:B------:R-:W-:Y:S02]  /*4f00*/  IADD3 R101, P1, P0, R198, UR20, R234 ;  /* 0x00000014c6657c10 */ /* 0x000fe4000f83e0ea */
[----:B------:R-:W-:Y:S01]  /*4f10*/  LEA.HI.X R193, R2, c[0x0][0x1fc], R102, 0x1, P2 ;  /* 0x00007f0002c17a11 */ /* 0x000fe200010f0c66 */
[----:B------:R-:W-:Y:S01]  /*4f20*/  HMMA.16816.F32 R64, R176, R190, R64 ;  /* 0x000000beb040723c */ /* 0x000fe20000001840 */
[----:B------:R-:W-:Y:S02]  /*4f30*/  @UP0 USHF.R.S32.HI UR18, URZ, 0x1f, UR25 ;  /* 0x0000001f3f120899 */ /* 0x000fe40008011419 */
[----:B------:R-:W-:Y:S01]  /*4f40*/  @UP0 UIMAD.WIDE.U32 UR30, UR25, UR4, URZ ;  /* 0x00000004191e02a5 */ /* 0x000fe2000f8e003f */
[----:B------:R2:W-:Y:S01]  /*4f50*/  LDGSTS.E.BYPASS.LTC128B.128 [R233+0x2100], [R104.64+0x80], !P4 ;  /* 0x0210008068e97fae */ /* 0x0005e2000e101d50 */
[----:B------:R-:W-:Y:S01]  /*4f60*/  IADD3.X R0, R196, UR19, R251, P1, P0 ;  /* 0x00000013c4007c10 */ /* 0x000fe20008fe04fb */
[----:B------:R-:W-:Y:S01]  /*4f70*/  @UP0 UIMAD UR18, UR18, UR4, URZ ;  /* 0x00000004121202a4 */ /* 0x000fe2000f8e023f */
[C---:B------:R-:W-:Y:S01]  /*4f80*/  LEA R102, P2, R101.reuse, c[0x0][0x1f8], 0x1 ;  /* 0x00007e0065667a11 */ /* 0x040fe200078408ff */
[----:B------:R-:W-:Y:S01]  /*4f90*/  @UP0 USHF.L.U32 UR19, UR30, 0x6, URZ ;  /* 0x000000061e130899 */ /* 0x000fe2000800063f */
[----:B------:R-:W-:Y:S01]  /*4fa0*/  PLOP3.LUT P0, PT, PT, PT, UP0, 0x80, 0x0 ;  /* 0x000000000000781c */ /* 0x000fe20003f0f008 */
[----:B------:R-:W-:Y:S02]  /*4fb0*/  @UP0 UIMAD UR18, UR25, UR5, UR18 ;  /* 0x00000005191202a4 */ /* 0x000fe4000f8e0212 */
[----:B------:R1:W-:Y:S01]  /*4fc0*/  LDGSTS.E.BYPASS.LTC128B.128 [R233+0x900], [R192.64], !P6 ;  /* 0x00900000c0e97fae */ /* 0x0003e2000f101d50 */
[----:B------:R-:W-:Y:S01]  /*4fd0*/  LEA.HI.X R103, R101, c[0x0][0x1fc], R0, 0x1, P2 ;  /* 0x00007f0065677a11 */ /* 0x000fe200010f0c00 */
[----:B------:R-:W-:Y:S02]  /*4fe0*/  @UP0 UIADD3 UR18, UR31, UR18, URZ ;  /* 0x000000121f120290 */ /* 0x000fe4000fffe03f */
[----:B------:R-:W-:Y:S02]  /*4ff0*/  @UP0 UIADD3 UR21, UP3, UR11, UR19, URZ ;  /* 0x000000130b150290 */ /* 0x000fe4000ff7e03f */
[----:B------:R-:W-:Y:S02]  /*5000*/  @UP0 USHF.L.U64.HI UR18, UR30, 0x6, UR18 ;  /* 0x000000061e120899 */ /* 0x000fe40008010212 */
[----:B------:R3:W-:Y:S01]  /*5010*/  LDGSTS.E.BYPASS.LTC128B.128 [R233+0x1900], [R102.64+0x40], !P5 ;  /* 0x0190004066e97fae */ /* 0x0007e2000e901d50 */
[----:B------:R-:W-:Y:S02]  /*5020*/  @UP0 UIADD3 UR20, UP5, UP4, UR14, UR19, UR12 ;  /* 0x000000130e140290 */ /* 0x000fe4000fcbe00c */
[----:B------:R-:W-:Y:S05]  /*5030*/  @UP0 UIADD3 UR22, UP2, UP1, UR14, UR21, UR12 ;  /* 0x000000150e160290 */ /* 0x000fea000f95e00c */
[----:B------:R3:W-:Y:S08]  /*5040*/  LDGSTS.E.BYPASS.LTC128B.128 [R233+0x2900], [R102.64+0x80], !P4 ;  /* 0x0290008066e97fae */ /* 0x0007f0000e101d50 */
[----:B------:R-:W-:Y:S08]  /*5050*/  LDSM.16.M88.4 R196, [R216+0x4100] ;  /* 0x00410000d8c4783b */ /* 0x000ff00000000200 */
[----:B-1----:R-:W1:Y:S08]  /*5060*/  LDSM.16.M88.4 R192, [R219+0x8100] ;  /* 0x00810000dbc0783b */ /* 0x002e700000000200 */
[----:B------:R-:W4:Y:S08]  /*5070*/  LDSM.16.M88.4 R200, [R219+0x9100] ;  /* 0x00910000dbc8783b */ /* 0x000f300000000200 */
[----:B------:R-:W5:Y:S08]  /*5080*/  LDSM.16.M88.4 R172, [R216+0x4500] ;  /* 0x00450000d8ac783b */ /* 0x000f700000000200 */
[----:B------:R-:W2:Y:S08]  /*5090*/  LDSM.16.M88.4 R180, [R216+0x4900] ;  /* 0x00490000d8b4783b */ /* 0x000eb00000000200 */
[----:B------:R-:W2:Y:S01]  /*50a0*/  LDSM.16.M88.4 R184, [R216+0x4d00] ;  /* 0x004d0000d8b8783b */ /* 0x000ea20000000200 */
[-C--:B-1----:R-:W-:Y:S07]  /*50b0*/  HMMA.16816.F32 R4, R192, R196.reuse, R4 ;  /* 0x000000c4c004723c */ /* 0x082fee0000001804 */
[----:B------:R-:W-:Y:S01]  /*50c0*/  LDSM.16.M88.4 R204, [R220+0x8100] ;  /* 0x00810000dccc783b */ /* 0x000fe20000000200 */
[C---:B----4-:R-:W-:Y:S07]  /*50d0*/  HMMA.16816.F32 R8, R200.reuse, R196, R8 ;  /* 0x000000c4c808723c */ /* 0x050fee0000001808 */
[----:B------:R-:W1:Y:S01]  /*50e0*/  LDSM.16.M88.4 R208, [R229] ;  /* 0x00000000e5d0783b */ /* 0x000e620000000200 */
[-C--:B------:R-:W-:Y:S07]  /*50f0*/  HMMA.16816.F32 R12, R200, R198.reuse, R12 ;  /* 0x000000c6c80c723c */ /* 0x080fee000000180c */
[----:B------:R-:W4:Y:S01]  /*5100*/  LDSM.16.M88.4 R212, [R220+0x9100] ;  /* 0x00910000dcd4783b */ /* 0x000f220000000200 */
[C---:B------:R-:W-:Y:S07]  /*5110*/  HMMA.16816.F32 R16, R192.reuse, R198, R16 ;  /* 0x000000c6c010723c */ /* 0x040fee0000001810 */
[----:B------:R-:W1:Y:S01]  /*5120*/  LDSM.16.M88.4 R176, [R228] ;  /* 0x00000000e4b0783b */ /* 0x000e620000000200 */
[-C--:B-----5:R-:W-:Y:S07]  /*5130*/  HMMA.16816.F32 R20, R192, R172.reuse, R20 ;  /* 0x000000acc014723c */ /* 0x0a0fee0000001814 */
[----:B------:R-:W5:Y:S01]  /*5140*/  LDSM.16.M88.4 R188, [R227] ;  /* 0x00000000e3bc783b */ /* 0x000f620000000200 */
[C---:B------:R-:W-:Y:S07]  /*5150*/  HMMA.16816.F32 R24, R200.reuse, R172, R24 ;  /* 0x000000acc818723c */ /* 0x040fee0000001818 */
[----:B------:R-:W-:Y:S01]  /*5160*/  LDSM.16.M88.4 R196, [R216+0x5900] ;  /* 0x00590000d8c4783b */ /* 0x000fe20000000200 */
[-C--:B------:R-:W-:Y:S07]  /*5170*/  HMMA.16816.F32 R28, R200, R174.reuse, R28 ;  /* 0x000000aec81c723c */ /* 0x080fee000000181c */
[----:B------:R-:W0:Y:S01]  /*5180*/  LDGDEPBAR ;  /* 0x00000000000079af */ /* 0x000e220000000000 */
[C---:B------:R-:W-:Y:S07]  /*5190*/  HMMA.16816.F32 R32, R192.reuse, R174, R32 ;  /* 0x000000aec020723c */ /* 0x040fee0000001820 */
[----:B------:R-:W1:Y:S01]  /*51a0*/  LDSM.16.M88.4 R172, [R226] ;  /* 0x00000000e2ac783b */ /* 0x000e620000000200 */
[-C--:B--2---:R-:W-:Y:S08]  /*51b0*/  HMMA.16816.F32 R36, R192, R180.reuse, R36 ;  /* 0x000000b4c024723c */ /* 0x084ff00000001824 */
[C---:B------:R-:W-:Y:S08]  /*51c0*/  HMMA.16816.F32 R40, R200.reuse, R180, R40 ;  /* 0x000000b4c828723c */ /* 0x040ff00000001828 */
[-C--:B------:R-:W-:Y:S08]  /*51d0*/  HMMA.16816.F32 R44, R200, R182.reuse, R44 ;  /* 0x000000b6c82c723c */ /* 0x080ff0000000182c */
[C---:B------:R-:W-:Y:S01]  /*51e0*/  HMMA.16816.F32 R48, R192.reuse, R182, R48 ;  /* 0x000000b6c030723c */ /* 0x040fe20000001830 */
[----:B------:R-:W-:Y:S07]  /*51f0*/  LDSM.16.M88.4 R180, [R219+0xa100] ;  /* 0x00a10000dbb4783b */ /* 0x000fee0000000200 */
[-C--:B------:R-:W-:Y:S08]  /*5200*/  HMMA.16816.F32 R52, R192, R184.reuse, R52 ;  /* 0x000000b8c034723c */ /* 0x080ff00000001834 */
[C---:B------:R-:W-:Y:S08]  /*5210*/  HMMA.16816.F32 R56, R200.reuse, R184, R56 ;  /* 0x000000b8c838723c */ /* 0x040ff00000001838 */
[-C--:B------:R-:W-:Y:S01]  /*5220*/  HMMA.16816.F32 R60, R200, R186.reuse, R60 ;  /* 0x000000bac83c723c */ /* 0x080fe2000000183c */
[----:B------:R-:W-:Y:S07]  /*5230*/  LDSM.16.M88.4 R200, [R216+0x5d00] ;  /* 0x005d0000d8c8783b */ /* 0x000fee0000000200 */
[----:B------:R-:W-:Y:S01]  /*5240*/  HMMA.16816.F32 R64, R192, R186, R64 ;  /* 0x000000bac040723c */ /* 0x000fe20000001840 */
[----:B------:R-:W2:Y:S07]  /*5250*/  LDSM.16.M88.4 R184, [R216+0x5100] ;  /* 0x00510000d8b8783b */ /* 0x000eae0000000200 */
[-C--:B-1----:R-:W-:Y:S01]  /*5260*/  HMMA.16816.F32 R4, R204, R208.reuse, R4 ;  /* 0x000000d0cc04723c */ /* 0x082fe20000001804 */
[----:B------:R-:W1:Y:S07]  /*5270*/  LDSM.16.M88.4 R192, [R219+0xb100] ;  /* 0x00b10000dbc0783b */ /* 0x000e6e0000000200 */
[C---:B----4-:R-:W-:Y:S08]  /*5280*/  HMMA.16816.F32 R8, R212.reuse, R208, R8 ;  /* 0x000000d0d408723c */ /* 0x050ff00000001808 */
[-C--:B------:R-:W-:Y:S08]  /*5290*/  HMMA.16816.F32 R12, R212, R210.reuse, R12 ;  /* 0x000000d2d40c723c */ /* 0x080ff0000000180c */
[C---:B------:R-:W-:Y:S01]  /*52a0*/  HMMA.16816.F32 R16, R204.reuse, R210, R16 ;  /* 0x000000d2cc10723c */ /* 0x040fe20000001810 */
[----:B------:R-:W-:Y:S07]  /*52b0*/  LDSM.16.M88.4 R208, [R225] ;  /* 0x00000000e1d0783b */ /* 0x000fee0000000200 */
[-C--:B------:R-:W-:Y:S08]  /*52c0*/  HMMA.16816.F32 R20, R204, R176.reuse, R20 ;  /* 0x000000b0cc14723c */ /* 0x080ff00000001814 */
[C---:B------:R-:W-:Y:S08]  /*52d0*/  HMMA.16816.F32 R24, R212.reuse, R176, R24 ;  /* 0x000000b0d418723c */ /* 0x040ff00000001818 */
[-C--:B------:R-:W-:Y:S08]  /*52e0*/  HMMA.16816.F32 R28, R212, R178.reuse, R28 ;  /* 0x000000b2d41c723c */ /* 0x080ff0000000181c */
[C---:B------:R-:W-:Y:S01]  /*52f0*/  HMMA.16816.F32 R32, R204.reuse, R178, R32 ;  /* 0x000000b2cc20723c */ /* 0x040fe20000001820 */
[----:B------:R-:W4:Y:S07]  /*5300*/  LDSM.16.M88.4 R176, [R216+0x5500] ;  /* 0x00550000d8b0783b */ /* 0x000f2e0000000200 */
[-C--:B-----5:R-:W-:Y:S08]  /*5310*/  HMMA.16816.F32 R36, R204, R188.reuse, R36 ;  /* 0x000000bccc24723c */ /* 0x0a0ff00000001824 */
[C---:B------:R-:W-:Y:S08]  /*5320*/  HMMA.16816.F32 R40, R212.reuse, R188, R40 ;  /* 0x000000bcd428723c */ /* 0x040ff00000001828 */
[-C--:B------:R-:W-:Y:S08]  /*5330*/  HMMA.16816.F32 R44, R212, R190.reuse, R44 ;  /* 0x000000bed42c723c */ /* 0x080ff0000000182c */
[C---:B------:R-:W-:Y:S01]  /*5340*/  HMMA.16816.F32 R48, R204.reuse, R190, R48 ;  /* 0x000000becc30723c */ /* 0x040fe20000001830 */
[----:B------:R-:W5:Y:S07]  /*5350*/  LDSM.16.M88.4 R188, [R220+0xa100] ;  /* 0x00a10000dcbc783b */ /* 0x000f6e0000000200 */
[-C--:B------:R-:W-:Y:S08]  /*5360*/  HMMA.16816.F32 R52, R204, R172.reuse, R52 ;  /* 0x000000accc34723c */ /* 0x080ff00000001834 */
[C---:B------:R-:W-:Y:S08]  /*5370*/  HMMA.16816.F32 R56, R212.reuse, R172, R56 ;  /* 0x000000acd438723c */ /* 0x040ff00000001838 */
[-C--:B------:R-:W-:Y:S08]  /*5380*/  HMMA.16816.F32 R60, R212, R174.reuse, R60 ;  /* 0x000000aed43c723c */ /* 0x080ff0000000183c */
[----:B------:R-:W-:Y:S01]  /*5390*/  HMMA.16816.F32 R64, R204, R174, R64 ;  /* 0x000000aecc40723c */ /* 0x000fe20000001840 */
[----:B------:R-:W3:Y:S07]  /*53a0*/  LDSM.16.M88.4 R172, [R220+0xb100] ;  /* 0x00b10000dcac783b */ /* 0x000eee0000000200 */
[-C--:B--2---:R-:W-:Y:S08]  /*53b0*/  HMMA.16816.F32 R4, R180, R184.reuse, R4 ;  /* 0x000000b8b404723c */ /* 0x084ff00000001804 */
[C---:B-1----:R-:W-:Y:S08]  /*53c0*/  HMMA.16816.F32 R8, R192.reuse, R184, R8 ;  /* 0x000000b8c008723c */ /* 0x042ff00000001808 */
[-C--:B------:R-:W-:Y:S08]  /*53d0*/  HMMA.16816.F32 R12, R192, R186.reuse, R12 ;  /* 0x000000bac00c723c */ /* 0x080ff0000000180c */
[C---:B------:R-:W-:Y:S08]  /*53e0*/  HMMA.16816.F32 R16, R180.reuse, R186, R16 ;  /* 0x000000bab410723c */ /* 0x040ff00000001810 */
[-C--:B----4-:R-:W-:Y:S08]  /*53f0*/  HMMA.16816.F32 R20, R180, R176.reuse, R20 ;  /* 0x000000b0b414723c */ /* 0x090ff00000001814 */
[C---:B------:R-:W-:Y:S08]  /*5400*/  HMMA.16816.F32 R24, R192.reuse, R176, R24 ;  /* 0x000000b0c018723c */ /* 0x040ff00000001818 */
[-C--:B------:R-:W-:Y:S08]  /*5410*/  HMMA.16816.F32 R28, R192, R178.reuse, R28 ;  /* 0x000000b2c01c723c */ /* 0x080ff0000000181c */
        /* <DEDUP_REMOVED lines=8> */
[----:B------:R-:W-:Y:S08]  /*54a0*/  HMMA.16816.F32 R64, R180, R202, R64 ;  /* 0x000000cab440723c */ /* 0x000ff00000001840 */
[-C--:B-----5:R-:W-:Y:S08]  /*54b0*/  HMMA.16816.F32 R4, R188, R208.reuse, R4 ;  /* 0x000000d0bc04723c */ /* 0x0a0ff00000001804 */
[C---:B---3--:R-:W-:Y:S08]  /*54c0*/  HMMA.16816.F32 R8, R172.reuse, R208, R8 ;  /* 0x000000d0ac08723c */ /* 0x048ff00000001808 */
[-C--:B------:R-:W-:Y:S08]  /*54d0*/  HMMA.16816.F32 R12, R172, R210.reuse, R12 ;  /* 0x000000d2ac0c723c */ /* 0x080ff0000000180c */
[----:B------:R-:W-:Y:S01]  /*54e0*/  FMUL.FTZ R4, R4, c[0x0][0x320] ;  /* 0x0000c80004047a20 */ /* 0x000fe20000410000 */
[C---:B------:R-:W-:Y:S03]  /*54f0*/  HMMA.16816.F32 R16, R188.reuse, R210, R16 ;  /* 0x000000d2bc10723c */ /* 0x040fe60000001810 */
[----:B------:R-:W-:Y:S01]  /*5500*/  MUFU.TANH R177, R4 ;  /* 0x0000000400b17308 */ /* 0x000fe20000002400 */
[----:B------:R-:W-:Y:S02]  /*5510*/  FMUL.FTZ R5, R5, c[0x0][0x320] ;  /* 0x0000c80005057a20 */ /* 0x000fe40000410000 */
[----:B------:R-:W-:Y:S02]  /*5520*/  FMUL.FTZ R6, R6, c[0x0][0x320] ;  /* 0x0000c80006067a20 */ /* 0x000fe40000410000 */
[----:B------:R-:W-:Y:S04]  /*5530*/  FMUL.FTZ R7, R7, c[0x0][0x320] ;  /* 0x0000c80007077a20 */ /* 0x000fe80000410000 */
[----:B------:R-:W-:Y:S01]  /*5540*/  FMUL.FTZ R8, R8, c[0x0][0x320] ;  /* 0x0000c80008087a20 */ /* 0x000fe20000410000 */
[----:B------:R-:W-:Y:S01]  /*5550*/  MUFU.TANH R176, R5 ;  /* 0x0000000500b07308 */ /* 0x000fe20000002400 */
[----:B------:R-:W-:Y:S02]  /*5560*/  FMUL.FTZ R9, R9, c[0x0][0x320] ;  /* 0x0000c80009097a20 */ /* 0x000fe40000410000 */
[----:B------:R-:W-:Y:S02]  /*5570*/  FMUL.FTZ R10, R10, c[0x0][0x320] ;  /* 0x0000c8000a0a7a20 */ /* 0x000fe40000410000 */
[----:B------:R-:W-:Y:S02]  /*5580*/  FMUL.FTZ R11, R11, c[0x0][0x320] ;  /* 0x0000c8000b0b7a20 */ /* 0x000fe40000410000 */
[----:B------:R-:W-:Y:S02]  /*5590*/  FMUL.FTZ R13, R13, c[0x0][0x320] ;  /* 0x0000c8000d0d7a20 */ /* 0x000fe40000410000 */
[----:B------:R-:W-:Y:S01]  /*55a0*/  FMUL.FTZ R12, R12, c[0x0][0x320] ;  /* 0x0000c8000c0c7a20 */ /* 0x000fe20000410000 */
[----:B------:R-:W-:Y:S01]  /*55b0*/  MUFU.TANH R179, R6 ;  /* 0x0000000600b37308 */ /* 0x000fe20000002400 */
[----:B------:R-:W-:Y:S02]  /*55c0*/  FMUL.FTZ R18, R18, c[0x0][0x320] ;  /* 0x0000c80012127a20 */ /* 0x000fe40000410000 */
[----:B------:R-:W-:Y:S02]  /*55d0*/  FMUL.FTZ R16, R16, c[0x0][0x320] ;  /* 0x0000c80010107a20 */ /* 0x000fe40000410000 */
[----:B------:R-:W-:Y:S02]  /*55e0*/  FMUL.FTZ R19, R19, c[0x0][0x320] ;  /* 0x0000c80013137a20 */ /* 0x000fe40000410000 */
[----:B------:R-:W-:Y:S02]  /*55f0*/  FMUL.FTZ R17, R17, c[0x0][0x320] ;  /* 0x0000c80011117a20 */ /* 0x000fe40000410000 */
[----:B------:R-:W-:Y:S01]  /*5600*/  FMUL.FTZ R14, R14, c[0x0][0x320] ;  /* 0x0000c8000e0e7a20 */ /* 0x000fe20000410000 */
[----:B------:R1:W-:Y:S01]  /*5610*/  MUFU.TANH R178, R7 ;  /* 0x0000000700b27308 */ /* 0x0003e20000002400 */
[----:B------:R-:W-:Y:S09]  /*5620*/  FMUL.FTZ R15, R15, c[0x0][0x320] ;  /* 0x0000c8000f0f7a20 */ /* 0x000ff20000410000 */
[----:B------:R-:W2:Y:S10]  /*5630*/  MUFU.TANH R182, R8 ;  /* 0x0000000800b67308 */ /* 0x000eb40000002400 */
[----:B------:R-:W-:Y:S01]  /*5640*/  MUFU.TANH R181, R9 ;  /* 0x0000000900b57308 */ /* 0x000fe20000002400 */
[----:B-1----:R-:W1:Y:S09]  /*5650*/  LDSM.16.M88.4 R4, [R224] ;  /* 0x00000000e004783b */ /* 0x002e720000000200 */
[----:B------:R-:W-:Y:S01]  /*5660*/  MUFU.TANH R184, R10 ;  /* 0x0000000a00b87308 */ /* 0x000fe20000002400 */
[----:B--2---:R-:W-:Y:S09]  /*5670*/  FMNMX.FTZ R0, R182, R106, !PT ;  /* 0x0000006ab6007209 */ /* 0x004ff20007810000 */
[----:B------:R2:W-:Y:S10]  /*5680*/  MUFU.TANH R185, R11 ;  /* 0x0000000b00b97308 */ /* 0x0005f40000002400 */
[----:B------:R-:W-:Y:S10]  /*5690*/  MUFU.TANH R18, R18 ;  /* 0x0000001200127308 */ /* 0x000ff40000002400 */
[----:B------:R-:W3:Y:S01]  /*56a0*/  MUFU.TANH R16, R16 ;  /* 0x0000001000107308 */ /* 0x000ee20000002400 */
[----:B--2---:R-:W2:Y:S01]  /*56b0*/  LDSM.16.M88.4 R8, [R223] ;  /* 0x00000000df08783b */ /* 0x004ea20000000200 */
[-C--:B-1----:R-:W-:Y:S08]  /*56c0*/  HMMA.16816.F32 R20, R188, R4.reuse, R20 ;  /* 0x00000004bc14723c */ /* 0x082ff00000001814 */
[----:B------:R-:W-:Y:S01]  /*56d0*/  MUFU.TANH R12, R12 ;  /* 0x0000000c000c7308 */ /* 0x000fe20000002400 */
[C---:B------:R-:W-:Y:S09]  /*56e0*/  HMMA.16816.F32 R24, R172.reuse, R4, R24 ;  /* 0x00000004ac18723c */ /* 0x040ff20000001818 */
[----:B------:R-:W-:Y:S01]  /*56f0*/  MUFU.TANH R19, R19 ;  /* 0x0000001300137308 */ /* 0x000fe20000002400 */
[-C--:B------:R-:W-:Y:S08]  /*5700*/  HMMA.16816.F32 R28, R172, R6.reuse, R28 ;  /* 0x00000006ac1c723c */ /* 0x080ff0000000181c */
[C---:B------:R-:W-:Y:S01]  /*5710*/  HMMA.16816.F32 R32, R188.reuse, R6, R32 ;  /* 0x00000006bc20723c */ /* 0x040fe20000001820 */
[----:B------:R-:W1:Y:S01]  /*5720*/  MUFU.TANH R17, R17 ;  /* 0x0000001100117308 */ /* 0x000e620000002400 */
[----:B------:R-:W4:Y:S01]  /*5730*/  LDSM.16.M88.4 R4, [R222] ;  /* 0x00000000de04783b */ /* 0x000f220000000200 */
[----:B------:R-:W-:Y:S04]  /*5740*/  DEPBAR.LE SB0, 0x0 ;  /* 0x000080000000791a */ /* 0x000fe80000000000 */
[----:B------:R-:W-:Y:S02]  /*5750*/  FMUL.FTZ R22, R22, c[0x0][0x320] ;  /* 0x0000c80016167a20 */ /* 0x000fe40000410000 */
[----:B------:R-:W-:Y:S02]  /*5760*/  FMUL.FTZ R23, R23, c[0x0][0x320] ;  /* 0x0000c80017177a20 */ /* 0x000fe40000410000 */
[----:B------:R-:W-:Y:S01]  /*5770*/  MUFU.TANH R196, R22 ;  /* 0x0000001600c47308 */ /* 0x000fe20000002400 */
[----:B------:R-:W-:Y:S01]  /*5780*/  BAR.SYNC.DEFER_BLOCKING 0x0 ;  /* 0x0000000000007b1d */ /* 0x000fe20000010000 */
[----:B------:R-:W-:Y:S01]  /*5790*/  FMUL.FTZ R26, R26, c[0x0][0x320] ;  /* 0x0000c8001a1a7a20 */ /* 0x000fe20000410000 */
[-C--:B--2---:R-:W-:Y:S05]  /*57a0*/  HMMA.16816.F32 R36, R188, R8.reuse, R36 ;  /* 0x00000008bc24723c */ /* 0x084fea0000001824 */
[----:B------:R-:W-:Y:S02]  /*57b0*/  FMUL.FTZ R27, R27, c[0x0][0x320] ;  /* 0x0000c8001b1b7a20 */ /* 0x000fe40000410000 */
[----:B------:R-:W-:Y:S01]  /*57c0*/  MUFU.TANH R202, R26 ;  /* 0x0000001a00ca7308 */ /* 0x000fe20000002400 */
[----:B------:R-:W-:Y:S01]  /*57d0*/  FMUL.FTZ R20, R20, c[0x0][0x320] ;  /* 0x0000c80014147a20 */ /* 0x000fe20000410000 */
[C---:B------:R-:W-:Y:S01]  /*57e0*/  HMMA.16816.F32 R40, R172.reuse, R8, R40 ;  /* 0x00000008ac28723c */ /* 0x040fe20000001828 */
[----:B------:R-:W2:Y:S03]  /*57f0*/  LDL R8, [R1+0x30] ;  /* 0x0000300001087983 */ /* 0x000ea60000100800 */
[----:B------:R-:W-:Y:S02]  /*5800*/  FMUL.FTZ R21, R21, c[0x0][0x320] ;  /* 0x0000c80015157a20 */ /* 0x000fe40000410000 */
[----:B------:R-:W-:Y:S02]  /*5810*/  FMUL.FTZ R24, R24, c[0x0][0x320] ;  /* 0x0000c80018187a20 */ /* 0x000fe40000410000 */
[----:B------:R5:W-:Y:S01]  /*5820*/  MUFU.TANH R197, R23 ;  /* 0x0000001700c57308 */ /* 0x000be20000002400 */
[-C--:B------:R-:W-:Y:S03]  /*5830*/  HMMA.16816.F32 R44, R172, R10.reuse, R44 ;  /* 0x0000000aac2c723c */ /* 0x080fe6000000182c */
[----:B------:R-:W-:Y:S02]  /*5840*/  FMUL.FTZ R25, R25, c[0x0][0x320] ;  /* 0x0000c80019197a20 */ /* 0x000fe40000410000 */
[----:B------:R-:W-:Y:S02]  /*5850*/  FMUL.FTZ R34, R34, c[0x0][0x320] ;  /* 0x0000c80022227a20 */ /* 0x000fe40000410000 */
[----:B------:R-:W-:Y:S01]  /*5860*/  FMUL.FTZ R38, R38, c[0x0][0x320] ;  /* 0x0000c80026267a20 */ /* 0x000fe20000410000 */
[C---:B------:R-:W-:Y:S01]  /*5870*/  HMMA.16816.F32 R48, R188.reuse, R10, R48 ;  /* 0x0000000abc30723c */ /* 0x040fe20000001830 */
[----:B------:R1:W-:Y:S03]  /*5880*/  MUFU.TANH R204, R27 ;  /* 0x0000001b00cc7308 */ /* 0x0003e60000002400 */
[----:B------:R-:W-:Y:S02]  /*5890*/  FMUL.FTZ R36, R36, c[0x0][0x320] ;  /* 0x0000c80024247a20 */ /* 0x000fe40000410000 */
[----:B------:R-:W-:Y:S02]  /*58a0*/  FMUL.FTZ R39, R39, c[0x0][0x320] ;  /* 0x0000c80027277a20 */ /* 0x000fe40000410000 */
[-C--:B----4-:R-:W-:Y:S03]  /*58b0*/  HMMA.16816.F32 R52, R188, R4.reuse, R52 ;  /* 0x00000004bc34723c */ /* 0x090fe60000001834 */
[----:B------:R-:W-:Y:S01]  /*58c0*/  MUFU.TANH R180, R13 ;  /* 0x0000000d00b47308 */ /* 0x000fe20000002400 */
[----:B------:R-:W-:Y:S02]  /*58d0*/  FMUL.FTZ R41, R41, c[0x0][0x320] ;  /* 0x0000c80029297a20 */ /* 0x000fe40000410000 */
[----:B------:R-:W-:Y:S01]  /*58e0*/  FMUL.FTZ R37, R37, c[0x0][0x320] ;  /* 0x0000c80025257a20 */ /* 0x000fe20000410000 */
[----:B-----5:R-:W4:Y:S01]  /*58f0*/  LDL.64 R22, [R1+0x8] ;  /* 0x0000080001167983 */ /* 0x020f220000100a00 */
[C---:B------:R-:W-:Y:S04]  /*5900*/  HMMA.16816.F32 R56, R172.reuse, R4, R56 ;  /* 0x00000004ac38723c */ /* 0x040fe80000001838 */
[----:B------:R-:W-:Y:S01]  /*5910*/  FMUL.FTZ R32, R32, c[0x0][0x320] ;  /* 0x0000c80020207a20 */ /* 0x000fe20000410000 */
[----:B------:R-:W-:Y:S01]  /*5920*/  MUFU.TANH R2, R41 ;  /* 0x0000002900027308 */ /* 0x000fe20000002400 */
[----:B------:R-:W-:Y:S01]  /*5930*/  FMUL.FTZ R40, R40, c[0x0][0x320] ;  /* 0x0000c80028287a20 */ /* 0x000fe20000410000 */
[----:B------:R-:W-:Y:S01]  /*5940*/  FMNMX.FTZ R4, R177, R3, !PT ;  /* 0x00000003b1047209 */ /* 0x000fe20007810000 */
[----:B------:R-:W-:Y:S01]  /*5950*/  FMUL.FTZ R48, R48, c[0x0][0x320] ;  /* 0x0000c80030307a20 */ /* 0x000fe20000410000 */
[----:B-1----:R-:W5:Y:S01]  /*5960*/  LDL.64 R26, [R1+0x38] ;  /* 0x00003800011a7983 */ /* 0x002f620000100a00 */
[-C--:B------:R-:W-:Y:S03]  /*5970*/  HMMA.16816.F32 R60, R172, R6.reuse, R60 ;  /* 0x00000006ac3c723c */ /* 0x080fe6000000183c */
[----:B------:R-:W-:Y:S01]  /*5980*/  FMUL.FTZ R49, R49, c[0x0][0x320] ;  /* 0x0000c80031317a20 */ /* 0x000fe20000410000 */
[----:B------:R-:W-:Y:S01]  /*5990*/  FMNMX.FTZ R4, R176, R4, !PT ;  /* 0x00000004b0047209 */ /* 0x000fe20007810000 */
[----:B------:R-:W-:Y:S01]  /*59a0*/  MUFU.TANH R203, R48 ;  /* 0x0000003000cb7308 */ /* 0x000fe20000002400 */
[----:B------:R-:W-:Y:S02]  /*59b0*/  FMUL.FTZ R54, R54, c[0x0][0x320] ;  /* 0x0000c80036367a20 */ /* 0x000fe40000410000 */
[----:B------:R-:W-:Y:S01]  /*59c0*/  FMUL.FTZ R52, R52, c[0x0][0x320] ;  /* 0x0000c80034347a20 */ /* 0x000fe20000410000 */
[----:B---3--:R-:W-:Y:S01]  /*59d0*/  FMNMX.FTZ R4, R16, R4, !PT ;  /* 0x0000000410047209 */ /* 0x008fe20007810000 */
[----:B------:R-:W-:Y:S04]  /*59e0*/  HMMA.16816.F32 R64, R188, R6, R64 ;  /* 0x00000006bc40723c */ /* 0x000fe80000001840 */
[----:B------:R-:W-:Y:S01]  /*59f0*/  FMUL.FTZ R56, R56, c[0x0][0x320] ;  /* 0x0000c80038387a20 */ /* 0x000fe20000410000 */
[----:B------:R-:W1:Y:S01]  /*5a00*/  MUFU.TANH R192, R20 ;  /* 0x0000001400c07308 */ /* 0x000e620000002400 */
[----:B------:R-:W-:Y:S01]  /*5a10*/  FMUL.FTZ R55, R55, c[0x0][0x320] ;  /* 0x0000c80037377a20 */ /* 0x000fe20000410000 */
[----:B------:R-:W-:Y:S01]  /*5a20*/  FMNMX.FTZ R4, R17, R4, !PT ;  /* 0x0000000411047209 */ /* 0x000fe20007810000 */
[----:B------:R-:W-:Y:S04]  /*5a30*/  FMUL.FTZ R53, R53, c[0x0][0x320] ;  /* 0x0000c80035357a20 */ /* 0x000fe80000410000 */
[----:B------:R-:W-:Y:S02]  /*5a40*/  FMUL.FTZ R35, R35, c[0x0][0x320] ;  /* 0x0000c80023237a20 */ /* 0x000fe40000410000 */
[----:B------:R-:W-:Y:S01]  /*5a50*/  FMUL.FTZ R33, R33, c[0x0][0x320] ;  /* 0x0000c80021217a20 */ /* 0x000fe20000410000 */
[----:B------:R3:W-:Y:S01]  /*5a60*/  MUFU.TANH R48, R56 ;  /* 0x0000003800307308 */ /* 0x0007e20000002400 */
[----:B------:R-:W-:Y:S02]  /*5a70*/  FMUL.FTZ R50, R50, c[0x0][0x320] ;  /* 0x0000c80032327a20 */ /* 0x000fe40000410000 */
[----:B------:R-:W-:Y:S02]  /*5a80*/  FMUL.FTZ R44, R44, c[0x0][0x320] ;  /* 0x0000c8002c2c7a20 */ /* 0x000fe40000410000 */
[----:B------:R-:W-:Y:S02]  /*5a90*/  FMUL.FTZ R51, R51, c[0x0][0x320] ;  /* 0x0000c80033337a20 */ /* 0x000fe40000410000 */
[----:B------:R-:W-:Y:S02]  /*5aa0*/  FMUL.FTZ R57, R57, c[0x0][0x320] ;  /* 0x0000c80039397a20 */ /* 0x000fe40000410000 */
[----:B------:R-:W-:Y:S01]  /*5ab0*/  FMUL.FTZ R65, R65, c[0x0][0x320] ;  /* 0x0000c80041417a20 */ /* 0x000fe20000410000 */
[----:B------:R-:W-:Y:S01]  /*5ac0*/  MUFU.TANH R199, R24 ;  /* 0x0000001800c77308 */ /* 0x000fe20000002400 */
[----:B------:R-:W-:Y:S02]  /*5ad0*/  FMUL.FTZ R66, R66, c[0x0][0x320] ;  /* 0x0000c80042427a20 */ /* 0x000fe40000410000 */
[----:B------:R-:W-:Y:S01]  /*5ae0*/  FMUL.FTZ R67, R67, c[0x0][0x320] ;  /* 0x0000c80043437a20 */ /* 0x000fe20000410000 */
[----:B-1----:R-:W-:Y:S01]  /*5af0*/  FMNMX.FTZ R4, R192, R4, !PT ;  /* 0x00000004c0047209 */ /* 0x002fe20007810000 */
[----:B------:R-:W-:Y:S02]  /*5b00*/  FMUL.FTZ R64, R64, c[0x0][0x320] ;  /* 0x0000c80040407a20 */ /* 0x000fe40000410000 */
[----:B------:R-:W-:Y:S02]  /*5b10*/  FMUL.FTZ R60, R60, c[0x0][0x320] ;  /* 0x0000c8003c3c7a20 */ /* 0x000fe40000410000 */
[----:B------:R-:W-:Y:S01]  /*5b20*/  FMUL.FTZ R61, R61, c[0x0][0x320] ;  /* 0x0000c8003d3d7a20 */ /* 0x000fe20000410000 */
[----:B------:R-:W1:Y:S01]  /*5b30*/  MUFU.TANH R193, R21 ;  /* 0x0000001500c17308 */ /* 0x000e620000002400 */
[----:B------:R-:W-:Y:S02]  /*5b40*/  FMUL.FTZ R58, R58, c[0x0][0x320] ;  /* 0x0000c8003a3a7a20 */ /* 0x000fe40000410000 */
[----:B------:R-:W-:Y:S01]  /*5b50*/  FMUL.FTZ R59, R59, c[0x0][0x320] ;  /* 0x0000c8003b3b7a20 */ /* 0x000fe20000410000 */
[----:B---3--:R-:W-:Y:S01]  /*5b60*/  MOV R56, R2 ;  /* 0x0000000200387202 */ /* 0x008fe20000000f00 */
[----:B------:R-:W-:Y:S01]  /*5b70*/  FMUL.FTZ R62, R62, c[0x0][0x320] ;  /* 0x0000c8003e3e7a20 */ /* 0x000fe20000410000 */
[----:B------:R-:W-:Y:S01]  /*5b80*/  FMNMX.FTZ R2, R179, R100, !PT ;  /* 0x00000064b3027209 */ /* 0x000fe20007810000 */
[----:B------:R-:W-:Y:S02]  /*5b90*/  FMUL.FTZ R28, R28, c[0x0][0x320] ;  /* 0x0000c8001c1c7a20 */ /* 0x000fe40000410000 */
[----:B------:R-:W-:Y:S01]  /*5ba0*/  FMUL.FTZ R29, R29, c[0x0][0x320] ;  /* 0x0000c8001d1d7a20 */ /* 0x000fe20000410000 */
[----:B------:R-:W3:Y:S01]  /*5bb0*/  MUFU.TANH R198, R25 ;  /* 0x0000001900c67308 */ /* 0x000ee20000002400 */
[----:B------:R-:W-:Y:S01]  /*5bc0*/  FMNMX.FTZ R5, R178, R2, !PT ;  /* 0x00000002b2057209 */ /* 0x000fe20007810000 */
[----:B------:R-:W-:Y:S01]  /*5bd0*/  FMUL.FTZ R45, R45, c[0x0][0x320] ;  /* 0x0000c8002d2d7a20 */ /* 0x000fe20000410000 */
[----:B------:R-:W-:Y:S01]  /*5be0*/  FMNMX.FTZ R2, R181, R0, !PT ;  /* 0x00000000b5027209 */ /* 0x000fe20007810000 */
[----:B------:R-:W-:Y:S01]  /*5bf0*/  FMUL.FTZ R30, R30, c[0x0][0x320] ;  /* 0x0000c8001e1e7a20 */ /* 0x000fe20000410000 */
[----:B------:R-:W-:Y:S01]  /*5c00*/  FMNMX.FTZ R0, R18, R5, !PT ;  /* 0x0000000512007209 */ /* 0x000fe20007810000 */
[----:B------:R-:W-:Y:S01]  /*5c10*/  FMUL.FTZ R31, R31, c[0x0][0x320] ;  /* 0x0000c8001f1f7a20 */ /* 0x000fe20000410000 */
[----:B------:R-:W-:Y:S01]  /*5c20*/  FMNMX.FTZ R2, R12, R2, !PT ;  /* 0x000000020c027209 */ /* 0x000fe20007810000 */
[----:B------:R-:W-:Y:S01]  /*5c30*/  FMUL.FTZ R42, R42, c[0x0][0x320] ;  /* 0x0000c8002a2a7a20 */ /* 0x000fe20000410000 */
[----:B------:R-:W-:Y:S01]  /*5c40*/  FMNMX.FTZ R0, R19, R0, !PT ;  /* 0x0000000013007209 */ /* 0x000fe20007810000 */
[----:B------:R-:W3:Y:S01]  /*5c50*/  MUFU.TANH R194, R34 ;  /* 0x0000002200c27308 */ /* 0x000ee20000002400 */
[----:B------:R-:W-:Y:S01]  /*5c60*/  FMNMX.FTZ R5, R180, R2, !PT ;  /* 0x00000002b4057209 */ /* 0x000fe20007810000 */
[----:B------:R-:W-:Y:S01]  /*5c70*/  FMUL.FTZ R43, R43, c[0x0][0x320] ;  /* 0x0000c8002b2b7a20 */ /* 0x000fe20000410000 */
[----:B------:R-:W-:Y:S01]  /*5c80*/  FMNMX.FTZ R0, R196, R0, !PT ;  /* 0x00000000c4007209 */ /* 0x000fe20007810000 */
[----:B------:R-:W-:Y:S01]  /*5c90*/  FMUL.FTZ R46, R46, c[0x0][0x320] ;  /* 0x0000c8002e2e7a20 */ /* 0x000fe20000410000 */
[----:B-1----:R-:W-:Y:S01]  /*5ca0*/  FMNMX.FTZ R4, R193, R4, !PT ;  /* 0x00000004c1047209 */ /* 0x002fe20007810000 */
[----:B------:R-:W-:Y:S01]  /*5cb0*/  FMUL.FTZ R47, R47, c[0x0][0x320] ;  /* 0x0000c8002f2f7a20 */ /* 0x000fe20000410000 */
[----:B------:R-:W-:Y:S02]  /*5cc0*/  FMNMX.FTZ R5, R199, R5, !PT ;  /* 0x00000005c7057209 */ /* 0x000fe40007810000 */
[----:B------:R-:W-:Y:S01]  /*5cd0*/  FMNMX.FTZ R0, R197, R0, !PT ;  /* 0x00000000c5007209 */ /* 0x000fe20007810000 */
[----:B------:R-:W-:Y:S01]  /*5ce0*/  MUFU.TANH R188, R43 ;  /* 0x0000002b00bc7308 */ /* 0x000fe20000002400 */
[----:B---3--:R-:W-:Y:S09]  /*5cf0*/  FMNMX.FTZ R5, R198, R5, !PT ;  /* 0x00000005c6057209 */ /* 0x008ff20007810000 */
[----:B------:R-:W1:Y:S01]  /*5d00*/  MUFU.TANH R186, R32 ;  /* 0x0000002000ba7308 */ /* 0x000e620000002400 */
[----:B------:R-:W-:Y:S09]  /*5d10*/  FMNMX.FTZ R0, R194, R0, !PT ;  /* 0x00000000c2007209 */ /* 0x000ff20007810000 */
[----:B------:R-:W-:Y:S10]  /*5d20*/  MUFU.TANH R190, R46 ;  /* 0x0000002e00be7308 */ /* 0x000ff40000002400 */
[----:B------:R-:W3:Y:S01]  /*5d30*/  MUFU.TANH R240, R40 ;  /* 0x0000002800f07308 */ /* 0x000ee20000002400 */
[----:B-1----:R-:W-:Y:S09]  /*5d40*/  FMNMX.FTZ R4, R186, R4, !PT ;  /* 0x00000004ba047209 */ /* 0x002ff20007810000 */
[----:B------:R-:W1:Y:S10]  /*5d50*/  MUFU.TANH R201, R28 ;  /* 0x0000001c00c97308 */ /* 0x000e740000002400 */
[----:B------:R-:W1:Y:S01]  /*5d60*/  MUFU.TANH R195, R35 ;  /* 0x0000002300c37308 */ /* 0x000e620000002400 */
[----:B---3--:R-:W-:Y:S09]  /*5d70*/  MOV R191, R240 ;  /* 0x000000f000bf7202 */ /* 0x008ff20000000f00 */
[----:B------:R-:W3:Y:S01]  /*5d80*/  MUFU.TANH R187, R33 ;  /* 0x0000002100bb7308 */ /* 0x000ee20000002400 */
[----:B-1----:R-:W-:Y:S09]  /*5d90*/  FMNMX.FTZ R5, R201, R5, !PT ;  /* 0x00000005c9057209 */ /* 0x002ff20007810000 */
[----:B------:R-:W1:Y:S01]  /*5da0*/  MUFU.TANH R200, R29 ;  /* 0x0000001d00c87308 */ /* 0x000e620000002400 */
[----:B------:R-:W-:Y:S09]  /*5db0*/  FMNMX.FTZ R0, R195, R0, !PT ;  /* 0x00000000c3007209 */ /* 0x000ff20007810000 */
[----:B------:R-:W1:Y:S01]  /*5dc0*/  MUFU.TANH R236, R38 ;  /* 0x0000002600ec7308 */ /* 0x000e620000002400 */
[----:B---3--:R-:W-:Y:S09]  /*5dd0*/  FMNMX.FTZ R4, R187, R4, !PT ;  /* 0x00000004bb047209 */ /* 0x008ff20007810000 */
[----:B------:R-:W3:Y:S01]  /*5de0*/  MUFU.TANH R212, R36 ;  /* 0x0000002400d47308 */ /* 0x000ee20000002400 */
[----:B-1----:R-:W-:Y:S04]  /*5df0*/  FMNMX.FTZ R5, R200, R5, !PT ;  /* 0x00000005c8057209 */ /* 0x002fe80007810000 */
[----:B------:R-:W-:Y:S05]  /*5e00*/  FMNMX.FTZ R5, R191, R5, !PT ;  /* 0x00000005bf057209 */ /* 0x000fea0007810000 */
[----:B------:R-:W1:Y:S01]  /*5e10*/  MUFU.TANH R235, R39 ;  /* 0x0000002700eb7308 */ /* 0x000e620000002400 */
[----:B------:R-:W-:Y:S02]  /*5e20*/  FMNMX.FTZ R5, R56, R5, !PT ;  /* 0x0000000538057209 */ /* 0x000fe40007810000 */
[----:B------:R-:W-:Y:S07]  /*5e30*/  FMNMX.FTZ R0, R236, R0, !PT ;  /* 0x00000000ec007209 */ /* 0x000fee0007810000 */
[----:B------:R-:W1:Y:S01]  /*5e40*/  MUFU.TANH R213, R37 ;  /* 0x0000002500d57308 */ /* 0x000e620000002400 */
[----:B---3--:R-:W-:Y:S09]  /*5e50*/  FMNMX.FTZ R4, R212, R4, !PT ;  /* 0x00000004d4047209 */ /* 0x008ff20007810000 */
[----:B------:R-:W3:Y:S01]  /*5e60*/  MUFU.TANH R215, R50 ;  /* 0x0000003200d77308 */ /* 0x000ee20000002400 */
[----:B-1----:R-:W-:Y:S09]  /*5e70*/  FMNMX.FTZ R0, R235, R0, !PT ;  /* 0x00000000eb007209 */ /* 0x002ff20007810000 */
[----:B------:R-:W1:Y:S01]  /*5e80*/  MUFU.TANH R41, R44 ;  /* 0x0000002c00297308 */ /* 0x000e620000002400 */
[----:B------:R-:W-:Y:S04]  /*5e90*/  FMNMX.FTZ R4, R213, R4, !PT ;  /* 0x00000004d5047209 */ /* 0x000fe80007810000 */
[----:B------:R-:W-:Y:S05]  /*5ea0*/  FMNMX.FTZ R4, R203, R4, !PT ;  /* 0x00000004cb047209 */ /* 0x000fea0007810000 */
[----:B------:R-:W1:Y:S01]  /*5eb0*/  MUFU.TANH R237, R51 ;  /* 0x0000003300ed7308 */ /* 0x000e620000002400 */
[----:B---3--:R-:W-:Y:S09]  /*5ec0*/  FMNMX.FTZ R0, R215, R0, !PT ;  /* 0x00000000d7007209 */ /* 0x008ff20007810000 */
[----:B------:R-:W3:Y:S01]  /*5ed0*/  MUFU.TANH R210, R49 ;  /* 0x0000003100d27308 */ /* 0x000ee20000002400 */
[----:B-1----:R-:W-:Y:S09]  /*5ee0*/  FMNMX.FTZ R5, R41, R5, !PT ;  /* 0x0000000529057209 */ /* 0x002ff20007810000 */
[----:B------:R-:W1:Y:S01]  /*5ef0*/  MUFU.TANH R239, R45 ;  /* 0x0000002d00ef7308 */ /* 0x000e620000002400 */
[----:B------:R-:W-:Y:S09]  /*5f00*/  FMNMX.FTZ R0, R237, R0, !PT ;  /* 0x00000000ed007209 */ /* 0x000ff20007810000 */
[----:B------:R-:W2:Y:S01]  /*5f10*/  MUFU.TANH R247, R54 ;  /* 0x0000003600f77308 */ /* 0x000ea20000002400 */
[----:B---3--:R-:W-:Y:S09]  /*5f20*/  FMNMX.FTZ R4, R210, R4, !PT ;  /* 0x00000004d2047209 */ /* 0x008ff20007810000 */
[----:B------:R-:W3:Y:S01]  /*5f30*/  MUFU.TANH R238, R52 ;  /* 0x0000003400ee7308 */ /* 0x000ee20000002400 */
[----:B-1----:R-:W-:Y:S09]  /*5f40*/  FMNMX.FTZ R5, R239, R5, !PT ;  /* 0x00000005ef057209 */ /* 0x002ff20007810000 */
[----:B------:R-:W1:Y:S01]  /*5f50*/  MUFU.TANH R240, R55 ;  /* 0x0000003700f07308 */ /* 0x000e620000002400 */
[----:B--2---:R-:W-:Y:S09]  /*5f60*/  FMNMX.FTZ R0, R247, R0, !PT ;  /* 0x00000000f7007209 */ /* 0x004ff20007810000 */
[----:B------:R-:W2:Y:S01]  /*5f70*/  MUFU.TANH R49, R53 ;  /* 0x0000003500317308 */ /* 0x000ea20000002400 */
[----:B---3--:R-:W-:Y:S09]  /*5f80*/  FMNMX.FTZ R4, R238, R4, !PT ;  /* 0x00000004ee047209 */ /* 0x008ff20007810000 */
[----:B------:R-:W3:Y:S01]  /*5f90*/  MUFU.TANH R44, R57 ;  /* 0x00000039002c7308 */ /* 0x000ee20000002400 */
[----:B-1----:R-:W-:Y:S02]  /*5fa0*/  FMNMX.FTZ R2, R240, R0, !PT ;  /* 0x00000000f0027209 */ /* 0x002fe40007810000 */
[----:B------:R-:W-:Y:S02]  /*5fb0*/  FMNMX.FTZ R0, R48, R5, !PT ;  /* 0x0000000530007209 */ /* 0x000fe40007810000 */
[----:B------:R-:W-:Y:S05]  /*5fc0*/  FMNMX.FTZ R5, R184, R107, !PT ;  /* 0x0000006bb8057209 */ /* 0x000fea0007810000 */
[----:B------:R-:W1:Y:S01]  /*5fd0*/  MUFU.TANH R45, R64 ;  /* 0x00000040002d7308 */ /* 0x000e620000002400 */
[----:B------:R-:W-:Y:S02]  /*5fe0*/  FMNMX.FTZ R5, R185, R5, !PT ;  /* 0x00000005b9057209 */ /* 0x000fe40007810000 */
[----:B--2---:R-:W-:Y:S07]  /*5ff0*/  FMNMX.FTZ R4, R49, R4, !PT ;  /* 0x0000000431047209 */ /* 0x004fee0007810000 */
[----:B------:R-:W2:Y:S01]  /*6000*/  MUFU.TANH R250, R60 ;  /* 0x0000003c00fa7308 */ /* 0x000ea20000002400 */
[----:B---3--:R-:W-:Y:S09]  /*6010*/  FMNMX.FTZ R0, R44, R0, !PT ;  /* 0x000000002c007209 */ /* 0x008ff20007810000 */
[----:B------:R-:W3:Y:S01]  /*6020*/  MUFU.TANH R249, R65 ;  /* 0x0000004100f97308 */ /* 0x000ee20000002400 */
[----:B-1----:R-:W-:Y:S09]  /*6030*/  FMNMX.FTZ R4, R45, R4, !PT ;  /* 0x000000042d047209 */ /* 0x002ff20007810000 */
[----:B------:R-:W1:Y:S01]  /*6040*/  MUFU.TANH R248, R61 ;  /* 0x0000003d00f87308 */ /* 0x000e620000002400 */
[----:B--2---:R-:W-:Y:S09]  /*6050*/  FMNMX.FTZ R0, R250, R0, !PT ;  /* 0x00000000fa007209 */ /* 0x004ff20007810000 */
[----:B------:R-:W2:Y:S01]  /*6060*/  MUFU.TANH R183, R14 ;  /* 0x0000000e00b77308 */ /* 0x000ea20000002400 */
[----:B---3--:R-:W-:Y:S05]  /*6070*/  FMNMX.FTZ R4, R249, R4, !PT ;  /* 0x00000004f9047209 */ /* 0x008fea0007810000 */
[----:B------:R-:W3:Y:S04]  /*6080*/  SHFL.BFLY PT, R7, R4, 0x2, 0x1f ;  /* 0x0c401f0004077f89 */ /* 0x000ee800000e0000 */
[----:B------:R-:W4:Y:S01]  /*6090*/  MUFU.TANH R15, R15 ;  /* 0x0000000f000f7308 */ /* 0x000f220000002400 */
[----:B-1----:R-:W-:Y:S05]  /*60a0*/  FMNMX.FTZ R0, R248, R0, !PT ;  /* 0x00000000f8007209 */ /* 0x002fea0007810000 */
[----:B------:R-:W1:Y:S04]  /*60b0*/  SHFL.BFLY PT, R103, R0, 0x2, 0x1f ;  /* 0x0c401f0000677f89 */ /* 0x000e6800000e0000 */
[----:B------:R-:W1:Y:S01]  /*60c0*/  MUFU.TANH R211, R30 ;  /* 0x0000001e00d37308 */ /* 0x000e620000002400 */
[----:B--2---:R-:W-:Y:S09]  /*60d0*/  FMNMX.FTZ R5, R183, R5, !PT ;  /* 0x00000005b7057209 */ /* 0x004ff20007810000 */
[----:B------:R-:W2:Y:S01]  /*60e0*/  MUFU.TANH R51, R66 ;  /* 0x0000004200337308 */ /* 0x000ea20000002400 */
[----:B---3--:R-:W-:Y:S02]  /*60f0*/  FMNMX.FTZ R4, R4, R7, !PT ;  /* 0x0000000704047209 */ /* 0x008fe40007810000 */
[----:B----4-:R-:W-:Y:S03]  /*6100*/  FMNMX.FTZ R5, R15, R5, !PT ;  /* 0x000000050f057209 */ /* 0x010fe60007810000 */
[----:B------:R-:W3:Y:S01]  /*6110*/  SHFL.BFLY PT, R105, R4, 0x1, 0x1f ;  /* 0x0c201f0004697f89 */ /* 0x000ee200000e0000 */
[----:B------:R-:W-:Y:S03]  /*6120*/  FMNMX.FTZ R5, R202, R5, !PT ;  /* 0x00000005ca057209 */ /* 0x000fe60007810000 */
[----:B------:R-:W4:Y:S01]  /*6130*/  MUFU.TANH R214, R31 ;  /* 0x0000001f00d67308 */ /* 0x000f220000002400 */
[----:B------:R-:W-:Y:S02]  /*6140*/  FMNMX.FTZ R5, R204, R5, !PT ;  /* 0x00000005cc057209 */ /* 0x000fe40007810000 */
[----:B-1----:R-:W-:Y:S02]  /*6150*/  FMNMX.FTZ R103, R0, R103, !PT ;  /* 0x0000006700677209 */ /* 0x002fe40007810000 */
[----:B------:R-:W-:Y:S05]  /*6160*/  FMNMX.FTZ R5, R211, R5, !PT ;  /* 0x00000005d3057209 */ /* 0x000fea0007810000 */
[----:B------:R-:W1:Y:S01]  /*6170*/  MUFU.TANH R50, R67 ;  /* 0x0000004300327308 */ /* 0x000e620000002400 */
[----:B--2---:R-:W-:Y:S09]  /*6180*/  FMNMX.FTZ R2, R51, R2, !PT ;  /* 0x0000000233027209 */ /* 0x004ff20007810000 */
[----:B------:R-:W2:Y:S01]  /*6190*/  MUFU.TANH R189, R42 ;  /* 0x0000002a00bd7308 */ /* 0x000ea20000002400 */
[----:B---3--:R-:W-:Y:S02]  /*61a0*/  FMNMX.FTZ R105, R4, R105, !PT ;  /* 0x0000006904697209 */ /* 0x008fe40007810000 */
[----:B----4-:R-:W-:Y:S03]  /*61b0*/  FMNMX.FTZ R0, R214, R5, !PT ;  /* 0x00000005d6007209 */ /* 0x010fe60007810000 */
[----:B------:R-:W-:Y:S04]  /*61c0*/  FMUL.FTZ R174, R105, c[0x0][0x2d0] ;  /* 0x0000b40069ae7a20 */ /* 0x000fe80000410000 */
[----:B------:R-:W3:Y:S01]  /*61d0*/  MUFU.TANH R205, R47 ;  /* 0x0000002f00cd7308 */ /* 0x000ee20000002400 */
[--C-:B------:R-:W-:Y:S01]  /*61e0*/  FFMA.FTZ R40, R193, c[0x0][0x2d0], -R174.reuse ;  /* 0x0000b400c1287a23 */ /* 0x100fe200000108ae */
[----:B------:R-:W-:Y:S02]  /*61f0*/  MOV R193, R45 ;  /* 0x0000002d00c17202 */ /* 0x000fe40000000f00 */
[----:B-1----:R-:W-:Y:S05]  /*6200*/  FMNMX.FTZ R2, R50, R2, !PT ;  /* 0x0000000232027209 */ /* 0x002fea0007810000 */
[----:B------:R-:W1:Y:S01]  /*6210*/  SHFL.BFLY PT, R6, R2, 0x2, 0x1f ;  /* 0x0c401f0002067f89 */ /* 0x000e6200000e0000 */
[----:B------:R-:W4:Y:S01]  /*6220*/  MUFU.TANH R246, R58 ;  /* 0x0000003a00f67308 */ /* 0x000f220000002400 */
[----:B--2---:R-:W-:Y:S01]  /*6230*/  FMNMX.FTZ R5, R189, R0, !PT ;  /* 0x00000000bd057209 */ /* 0x004fe20007810000 */
[----:B------:R-:W-:Y:S03]  /*6240*/  FMUL.FTZ R0, R63, c[0x0][0x320] ;  /* 0x0000c8003f007a20 */ /* 0x000fe60000410000 */
[----:B------:R-:W-:Y:S05]  /*6250*/  FMNMX.FTZ R5, R188, R5, !PT ;  /* 0x00000005bc057209 */ /* 0x000fea0007810000 */
[----:B------:R2:W-:Y:S01]  /*6260*/  MUFU.TANH R173, R0 ;  /* 0x0000000000ad7308 */ /* 0x0005e20000002400 */
[----:B------:R-:W-:Y:S04]  /*6270*/  FMNMX.FTZ R4, R190, R5, !PT ;  /* 0x00000005be047209 */ /* 0x000fe80007810000 */
[----:B---3--:R-:W-:Y:S05]  /*6280*/  FMNMX.FTZ R4, R205, R4, !PT ;  /* 0x00000004cd047209 */ /* 0x008fea0007810000 */
[----:B------:R-:W3:Y:S01]  /*6290*/  MUFU.TANH R243, R59 ;  /* 0x0000003b00f37308 */ /* 0x000ee20000002400 */
[----:B-1----:R-:W-:Y:S02]  /*62a0*/  FMNMX.FTZ R2, R2, R6, !PT ;  /* 0x0000000602027209 */ /* 0x002fe40007810000 */
[----:B------:R-:W1:Y:S07]  /*62b0*/  SHFL.BFLY PT, R6, R103, 0x1, 0x1f ;  /* 0x0c201f0067067f89 */ /* 0x000e6e00000e0000 */
[----:B------:R-:W-:Y:S01]  /*62c0*/  MUFU.TANH R172, R62 ;  /* 0x0000003e00ac7308 */ /* 0x000fe20000002400 */
[----:B------:R-:W3:Y:S01]  /*62d0*/  SHFL.BFLY PT, R104, R2, 0x1, 0x1f ;  /* 0x0c201f0002687f89 */ /* 0x000ee200000e0000 */
[----:B--2---:R-:W-:Y:S04]  /*62e0*/  FADD.FTZ R0, -R105, R3 ;  /* 0x0000000369007221 */ /* 0x004fe80000010100 */
[----:B------:R-:W-:Y:S04]  /*62f0*/  FMUL.FTZ R0, R0, c[0x0][0x2d0] ;  /* 0x0000b40000007a20 */ /* 0x000fe80000410000 */
[----:B------:R2:W2:Y:S01]  /*6300*/  MUFU.EX2 R102, R0 ;  /* 0x0000000000667308 */ /* 0x0004a20000000800 */
[----:B-1----:R-:W-:Y:S02]  /*6310*/  FMNMX.FTZ R103, R103, R6, !PT ;  /* 0x0000000667677209 */ /* 0x002fe40007810000 */
[----:B---3--:R-:W-:Y:S02]  /*6320*/  FMNMX.FTZ R104, R2, R104, !PT ;  /* 0x0000006802687209 */ /* 0x008fe40007810000 */
[----:B----4-:R-:W-:Y:S01]  /*6330*/  FMNMX.FTZ R2, R246, R4, !PT ;  /* 0x00000004f6027209 */ /* 0x010fe20007810000 */
[----:B------:R-:W-:Y:S02]  /*6340*/  FFMA.FTZ R4, R177, c[0x0][0x2d0], -R174 ;  /* 0x0000b400b1047a23 */ /* 0x000fe400000108ae */
[C---:B------:R-:W-:Y:S02]  /*6350*/  FMUL.FTZ R175, R104.reuse, c[0x0][0x2d0] ;  /* 0x0000b40068af7a20 */ /* 0x040fe40000410000 */
[----:B------:R-:W-:Y:S01]  /*6360*/  MUFU.EX2 R177, R4 ;  /* 0x0000000400b17308 */ /* 0x000fe20000000800 */
[----:B--2---:R-:W-:Y:S01]  /*6370*/  FMNMX.FTZ R0, R243, R2, !PT ;  /* 0x00000002f3007209 */ /* 0x004fe20007810000 */
[----:B------:R-:W-:Y:S02]  /*6380*/  FADD.FTZ R2, -R104, R100 ;  /* 0x0000006468027221 */ /* 0x000fe40000010100 */
[----:B------:R-:W-:Y:S01]  /*6390*/  FMUL.FTZ R32, R102, R136 ;  /* 0x0000008866207220 */ /* 0x000fe20000410000 */
[----:B------:R-:W-:Y:S01]  /*63a0*/  FMNMX.FTZ R0, R172, R0, !PT ;  /* 0x00000000ac007209 */ /* 0x000fe20007810000 */
[----:B------:R-:W-:Y:S01]  /*63b0*/  FMUL.FTZ R2, R2, c[0x0][0x2d0] ;  /* 0x0000b40002027a20 */ /* 0x000fe20000410000 */
[----:B------:R-:W-:Y:S01]  /*63c0*/  MOV R136, R243 ;  /* 0x000000f300887202 */ /* 0x000fe20000000f00 */
[----:B------:R-:W-:Y:S01]  /*63d0*/  FMUL.FTZ R33, R102, R137 ;  /* 0x0000008966217220 */ /* 0x000fe20000410000 */
[----:B------:R-:W-:Y:S01]  /*63e0*/  FMNMX.FTZ R0, R173, R0, !PT ;  /* 0x00000000ad007209 */ /* 0x000fe20007810000 */
[----:B------:R1:W2:Y:S01]  /*63f0*/  MUFU.EX2 R101, R2 ;  /* 0x0000000200657308 */ /* 0x0002a20000000800 */
[--C-:B------:R-:W-:Y:S01]  /*6400*/  FFMA.FTZ R60, R194, c[0x0][0x2d0], -R175.reuse ;  /* 0x0000b400c23c7a23 */ /* 0x100fe200000108af */
[----:B------:R-:W-:Y:S01]  /*6410*/  MOV R137, R248 ;  /* 0x000000f800897202 */ /* 0x000fe20000000f00 */
[--C-:B------:R-:W-:Y:S01]  /*6420*/  FFMA.FTZ R64, R195, c[0x0][0x2d0], -R175.reuse ;  /* 0x0000b400c3407a23 */ /* 0x100fe200000108af */
[----:B------:R-:W3:Y:S01]  /*6430*/  SHFL.BFLY PT, R3, R0, 0x2, 0x1f ;  /* 0x0c401f0000037f89 */ /* 0x000ee200000e0000 */
[C---:B------:R-:W-:Y:S02]  /*6440*/  FMUL.FTZ R65, R102.reuse, R169 ;  /* 0x000000a966417220 */ /* 0x040fe40000410000 */
[C---:B------:R-:W-:Y:S02]  /*6450*/  FMUL.FTZ R68, R102.reuse, R68 ;  /* 0x0000004466447220 */ /* 0x040fe40000410000 */
[C---:B------:R-:W-:Y:S02]  /*6460*/  FMUL.FTZ R69, R102.reuse, R69 ;  /* 0x0000004566457220 */ /* 0x040fe40000410000 */
[C---:B------:R-:W-:Y:S02]  /*6470*/  FMUL.FTZ R80, R102.reuse, R80 ;  /* 0x0000005066507220 */ /* 0x040fe40000410000 */
[C---:B------:R-:W-:Y:S02]  /*6480*/  FMUL.FTZ R81, R102.reuse, R81 ;  /* 0x0000005166517220 */ /* 0x040fe40000410000 */
[C---:B------:R-:W-:Y:S02]  /*6490*/  FMUL.FTZ R84, R102.reuse, R84 ;  /* 0x0000005466547220 */ /* 0x040fe40000410000 */
[C---:B------:R-:W-:Y:S02]  /*64a0*/  FMUL.FTZ R85, R102.reuse, R85 ;  /* 0x0000005566557220 */ /* 0x040fe40000410000 */
[C---:B------:R-:W-:Y:S02]  /*64b0*/  FMUL.FTZ R96, R102.reuse, R96 ;  /* 0x0000006066607220 */ /* 0x040fe40000410000 */
[----:B------:R-:W-:Y:S02]  /*64c0*/  FMUL.FTZ R97, R102, R97 ;  /* 0x0000006166617220 */ /* 0x000fe40000410000 */
[----:B-1----:R-:W-:Y:S02]  /*64d0*/  FADD.FTZ R2, -R103, R106 ;  /* 0x0000006a67027221 */ /* 0x002fe40000010100 */
[----:B--2---:R-:W-:Y:S01]  /*64e0*/  FMUL.FTZ R34, R101, R138 ;  /* 0x0000008a65227220 */ /* 0x004fe20000410000 */
[----:B------:R-:W-:Y:S01]  /*64f0*/  MOV R138, R250 ;  /* 0x000000fa008a7202 */ /* 0x000fe20000000f00 */
[----:B------:R-:W-:Y:S01]  /*6500*/  FMUL.FTZ R2, R2, c[0x0][0x2d0] ;  /* 0x0000b40002027a20 */ /* 0x000fe20000410000 */
[----:B---3--:R-:W-:Y:S01]  /*6510*/  FMNMX.FTZ R0, R0, R3, !PT ;  /* 0x0000000300007209 */ /* 0x008fe20007810000 */
[--C-:B------:R-:W-:Y:S02]  /*6520*/  FFMA.FTZ R3, R179, c[0x0][0x2d0], -R175.reuse ;  /* 0x0000b400b3037a23 */ /* 0x100fe400000108af */
[----:B------:R1:W2:Y:S01]  /*6530*/  MUFU.EX2 R100, R2 ;  /* 0x0000000200647308 */ /* 0x0002a20000000800 */
[C---:B------:R-:W-:Y:S01]  /*6540*/  FMUL.FTZ R35, R101.reuse, R139 ;  /* 0x0000008b65237220 */ /* 0x040fe20000410000 */
[----:B------:R-:W-:Y:S01]  /*6550*/  MOV R139, R44 ;  /* 0x0000002c008b7202 */ /* 0x000fe20000000f00 */
[--C-:B------:R-:W-:Y:S02]  /*6560*/  FFMA.FTZ R44, R186, c[0x0][0x2d0], -R174.reuse ;  /* 0x0000b400ba2c7a23 */ /* 0x100fe400000108ae */
[C---:B------:R-:W-:Y:S02]  /*6570*/  FMUL.FTZ R66, R101.reuse, R170 ;  /* 0x000000aa65427220 */ /* 0x040fe40000410000 */
[C---:B------:R-:W-:Y:S02]  /*6580*/  FMUL.FTZ R67, R101.reuse, R171 ;  /* 0x000000ab65437220 */ /* 0x040fe40000410000 */
[C---:B------:R-:W-:Y:S01]  /*6590*/  FMUL.FTZ R70, R101.reuse, R70 ;  /* 0x0000004665467220 */ /* 0x040fe20000410000 */
[----:B------:R3:W-:Y:S01]  /*65a0*/  MUFU.EX2 R179, R3 ;  /* 0x0000000300b37308 */ /* 0x0007e20000000800 */
[C---:B------:R-:W-:Y:S02]  /*65b0*/  FMUL.FTZ R71, R101.reuse, R71 ;  /* 0x0000004765477220 */ /* 0x040fe40000410000 */
[C---:B------:R-:W-:Y:S02]  /*65c0*/  FMUL.FTZ R82, R101.reuse, R82 ;  /* 0x0000005265527220 */ /* 0x040fe40000410000 */
[C---:B------:R-:W-:Y:S02]  /*65d0*/  FMUL.FTZ R83, R101.reuse, R83 ;  /* 0x0000005365537220 */ /* 0x040fe40000410000 */
[C---:B------:R-:W-:Y:S02]  /*65e0*/  FMUL.FTZ R86, R101.reuse, R86 ;  /* 0x0000005665567220 */ /* 0x040fe40000410000 */
[C---:B------:R-:W-:Y:S01]  /*65f0*/  FMUL.FTZ R87, R101.reuse, R87 ;  /* 0x0000005765577220 */ /* 0x040fe20000410000 */
[----:B------:R4:W-:Y:S01]  /*6600*/  MUFU.EX2 R250, R44 ;  /* 0x0000002c00fa7308 */ /* 0x0009e20000000800 */
[C---:B------:R-:W-:Y:S02]  /*6610*/  FMUL.FTZ R98, R101.reuse, R98 ;  /* 0x0000006265627220 */ /* 0x040fe40000410000 */
[----:B------:R-:W-:Y:S02]  /*6620*/  FMUL.FTZ R99, R101, R99 ;  /* 0x0000006365637220 */ /* 0x000fe40000410000 */
[----:B-1----:R-:W-:Y:S02]  /*6630*/  FFMA.FTZ R2, R176, c[0x0][0x2d0], -R174 ;  /* 0x0000b400b0027a23 */ /* 0x002fe400000108ae */
[----:B------:R-:W-:Y:S02]  /*6640*/  FMUL.FTZ R176, R103, c[0x0][0x2d0] ;  /* 0x0000b40067b07a20 */ /* 0x000fe40000410000 */
[----:B--2---:R-:W-:Y:S01]  /*6650*/  FMUL.FTZ R29, R100, R133 ;  /* 0x00000085641d7220 */ /* 0x004fe20000410000 */
[----:B------:R-:W1:Y:S01]  /*6660*/  MUFU.EX2 R21, R2 ;  /* 0x0000000200157308 */ /* 0x000e620000000800 */
[--C-:B------:R-:W-:Y:S02]  /*6670*/  FFMA.FTZ R4, R182, c[0x0][0x2d0], -R176.reuse ;  /* 0x0000b400b6047a23 */ /* 0x100fe400000108b0 */
[--C-:B------:R-:W-:Y:S02]  /*6680*/  FFMA.FTZ R14, R12, c[0x0][0x2d0], -R176.reuse ;  /* 0x0000b4000c0e7a23 */ /* 0x100fe400000108b0 */
[--C-:B---3--:R-:W-:Y:S02]  /*6690*/  FFMA.FTZ R3, R178, c[0x0][0x2d0], -R175.reuse ;  /* 0x0000b400b2037a23 */ /* 0x108fe400000108af */
[----:B------:R-:W-:Y:S02]  /*66a0*/  FFMA.FTZ R106, R199, c[0x0][0x2d0], -R176 ;  /* 0x0000b400c76a7a23 */ /* 0x000fe400000108b0 */
[C---:B------:R-:W-:Y:S01]  /*66b0*/  FMUL.FTZ R25, R100.reuse, R129 ;  /* 0x0000008164197220 */ /* 0x040fe20000410000 */
[----:B------:R2:W-:Y:S01]  /*66c0*/  MUFU.EX2 R24, R3 ;  /* 0x0000000300187308 */ /* 0x0005e20000000800 */
[C---:B------:R-:W-:Y:S01]  /*66d0*/  FMUL.FTZ R28, R100.reuse, R132 ;  /* 0x00000084641c7220 */ /* 0x040fe20000410000 */
[----:B------:R-:W-:Y:S01]  /*66e0*/  MOV R129, R51 ;  /* 0x0000003300817202 */ /* 0x000fe20000000f00 */
[C---:B------:R-:W-:Y:S02]  /*66f0*/  FMUL.FTZ R45, R100.reuse, R149 ;  /* 0x00000095642d7220 */ /* 0x040fe40000410000 */
[C---:B----4-:R-:W-:Y:S02]  /*6700*/  FMUL.FTZ R44, R100.reuse, R148 ;  /* 0x00000094642c7220 */ /* 0x050fe40000410000 */
[C---:B------:R-:W-:Y:S02]  /*6710*/  FMUL.FTZ R51, R101.reuse, R155 ;  /* 0x0000009b65337220 */ /* 0x040fe40000410000 */
[C---:B------:R-:W-:Y:S01]  /*6720*/  FMUL.FTZ R57, R100.reuse, R161 ;  /* 0x000000a164397220 */ /* 0x040fe20000410000 */
[----:B------:R-:W-:Y:S01]  /*6730*/  MUFU.EX2 R242, R4 ;  /* 0x0000000400f27308 */ /* 0x000fe20000000800 */
[C---:B------:R-:W-:Y:S02]  /*6740*/  FMUL.FTZ R61, R100.reuse, R165 ;  /* 0x000000a5643d7220 */ /* 0x040fe40000410000 */
[----:B------:R-:W-:Y:S01]  /*6750*/  FMUL.FTZ R72, R100, R72 ;  /* 0x0000004864487220 */ /* 0x000fe20000410000 */
[----:B-1----:R-:W-:Y:S01]  /*6760*/  MOV R182, R21 ;  /* 0x0000001500b67202 */ /* 0x002fe20000000f00 */
[--C-:B------:R-:W-:Y:S02]  /*6770*/  FFMA.FTZ R2, R16, c[0x0][0x2d0], -R174.reuse ;  /* 0x0000b40010027a23 */ /* 0x100fe400000108ae */
[----:B------:R-:W-:Y:S02]  /*6780*/  FMUL.FTZ R16, R102, R120 ;  /* 0x0000007866107220 */ /* 0x000fe40000410000 */
[C---:B------:R-:W-:Y:S01]  /*6790*/  FMUL.FTZ R73, R100.reuse, R73 ;  /* 0x0000004964497220 */ /* 0x040fe20000410000 */
[----:B------:R1:W3:Y:S01]  /*67a0*/  MUFU.EX2 R245, R2 ;  /* 0x0000000200f57308 */ /* 0x0002e20000000800 */
[C---:B------:R-:W-:Y:S02]  /*67b0*/  FMUL.FTZ R76, R100.reuse, R76 ;  /* 0x0000004c644c7220 */ /* 0x040fe40000410000 */
[----:B------:R-:W-:Y:S02]  /*67c0*/  FMUL.FTZ R77, R100, R77 ;  /* 0x0000004d644d7220 */ /* 0x000fe40000410000 */
[--C-:B--2---:R-:W-:Y:S02]  /*67d0*/  FFMA.FTZ R3, R18, c[0x0][0x2d0], -R175.reuse ;  /* 0x0000b40012037a23 */ /* 0x104fe400000108af */
[----:B------:R-:W-:Y:S02]  /*67e0*/  FMUL.FTZ R18, R101, R122 ;  /* 0x0000007a65127220 */ /* 0x000fe40000410000 */
[C---:B------:R-:W-:Y:S01]  /*67f0*/  FMUL.FTZ R88, R100.reuse, R88 ;  /* 0x0000005864587220 */ /* 0x040fe20000410000 */
[----:B------:R2:W4:Y:S01]  /*6800*/  MUFU.EX2 R244, R3 ;  /* 0x0000000300f47308 */ /* 0x0005220000000800 */
[C---:B------:R-:W-:Y:S02]  /*6810*/  FMUL.FTZ R89, R100.reuse, R89 ;  /* 0x0000005964597220 */ /* 0x040fe40000410000 */
[C---:B------:R-:W-:Y:S02]  /*6820*/  FMUL.FTZ R92, R100.reuse, R92 ;  /* 0x0000005c645c7220 */ /* 0x040fe40000410000 */
[----:B------:R-:W-:Y:S05]  /*6830*/  FMUL.FTZ R93, R100, R93 ;  /* 0x0000005d645d7220 */ /* 0x000fea0000410000 */
[----:B------:R-:W-:Y:S01]  /*6840*/  MUFU.EX2 R178, R14 ;  /* 0x0000000e00b27308 */ /* 0x000fe20000000800 */
[----:B-1----:R-:W-:Y:S01]  /*6850*/  FFMA.FTZ R2, R17, c[0x0][0x2d0], -R174 ;  /* 0x0000b40011027a23 */ /* 0x002fe200000108ae */
[----:B---3--:R-:W-:Y:S01]  /*6860*/  MOV R132, R245 ;  /* 0x000000f500847202 */ /* 0x008fe20000000f00 */
[----:B------:R-:W-:Y:S07]  /*6870*/  FMUL.FTZ R17, R102, R121 ;  /* 0x0000007966117220 */ /* 0x000fee0000410000 */
[----:B------:R1:W-:Y:S01]  /*6880*/  MUFU.EX2 R241, R2 ;  /* 0x0000000200f17308 */ /* 0x0003e20000000800 */
[----:B--2---:R-:W-:Y:S01]  /*6890*/  FFMA.FTZ R3, R19, c[0x0][0x2d0], -R175 ;  /* 0x0000b40013037a23 */ /* 0x004fe200000108af */
[----:B----4-:R-:W-:Y:S01]  /*68a0*/  MOV R133, R244 ;  /* 0x000000f400857202 */ /* 0x010fe20000000f00 */
[----:B------:R-:W-:Y:S07]  /*68b0*/  FMUL.FTZ R19, R101, R123 ;  /* 0x0000007b65137220 */ /* 0x000fee0000410000 */
[----:B------:R2:W-:Y:S01]  /*68c0*/  MUFU.EX2 R20, R3 ;  /* 0x0000000300147308 */ /* 0x0005e20000000800 */
[----:B-1----:R-:W1:Y:S01]  /*68d0*/  SHFL.BFLY PT, R2, R0, 0x1, 0x1f ;  /* 0x0c201f0000027f89 */ /* 0x002e6200000e0000 */
[----:B--2---:R-:W-:Y:S01]  /*68e0*/  @P0 IADD3 R3, P1, R22, UR19, RZ ;  /* 0x0000001316030c10 */ /* 0x004fe2000ff3e0ff */
[----:B------:R-:W-:Y:S03]  /*68f0*/  @UP0 UIADD3.X UR19, UR9, UR18, UR8, UP5, UP4 ;  /* 0x0000001209130290 */ /* 0x000fe6000afe8408 */
[----:B------:R-:W-:Y:S02]  /*6900*/  @P0 LEA R10, P3, R3, c[0x0][0x1c8], 0x1 ;  /* 0x00007200030a0a11 */ /* 0x000fe400078608ff */
[----:B------:R-:W-:Y:S01]  /*6910*/  @P0 IADD3.X R4, R23, UR18, RZ, P1, !PT ;  /* 0x0000001217040c10 */ /* 0x000fe20008ffe4ff */
[----:B------:R-:W-:Y:S01]  /*6920*/  @UP0 UIADD3.X UR18, UR10, UR18, URZ, UP3, !UPT ;  /* 0x000000120a120290 */ /* 0x000fe20009ffe43f */
[----:B-----5:R-:W-:Y:S02]  /*6930*/  @P0 IADD3 R7, P2, P1, R26, UR20, R234 ;  /* 0x000000141a070c10 */ /* 0x020fe4000f95e0ea */
[----:B------:R-:W-:Y:S01]  /*6940*/  @P0 LEA.HI.X R11, R3, c[0x0][0x1cc], R4, 0x1, P3 ;  /* 0x00007300030b0a11 */ /* 0x000fe200018f0c04 */
[----:B------:R-:W-:Y:S01]  /*6950*/  FFMA.FTZ R3, R181, c[0x0][0x2d0], -R176 ;  /* 0x0000b400b5037a23 */ /* 0x000fe200000108b0 */
[----:B------:R-:W-:Y:S01]  /*6960*/  @UP0 UIADD3.X UR20, UR9, UR18, UR8, UP2, UP1 ;  /* 0x0000001209140290 */ /* 0x000fe200097e2408 */
[--C-:B------:R-:W-:Y:S02]  /*6970*/  @P0 IADD3.X R9, R8, UR19, R251.reuse, P2, P1 ;  /* 0x0000001308090c10 */ /* 0x100fe400097e24fb */
[----:B------:R2:W-:Y:S01]  /*6980*/  MUFU.EX2 R181, R3 ;  /* 0x0000000300b57308 */ /* 0x0005e20000000800 */
[----:B------:R-:W-:Y:S01]  /*6990*/  @P0 IADD3 R5, P3, P2, R26, UR22, R234 ;  /* 0x000000161a050c10 */ /* 0x000fe2000fa7e0ea */
[----:B------:R3:W-:Y:S01]  /*69a0*/  @P0 LDGSTS.E.BYPASS.LTC128B.128 [R233+0x3100], [R10.64], !P6 ;  /* 0x031000000ae90fae */ /* 0x0007e2000f101d50 */
[----:B-1----:R-:W-:Y:S02]  /*69b0*/  FMNMX.FTZ R2, R0, R2, !PT ;  /* 0x0000000200027209 */ /* 0x002fe40007810000 */
[----:B------:R-:W-:Y:S02]  /*69c0*/  @P0 IADD3.X R13, R8, UR20, R251, P3, P2 ;  /* 0x00000014080d0c10 */ /* 0x000fe40009fe44fb */
[C---:B------:R-:W-:Y:S01]  /*69d0*/  @P0 LEA R6, P3, R7.reuse, c[0x0][0x1c8], 0x1 ;  /* 0x0000720007060a11 */ /* 0x040fe200078608ff */
[----:B------:R-:W-:Y:S02]  /*69e0*/  FADD.FTZ R0, -R2, R107 ;  /* 0x0000006b02007221 */ /* 0x000fe40000010100 */
[----:B------:R1:W-:Y:S01]  /*69f0*/  MUFU.EX2 R251, R40 ;  /* 0x0000002800fb7308 */ /* 0x0003e20000000800 */
[----:B------:R-:W-:Y:S01]  /*6a00*/  @P0 LEA.HI.X R7, R7, c[0x0][0x1cc], R9, 0x1, P3 ;  /* 0x0000730007070a11 */ /* 0x000fe200018f0c09 */
[----:B------:R-:W-:Y:S02]  /*6a10*/  FMUL.FTZ R0, R0, c[0x0][0x2d0] ;  /* 0x0000b40000007a20 */ /* 0x000fe40000410000 */
[----:B------:R-:W-:Y:S02]  /*6a20*/  FFMA.FTZ R107, R215, c[0x0][0x2d0], -R175 ;  /* 0x0000b400d76b7a23 */ /* 0x000fe400000108af */
[----:B------:R4:W-:Y:S04]  /*6a30*/  @P0 LDGSTS.E.BYPASS.LTC128B.128 [R233+0x4100], [R6.64+0x40], !P5 ;  /* 0x0410004006e90fae */ /* 0x0009e8000e901d50 */
[----:B------:R-:W3:Y:S01]  /*6a40*/  MUFU.EX2 R0, R0 ;  /* 0x0000000000007308 */ /* 0x000ee20000000800 */
[----:B--2---:R-:W-:Y:S03]  /*6a50*/  @P0 IADD3 R3, P1, R22, UR21, RZ ;  /* 0x0000001516030c10 */ /* 0x004fe6000ff3e0ff */
[----:B------:R4:W-:Y:S01]  /*6a60*/  @P0 LDGSTS.E.BYPASS.LTC128B.128 [R233+0x5100], [R6.64+0x80], !P4 ;  /* 0x0510008006e90fae */ /* 0x0009e2000e101d50 */
[----:B------:R-:W-:Y:S02]  /*6a70*/  @P0 LEA R8, P2, R3, c[0x0][0x1c8], 0x1 ;  /* 0x0000720003080a11 */ /* 0x000fe400078408ff */
[----:B------:R-:W-:Y:S02]  /*6a80*/  @P0 IADD3.X R12, R23, UR18, RZ, P1, !PT ;  /* 0x00000012170c0c10 */ /* 0x000fe40008ffe4ff */
[----:B------:R-:W-:Y:S02]  /*6a90*/  @P0 LEA R4, P1, R5, c[0x0][0x1c8], 0x1 ;  /* 0x0000720005040a11 */ /* 0x000fe400078208ff */
[----:B------:R-:W-:Y:S01]  /*6aa0*/  @P0 LEA.HI.X R9, R3, c[0x0][0x1cc], R12, 0x1, P2 ;  /* 0x0000730003090a11 */ /* 0x000fe200010f0c0c */
[--C-:B------:R-:W-:Y:S01]  /*6ab0*/  FFMA.FTZ R3, R180, c[0x0][0x2d0], -R176.reuse ;  /* 0x0000b400b4037a23 */ /* 0x100fe200000108b0 */
[----:B------:R-:W-:Y:S01]  /*6ac0*/  @P0 LEA.HI.X R5, R5, c[0x0][0x1cc], R13, 0x1, P1 ;  /* 0x0000730005050a11 */ /* 0x000fe200008f0c0d */
[C---:B------:R-:W-:Y:S02]  /*6ad0*/  FMUL.FTZ R12, R100.reuse, R116 ;  /* 0x00000074640c7220 */ /* 0x040fe40000410000 */
[----:B------:R2:W-:Y:S01]  /*6ae0*/  @P0 LDGSTS.E.BYPASS.LTC128B.128 [R233+0x3900], [R8.64], !P6 ;  /* 0x0390000008e90fae */ /* 0x0005e2000f101d50 */
[----:B------:R5:W5:Y:S01]  /*6af0*/  MUFU.EX2 R180, R3 ;  /* 0x0000000300b47308 */ /* 0x000b620000000800 */
[C---:B------:R-:W-:Y:S02]  /*6b00*/  FMUL.FTZ R13, R100.reuse, R117 ;  /* 0x00000075640d7220 */ /* 0x040fe40000410000 */
[----:B-1----:R-:W-:Y:S01]  /*6b10*/  FMUL.FTZ R40, R100, R144 ;  /* 0x0000009064287220 */ /* 0x002fe20000410000 */
[----:B------:R-:W-:Y:S01]  /*6b20*/  MOV R144, R41 ;  /* 0x0000002900907202 */ /* 0x000fe20000000f00 */
[C---:B---3--:R-:W-:Y:S02]  /*6b30*/  FMUL.FTZ R10, R0.reuse, R110 ;  /* 0x0000006e000a7220 */ /* 0x048fe40000410000 */
[----:B------:R1:W-:Y:S01]  /*6b40*/  @P0 LDGSTS.E.BYPASS.LTC128B.128 [R233+0x4900], [R4.64+0x40], !P5 ;  /* 0x0490004004e90fae */ /* 0x0003e2000e901d50 */
[C---:B------:R-:W-:Y:S02]  /*6b50*/  FMUL.FTZ R11, R0.reuse, R111 ;  /* 0x0000006f000b7220 */ /* 0x040fe40000410000 */
[C---:B------:R-:W-:Y:S02]  /*6b60*/  FMUL.FTZ R14, R0.reuse, R118 ;  /* 0x00000076000e7220 */ /* 0x040fe40000410000 */
[----:B----4-:R-:W-:Y:S02]  /*6b70*/  FMUL.FTZ R7, R101, R115 ;  /* 0x0000007365077220 */ /* 0x010fe40000410000 */
[C---:B------:R-:W-:Y:S01]  /*6b80*/  FMUL.FTZ R30, R0.reuse, R134 ;  /* 0x00000086001e7220 */ /* 0x040fe20000410000 */
[----:B------:R1:W-:Y:S01]  /*6b90*/  @P0 LDGSTS.E.BYPASS.LTC128B.128 [R233+0x5900], [R4.64+0x80], !P4 ;  /* 0x0590008004e90fae */ /* 0x0003e2000e101d50 */
[----:B------:R-:W-:Y:S01]  /*6ba0*/  MOV R134, R242 ;  /* 0x000000f200867202 */ /* 0x000fe20000000f00 */
[C---:B------:R-:W-:Y:S01]  /*6bb0*/  FMUL.FTZ R26, R0.reuse, R130 ;  /* 0x00000082001a7220 */ /* 0x040fe20000410000 */
[----:B------:R-:W-:Y:S01]  /*6bc0*/  MOV R130, R50 ;  /* 0x0000003200827202 */ /* 0x000fe20000000f00 */
[C---:B------:R-:W-:Y:S01]  /*6bd0*/  FMUL.FTZ R27, R0.reuse, R131 ;  /* 0x00000083001b7220 */ /* 0x040fe20000410000 */
[----:B------:R-:W-:Y:S01]  /*6be0*/  MOV R131, R49 ;  /* 0x0000003100837202 */ /* 0x000fe20000000f00 */
[----:B------:R-:W-:Y:S01]  /*6bf0*/  FMUL.FTZ R31, R0, R135 ;  /* 0x00000087001f7220 */ /* 0x000fe20000410000 */
[----:B------:R-:W-:Y:S01]  /*6c00*/  MOV R135, R241 ;  /* 0x000000f100877202 */ /* 0x000fe20000000f00 */
[----:B------:R-:W-:Y:S01]  /*6c10*/  LDSM.16.MT88.4 R36, [R218+0x100] ;  /* 0x00010000da24783b */ /* 0x000fe20000004200 */
[----:B-----5:R-:W-:Y:S01]  /*6c20*/  FMUL.FTZ R3, R2, c[0x0][0x2d0] ;  /* 0x0000b40002037a20 */ /* 0x020fe20000410000 */
[----:B------:R-:W-:Y:S01]  /*6c30*/  F2FP.PACK_AB R110, R180, R178 ;  /* 0x000000b2b46e723e */ /* 0x000fe200000000ff */
[----:B--2---:R-:W-:Y:S01]  /*6c40*/  FMUL.FTZ R8, R100, R108 ;  /* 0x0000006c64087220 */ /* 0x004fe20000410000 */
[----:B------:R-:W-:Y:S01]  /*6c50*/  F2FP.PACK_AB R108, R181, R242 ;  /* 0x000000f2b56c723e */ /* 0x000fe200000000ff */
[----:B------:R-:W-:Y:S01]  /*6c60*/  FFMA.FTZ R6, R184, c[0x0][0x2d0], -R3 ;  /* 0x0000b400b8067a23 */ /* 0x000fe20000010803 */
[----:B------:R-:W-:Y:S01]  /*6c70*/  MOV R184, R20 ;  /* 0x0000001400b87202 */ /* 0x000fe20000000f00 */
[----:B------:R-:W-:Y:S01]  /*6c80*/  FMUL.FTZ R9, R100, R109 ;  /* 0x0000006d64097220 */ /* 0x000fe20000410000 */
[----:B------:R-:W2:Y:S01]  /*6c90*/  LDSM.16.MT88.4 R20, [R217+0x100] ;  /* 0x00010000d914783b */ /* 0x000ea20000004200 */
[----:B------:R3:W-:Y:S01]  /*6ca0*/  MUFU.EX2 R206, R6 ;  /* 0x0000000600ce7308 */ /* 0x0007e20000000800 */
[----:B------:R-:W-:Y:S01]  /*6cb0*/  F2FP.PACK_AB R115, R184, R244 ;  /* 0x000000f4b873723e */ /* 0x000fe200000000ff */
[----:B------:R-:W-:Y:S01]  /*6cc0*/  FMUL.FTZ R41, R100, R145 ;  /* 0x0000009164297220 */ /* 0x000fe20000410000 */
[----:B------:R-:W-:Y:S01]  /*6cd0*/  MOV R145, R56 ;  /* 0x0000003800917202 */ /* 0x000fe20000000f00 */
[----:B------:R-:W-:Y:S02]  /*6ce0*/  FFMA.FTZ R56, R197, c[0x0][0x2d0], -R175 ;  /* 0x0000b400c5387a23 */ /* 0x000fe400000108af */
[C---:B------:R-:W-:Y:S01]  /*6cf0*/  FMUL.FTZ R42, R0.reuse, R146 ;  /* 0x00000092002a7220 */ /* 0x040fe20000410000 */
[----:B------:R-:W4:Y:S01]  /*6d00*/  LDSM.16.MT88.4 R52, [R217+0x1100] ;  /* 0x00110000d934783b */ /* 0x000f220000004200 */
[----:B------:R-:W-:Y:S01]  /*6d10*/  FMUL.FTZ R43, R0, R147 ;  /* 0x00000093002b7220 */ /* 0x000fe20000410000 */
[----:B------:R-:W-:Y:S01]  /*6d20*/  MOV R146, R191 ;  /* 0x000000bf00927202 */ /* 0x000fe20000000f00 */
[--C-:B-1----:R-:W-:Y:S01]  /*6d30*/  FFMA.FTZ R4, R185, c[0x0][0x2d0], -R3.reuse ;  /* 0x0000b400b9047a23 */ /* 0x102fe20000010803 */
[----:B------:R1:W-:Y:S01]  /*6d40*/  MUFU.EX2 R244, R106 ;  /* 0x0000006a00f47308 */ /* 0x0003e20000000800 */
[----:B------:R-:W-:Y:S01]  /*6d50*/  FMUL.FTZ R5, R102, R113 ;  /* 0x0000007166057220 */ /* 0x000fe20000410000 */
[----:B------:R-:W-:Y:S01]  /*6d60*/  MOV R147, R237 ;  /* 0x000000ed00937202 */ /* 0x000fe20000000f00 */
[C---:B------:R-:W-:Y:S01]  /*6d70*/  FMUL.FTZ R46, R0.reuse, R150 ;  /* 0x00000096002e7220 */ /* 0x040fe20000410000 */
[----:B------:R-:W-:Y:S01]  /*6d80*/  MOV R185, R246 ;  /* 0x000000f600b97202 */ /* 0x000fe20000000f00 */
[----:B------:R-:W-:Y:S01]  /*6d90*/  FMUL.FTZ R47, R0, R151 ;  /* 0x00000097002f7220 */ /* 0x000fe20000410000 */
[----:B------:R-:W-:Y:S01]  /*6da0*/  LDSM.16.MT88.4 R120, [R217+0x2100] ;  /* 0x00210000d978783b */ /* 0x000fe20000004200 */
[----:B------:R-:W-:Y:S02]  /*6db0*/  FMUL.FTZ R49, R102, R153 ;  /* 0x0000009966317220 */ /* 0x000fe40000410000 */
[C---:B------:R-:W-:Y:S01]  /*6dc0*/  FMUL.FTZ R50, R101.reuse, R154 ;  /* 0x0000009a65327220 */ /* 0x040fe20000410000 */
[----:B------:R-:W5:Y:S01]  /*6dd0*/  MUFU.EX2 R207, R4 ;  /* 0x0000000400cf7308 */ /* 0x000f620000000800 */
[C---:B------:R-:W-:Y:S02]  /*6de0*/  FMUL.FTZ R58, R0.reuse, R162 ;  /* 0x000000a2003a7220 */ /* 0x040fe40000410000 */
[----:B---3--:R-:W-:Y:S01]  /*6df0*/  FMUL.FTZ R6, R101, R114 ;  /* 0x0000007265067220 */ /* 0x008fe20000410000 */
[----:B------:R-:W-:Y:S01]  /*6e00*/  F2FP.PACK_AB R114, R241, R245 ;  /* 0x000000f5f172723e */ /* 0x000fe200000000ff */
[C---:B------:R-:W-:Y:S01]  /*6e10*/  FMUL.FTZ R59, R0.reuse, R163 ;  /* 0x000000a3003b7220 */ /* 0x040fe20000410000 */
[----:B------:R-:W0:Y:S01]  /*6e20*/  LDGDEPBAR ;  /* 0x00000000000079af */ /* 0x000e220000000000 */
[C---:B------:R-:W-:Y:S02]  /*6e30*/  FMUL.FTZ R62, R0.reuse, R166 ;  /* 0x000000a6003e7220 */ /* 0x040fe40000410000 */
[C---:B------:R-:W-:Y:S01]  /*6e40*/  FMUL.FTZ R63, R0.reuse, R167 ;  /* 0x000000a7003f7220 */ /* 0x040fe20000410000 */
[----:B------:R3:W-:Y:S01]  /*6e50*/  MUFU.EX2 R246, R60 ;  /* 0x0000003c00f67308 */ /* 0x0007e20000000800 */
[C---:B------:R-:W-:Y:S02]  /*6e60*/  FMUL.FTZ R74, R0.reuse, R74 ;  /* 0x0000004a004a7220 */ /* 0x040fe40000410000 */
[----:B------:R-:W-:Y:S02]  /*6e70*/  FMUL.FTZ R75, R0, R75 ;  /* 0x0000004b004b7220 */ /* 0x000fe40000410000 */
[--C-:B-1----:R-:W-:Y:S02]  /*6e80*/  FFMA.FTZ R106, R198, c[0x0][0x2d0], -R176.reuse ;  /* 0x0000b400c66a7a23 */ /* 0x102fe400000108b0 */
[C---:B------:R-:W-:Y:S02]  /*6e90*/  FMUL.FTZ R78, R0.reuse, R78 ;  /* 0x0000004e004e7220 */ /* 0x040fe40000410000 */
[C---:B------:R-:W-:Y:S01]  /*6ea0*/  FMUL.FTZ R79, R0.reuse, R79 ;  /* 0x0000004f004f7220 */ /* 0x040fe20000410000 */
[----:B------:R1:W-:Y:S01]  /*6eb0*/  MUFU.EX2 R243, R106 ;  /* 0x0000006a00f37308 */ /* 0x0003e20000000800 */
[C---:B------:R-:W-:Y:S02]  /*6ec0*/  FMUL.FTZ R90, R0.reuse, R90 ;  /* 0x0000005a005a7220 */ /* 0x040fe40000410000 */
[----:B------:R-:W-:Y:S01]  /*6ed0*/  FMUL.FTZ R91, R0, R91 ;  /* 0x0000005b005b7220 */ /* 0x000fe20000410000 */
[----:B-----5:R-:W-:Y:S01]  /*6ee0*/  F2FP.PACK_AB R109, R207, R206 ;  /* 0x000000cecf6d723e */ /* 0x020fe200000000ff */
[--C-:B------:R-:W-:Y:S01]  /*6ef0*/  FFMA.FTZ R4, R183, c[0x0][0x2d0], -R3.reuse ;  /* 0x0000b400b7047a23 */ /* 0x100fe20000010803 */
[----:B------:R-:W-:Y:S01]  /*6f00*/  MOV R183, R24 ;  /* 0x0000001800b77202 */ /* 0x000fe20000000f00 */
[----:B------:R-:W-:Y:S01]  /*6f10*/  FMUL.FTZ R24, R100, R128 ;  /* 0x0000008064187220 */ /* 0x000fe20000410000 */
[----:B------:R-:W-:Y:S01]  /*6f20*/  MOV R128, R238 ;  /* 0x000000ee00807202 */ /* 0x000fe20000000f00 */
[C---:B------:R-:W-:Y:S01]  /*6f30*/  FMUL.FTZ R94, R0.reuse, R94 ;  /* 0x0000005e005e7220 */ /* 0x040fe20000410000 */
[----:B------:R5:W-:Y:S01]  /*6f40*/  MUFU.EX2 R208, R4 ;  /* 0x0000000400d07308 */ /* 0x000be20000000800 */
[----:B------:R-:W-:Y:S01]  /*6f50*/  F2FP.PACK_AB R113, R183, R179 ;  /* 0x000000b3b771723e */ /* 0x000fe200000000ff */
[----:B------:R-:W-:Y:S02]  /*6f60*/  FMUL.FTZ R95, R0, R95 ;  /* 0x0000005f005f7220 */ /* 0x000fe40000410000 */
[----:B---3--:R-:W-:Y:S02]  /*6f70*/  FMUL.FTZ R60, R100, R164 ;  /* 0x000000a4643c7220 */ /* 0x008fe40000410000 */
[--C-:B------:R-:W-:Y:S04]  /*6f80*/  FFMA.FTZ R172, R172, c[0x0][0x2d0], -R3.reuse ;  /* 0x0000b400acac7a23 */ /* 0x100fe80000010803 */
[----:B------:R3:W-:Y:S01]  /*6f90*/  MUFU.EX2 R245, R64 ;  /* 0x0000004000f57308 */ /* 0x0007e20000000800 */
[--C-:B-1----:R-:W-:Y:S09]  /*6fa0*/  FFMA.FTZ R106, R201, c[0x0][0x2d0], -R176.reuse ;  /* 0x0000b400c96a7a23 */ /* 0x102ff200000108b0 */
[----:B------:R1:W-:Y:S01]  /*6fb0*/  MUFU.EX2 R242, R106 ;  /* 0x0000006a00f27308 */ /* 0x0003e20000000800 */
[--C-:B-----5:R-:W-:Y:S02]  /*6fc0*/  FFMA.FTZ R4, R15, c[0x0][0x2d0], -R3.reuse ;  /* 0x0000b4000f047a23 */ /* 0x120fe40000010803 */
[----:B------:R-:W-:Y:S02]  /*6fd0*/  FMUL.FTZ R15, R0, R119 ;  /* 0x00000077000f7220 */ /* 0x000fe40000410000 */
[----:B------:R-:W5:Y:S05]  /*6fe0*/  LDSM.16.MT88.4 R116, [R218+0x1100] ;  /* 0x00110000da74783b */ /* 0x000f6a0000004200 */
[----:B------:R2:W2:Y:S01]  /*6ff0*/  MUFU.EX2 R209, R4 ;  /* 0x0000000400d17308 */ /* 0x0004a20000000800 */
[----:B---3--:R-:W-:Y:S02]  /*7000*/  FMUL.FTZ R64, R102, R168 ;  /* 0x000000a866407220 */ /* 0x008fe40000410000 */
[----:B------:R-:W-:Y:S01]  /*7010*/  LDSM.16.MT88.4 R168, [R218+0x1d00] ;  /* 0x001d0000daa8783b */ /* 0x000fe20000004200 */
[----:B-1----:R-:W-:Y:S06]  /*7020*/  FFMA.FTZ R106, R200, c[0x0][0x2d0], -R176 ;  /* 0x0000b400c86a7a23 */ /* 0x002fec00000108b0 */
[----:B------:R1:W-:Y:S01]  /*7030*/  MUFU.EX2 R241, R106 ;  /* 0x0000006a00f17308 */ /* 0x0003e20000000800 */
[----:B--2---:R-:W-:Y:S01]  /*7040*/  FMUL.FTZ R4, R102, R112 ;  /* 0x0000007066047220 */ /* 0x004fe20000410000 */
[----:B------:R-:W-:Y:S02]  /*7050*/  F2FP.PACK_AB R112, R182, R177 ;  /* 0x000000b1b670723e */ /* 0x000fe400000000ff */
[----:B------:R-:W-:Y:S05]  /*7060*/  F2FP.PACK_AB R111, R209, R208 ;  /* 0x000000d0d16f723e */ /* 0x000fea00000000ff */
[-C--:B------:R-:W-:Y:S08]  /*7070*/  HMMA.16816.F32 R4, R112, R20.reuse, R4 ;  /* 0x000000147004723c */ /* 0x080ff00000001804 */
[C---:B------:R-:W-:Y:S04]  /*7080*/  HMMA.16816.F32 R8, R108.reuse, R20, R8 ;  /* 0x000000146c08723c */ /* 0x040fe80000001808 */
[--C-:B-1----:R-:W-:Y:S03]  /*7090*/  FFMA.FTZ R106, R202, c[0x0][0x2d0], -R3.reuse ;  /* 0x0000b400ca6a7a23 */ /* 0x102fe60000010803 */
[C---:B------:R-:W-:Y:S01]  /*70a0*/  FMUL.FTZ R20, R102.reuse, R124 ;  /* 0x0000007c66147220 */ /* 0x040fe20000410000 */
[-C--:B------:R-:W-:Y:S01]  /*70b0*/  HMMA.16816.F32 R12, R108, R22.reuse, R12 ;  /* 0x000000166c0c723c */ /* 0x080fe2000000180c */
[----:B------:R1:W-:Y:S03]  /*70c0*/  MUFU.EX2 R197, R106 ;  /* 0x0000006a00c57308 */ /* 0x0003e60000000800 */
[----:B------:R-:W-:Y:S04]  /*70d0*/  FMUL.FTZ R21, R102, R125 ;  /* 0x0000007d66157220 */ /* 0x000fe80000410000 */
[C---:B------:R-:W-:Y:S07]  /*70e0*/  HMMA.16816.F32 R16, R112.reuse, R22, R16 ;  /* 0x000000167010723c */ /* 0x040fee0000001810 */
[C---:B------:R-:W-:Y:S02]  /*70f0*/  FMUL.FTZ R22, R101.reuse, R126 ;  /* 0x0000007e65167220 */ /* 0x040fe40000410000 */
[----:B------:R-:W-:Y:S02]  /*7100*/  FMUL.FTZ R23, R101, R127 ;  /* 0x0000007f65177220 */ /* 0x000fe40000410000 */
[----:B------:R-:W-:Y:S05]  /*7110*/  LDSM.16.MT88.4 R124, [R218+0x500] ;  /* 0x00050000da7c783b */ /* 0x000fea0000004200 */
[-C--:B------:R-:W-:Y:S03]  /*7120*/  HMMA.16816.F32 R20, R112, R36.reuse, R20 ;  /* 0x000000247014723c */ /* 0x080fe60000001814 */
[----:B-1----:R-:W-:Y:S05]  /*7130*/  FFMA.FTZ R106, R204, c[0x0][0x2d0], -R3 ;  /* 0x0000b400cc6a7a23 */ /* 0x002fea0000010803 */
[C---:B------:R-:W-:Y:S07]  /*7140*/  HMMA.16816.F32 R24, R108.reuse, R36, R24 ;  /* 0x000000246c18723c */ /* 0x040fee0000001818 */
[--C-:B------:R-:W-:Y:S01]  /*7150*/  FFMA.FTZ R36, R192, c[0x0][0x2d0], -R174.reuse ;  /* 0x0000b400c0247a23 */ /* 0x100fe200000108ae */
[-C--:B------:R-:W-:Y:S03]  /*7160*/  HMMA.16816.F32 R28, R108, R38.reuse, R28 ;  /* 0x000000266c1c723c */ /* 0x080fe6000000181c */
[----:B------:R1:W2:Y:S01]  /*7170*/  MUFU.EX2 R252, R36 ;  /* 0x0000002400fc7308 */ /* 0x0002a20000000800 */
[C---:B------:R-:W-:Y:S01]  /*7180*/  FMUL.FTZ R37, R102.reuse, R141 ;  /* 0x0000008d66257220 */ /* 0x040fe20000410000 */
[----:B------:R-:W-:Y:S01]  /*7190*/  MOV R192, R48 ;  /* 0x0000003000c07202 */ /* 0x000fe20000000f00 */
[--C-:B------:R-:W-:Y:S01]  /*71a0*/  FFMA.FTZ R48, R187, c[0x0][0x2d0], -R174.reuse ;  /* 0x0000b400bb307a23 */ /* 0x100fe200000108ae */
[----:B------:R-:W-:Y:S01]  /*71b0*/  MOV R141, R240 ;  /* 0x000000f0008d7202 */ /* 0x000fe20000000f00 */
[C---:B------:R-:W-:Y:S07]  /*71c0*/  HMMA.16816.F32 R32, R112.reuse, R38, R32 ;  /* 0x000000267020723c */ /* 0x040fee0000001820 */
[C---:B------:R-:W-:Y:S01]  /*71d0*/  FMUL.FTZ R38, R101.reuse, R142 ;  /* 0x0000008e65267220 */ /* 0x040fe20000410000 */
[----:B------:R-:W-:Y:S01]  /*71e0*/  MOV R142, R247 ;  /* 0x000000f7008e7202 */ /* 0x000fe20000000f00 */
[C---:B------:R-:W-:Y:S01]  /*71f0*/  FMUL.FTZ R39, R101.reuse, R143 ;  /* 0x0000008f65277220 */ /* 0x040fe20000410000 */
[----:B------:R3:W-:Y:S02]  /*7200*/  MUFU.EX2 R247, R56 ;  /* 0x0000003800f77308 */ /* 0x0007e40000000800 */
[----:B------:R-:W-:Y:S01]  /*7210*/  MOV R143, R239 ;  /* 0x000000ef008f7202 */ /* 0x000fe20000000f00 */
[----:B-1----:R-:W-:Y:S01]  /*7220*/  FMUL.FTZ R36, R102, R140 ;  /* 0x0000008c66247220 */ /* 0x002fe20000410000 */
[----:B------:R-:W-:Y:S06]  /*7230*/  MOV R140, R249 ;  /* 0x000000f9008c7202 */ /* 0x000fec0000000f00 */
[----:B------:R1:W1:Y:S01]  /*7240*/  MUFU.EX2 R249, R48 ;  /* 0x0000003000f97308 */ /* 0x0002620000000800 */
[-C--:B----4-:R-:W-:Y:S08]  /*7250*/  HMMA.16816.F32 R36, R112, R52.reuse, R36 ;  /* 0x000000347024723c */ /* 0x090ff00000001824 */
[C---:B------:R-:W-:Y:S04]  /*7260*/  HMMA.16816.F32 R40, R108.reuse, R52, R40 ;  /* 0x000000346c28723c */ /* 0x040fe80000001828 */
[----:B---3--:R-:W-:Y:S03]  /*7270*/  FMUL.FTZ R56, R100, R160 ;  /* 0x000000a064387220 */ /* 0x008fe60000410000 */
[----:B------:R-:W-:Y:S01]  /*7280*/  FFMA.FTZ R52, R196, c[0x0][0x2d0], -R175 ;  /* 0x0000b400c4347a23 */ /* 0x000fe200000108af */
[-C--:B------:R-:W-:Y:S01]  /*7290*/  HMMA.16816.F32 R44, R108, R54.reuse, R44 ;  /* 0x000000366c2c723c */ /* 0x080fe2000000182c */
[----:B------:R3:W-:Y:S03]  /*72a0*/  MUFU.EX2 R196, R106 ;  /* 0x0000006a00c47308 */ /* 0x0007e60000000800 */
[C---:B-1----:R-:W-:Y:S02]  /*72b0*/  FMUL.FTZ R48, R102.reuse, R152 ;  /* 0x0000009866307220 */ /* 0x042fe40000410000 */
[----:B------:R-:W-:Y:S01]  /*72c0*/  LDSM.16.MT88.4 R152, [R217+0x1d00] ;  /* 0x001d0000d998783b */ /* 0x000fe20000004200 */
[C---:B------:R-:W-:Y:S04]  /*72d0*/  FMUL.FTZ R53, R102.reuse, R157 ;  /* 0x0000009d66357220 */ /* 0x040fe80000410000 */
[C---:B------:R-:W-:Y:S01]  /*72e0*/  HMMA.16816.F32 R48, R112.reuse, R54, R48 ;  /* 0x000000367030723c */ /* 0x040fe20000001830 */
[----:B------:R1:W4:Y:S06]  /*72f0*/  MUFU.EX2 R248, R52 ;  /* 0x0000003400f87308 */ /* 0x00032c0000000800 */
[C---:B------:R-:W-:Y:S02]  /*7300*/  FMUL.FTZ R54, R101.reuse, R158 ;  /* 0x0000009e65367220 */ /* 0x040fe40000410000 */
[----:B------:R-:W-:Y:S03]  /*7310*/  FMUL.FTZ R55, R101, R159 ;  /* 0x0000009f65377220 */ /* 0x000fe60000410000 */
[--C-:B---3--:R-:W-:Y:S04]  /*7320*/  FFMA.FTZ R106, R211, c[0x0][0x2d0], -R3.reuse ;  /* 0x0000b400d36a7a23 */ /* 0x108fe80000010803 */
[----:B------:R3:W-:Y:S01]  /*7330*/  MUFU.EX2 R191, R106 ;  /* 0x0000006a00bf7308 */ /* 0x0007e20000000800 */
[----:B-1----:R-:W-:Y:S07]  /*7340*/  FMUL.FTZ R52, R102, R156 ;  /* 0x0000009c66347220 */ /* 0x002fee0000410000 */
[-C--:B-----5:R-:W-:Y:S08]  /*7350*/  HMMA.16816.F32 R52, R112, R116.reuse, R52 ;  /* 0x000000747034723c */ /* 0x0a0ff00000001834 */
[C---:B------:R-:W-:Y:S04]  /*7360*/  HMMA.16816.F32 R56, R108.reuse, R116, R56 ;  /* 0x000000746c38723c */ /* 0x040fe80000001838 */
[----:B---3--:R-:W-:Y:S02]  /*7370*/  FFMA.FTZ R106, R214, c[0x0][0x2d0], -R3 ;  /* 0x0000b400d66a7a23 */ /* 0x008fe40000010803 */
[----:B------:R-:W-:Y:S02]  /*7380*/  MUFU.EX2 R214, R107 ;  /* 0x0000006b00d67308 */ /* 0x000fe40000000800 */
[-C--:B------:R-:W-:Y:S08]  /*7390*/  HMMA.16816.F32 R60, R108, R118.reuse, R60 ;  /* 0x000000766c3c723c */ /* 0x080ff0000000183c */
[C---:B------:R-:W-:Y:S01]  /*73a0*/  HMMA.16816.F32 R64, R112.reuse, R118, R64 ;  /* 0x000000767040723c */ /* 0x040fe20000001840 */
[----:B------:R1:W3:Y:S01]  /*73b0*/  MUFU.EX2 R194, R106 ;  /* 0x0000006a00c27308 */ /* 0x0002e20000000800 */
[----:B------:R-:W5:Y:S06]  /*73c0*/  LDSM.16.MT88.4 R116, [R218+0x2100] ;  /* 0x00210000da74783b */ /* 0x000f6c0000004200 */
[-C--:B------:R-:W-:Y:S08]  /*73d0*/  HMMA.16816.F32 R68, R112, R120.reuse, R68 ;  /* 0x000000787044723c */ /* 0x080ff00000001844 */
[C---:B------:R-:W-:Y:S08]  /*73e0*/  HMMA.16816.F32 R72, R108.reuse, R120, R72 ;  /* 0x000000786c48723c */ /* 0x040ff00000001848 */
[-C--:B------:R-:W-:Y:S04]  /*73f0*/  HMMA.16816.F32 R76, R108, R122.reuse, R76 ;  /* 0x0000007a6c4c723c */ /* 0x080fe8000000184c */
[--C-:B-1----:R-:W-:Y:S04]  /*7400*/  FFMA.FTZ R106, R212, c[0x0][0x2d0], -R174.reuse ;  /* 0x0000b400d46a7a23 */ /* 0x102fe800000108ae */
[C---:B------:R-:W-:Y:S01]  /*7410*/  HMMA.16816.F32 R80, R112.reuse, R122, R80 ;  /* 0x0000007a7050723c */ /* 0x040fe20000001850 */
[----:B------:R1:W-:Y:S01]  /*7420*/  MUFU.EX2 R240, R106 ;  /* 0x0000006a00f07308 */ /* 0x0003e20000000800 */
[----:B------:R-:W3:Y:S06]  /*7430*/  LDSM.16.MT88.4 R120, [R217+0x500] ;  /* 0x00050000d978783b */ /* 0x000eec0000004200 */
[-C--:B-----5:R-:W-:Y:S08]  /*7440*/  HMMA.16816.F32 R84, R112, R116.reuse, R84 ;  /* 0x000000747054723c */ /* 0x0a0ff00000001854 */
[C---:B------:R-:W-:Y:S04]  /*7450*/  HMMA.16816.F32 R88, R108.reuse, R116, R88 ;  /* 0x000000746c58723c */ /* 0x040fe80000001858 */
[--C-:B-1----:R-:W-:Y:S04]  /*7460*/  FFMA.FTZ R106, R213, c[0x0][0x2d0], -R174.reuse ;  /* 0x0000b400d56a7a23 */ /* 0x102fe800000108ae */
[-C--:B------:R-:W-:Y:S01]  /*7470*/  HMMA.16816.F32 R92, R108, R118.reuse, R92 ;  /* 0x000000766c5c723c */ /* 0x080fe2000000185c */
[----:B------:R1:W5:Y:S06]  /*7480*/  MUFU.EX2 R238, R106 ;  /* 0x0000006a00ee7308 */ /* 0x00036c0000000800 */
[----:B--2---:R-:W-:Y:S01]  /*7490*/  F2FP.PACK_AB R108, R251, R252 ;  /* 0x000000fcfb6c723e */ /* 0x004fe200000000ff */
[----:B------:R-:W-:Y:S01]  /*74a0*/  HMMA.16816.F32 R96, R112, R118, R96 ;  /* 0x000000767060723c */ /* 0x000fe20000001860 */
[----:B------:R-:W2:Y:S03]  /*74b0*/  LDSM.16.MT88.4 R116, [R217+0x1500] ;  /* 0x00150000d974783b */ /* 0x000ea60000004200 */
[----:B------:R-:W-:Y:S02]  /*74c0*/  F2FP.PACK_AB R110, R249, R250 ;  /* 0x000000faf96e723e */ /* 0x000fe400000000ff */
[----:B----4-:R-:W-:Y:S02]  /*74d0*/  F2FP.PACK_AB R109, R247, R248 ;  /* 0x000000f8f76d723e */ /* 0x010fe400000000ff */
[----:B------:R-:W-:Y:S04]  /*74e0*/  F2FP.PACK_AB R111, R245, R246 ;  /* 0x000000f6f56f723e */ /* 0x000fe800000000ff */
[----:B------:R-:W-:Y:S02]  /*74f0*/  F2FP.PACK_AB R112, R243, R244 ;  /* 0x000000f4f370723e */ /* 0x000fe400000000ff */
[----:B------:R-:W-:Y:S01]  /*7500*/  F2FP.PACK_AB R114, R241, R242 ;  /* 0x000000f2f172723e */ /* 0x000fe200000000ff */
[-C--:B---3--:R-:W-:Y:S05]  /*7510*/  HMMA.16816.F32 R4, R108, R120.reuse, R4 ;  /* 0x000000786c04723c */ /* 0x088fea0000001804 */
[--C-:B-1----:R-:W-:Y:S01]  /*7520*/  FFMA.FTZ R106, R203, c[0x0][0x2d0], -R174.reuse ;  /* 0x0000b400cb6a7a23 */ /* 0x102fe200000108ae */
[----:B------:R-:W-:Y:S02]  /*7530*/  F2FP.PACK_AB R113, R196, R197 ;  /* 0x000000c5c471723e */ /* 0x000fe400000000ff */
[----:B------:R-:W-:Y:S01]  /*7540*/  F2FP.PACK_AB R115, R194, R191 ;  /* 0x000000bfc273723e */ /* 0x000fe200000000ff */
[----:B------:R1:W-:Y:S06]  /*7550*/  MUFU.EX2 R239, R106 ;  /* 0x0000006a00ef7308 */ /* 0x0003ec0000000800 */
[C---:B------:R-:W-:Y:S08]  /*7560*/  HMMA.16816.F32 R8, R112.reuse, R120, R8 ;  /* 0x000000787008723c */ /* 0x040ff00000001808 */
[-C--:B------:R-:W-:Y:S08]  /*7570*/  HMMA.16816.F32 R12, R112, R122.reuse, R12 ;  /* 0x0000007a700c723c */ /* 0x080ff0000000180c */
[C---:B------:R-:W-:Y:S01]  /*7580*/  HMMA.16816.F32 R16, R108.reuse, R122, R16 ;  /* 0x0000007a6c10723c */ /* 0x040fe20000001810 */
[----:B------:R-:W3:Y:S03]  /*7590*/  LDSM.16.MT88.4 R120, [R218+0x1500] ;  /* 0x00150000da78783b */ /* 0x000ee60000004200 */
[----:B-1----:R-:W-:Y:S04]  /*75a0*/  FFMA.FTZ R106, R210, c[0x0][0x2d0], -R174 ;  /* 0x0000b400d26a7a23 */ /* 0x002fe800000108ae */
[-C--:B------:R-:W-:Y:S01]  /*75b0*/  HMMA.16816.F32 R20, R108, R124.reuse, R20 ;  /* 0x0000007c6c14723c */ /* 0x080fe20000001814 */
[----:B------:R1:W4:Y:S07]  /*75c0*/  MUFU.EX2 R237, R106 ;  /* 0x0000006a00ed7308 */ /* 0x00032e0000000800 */
[C---:B------:R-:W-:Y:S08]  /*75d0*/  HMMA.16816.F32 R24, R112.reuse, R124, R24 ;  /* 0x0000007c7018723c */ /* 0x040ff00000001818 */
[-C--:B------:R-:W-:Y:S08]  /*75e0*/  HMMA.16816.F32 R28, R112, R126.reuse, R28 ;  /* 0x0000007e701c723c */ /* 0x080ff0000000181c */
[C---:B------:R-:W-:Y:S01]  /*75f0*/  HMMA.16816.F32 R32, R108.reuse, R126, R32 ;  /* 0x0000007e6c20723c */ /* 0x040fe20000001820 */
[----:B------:R-:W4:Y:S03]  /*7600*/  LDSM.16.MT88.4 R124, [R217+0x2500] ;  /* 0x00250000d97c783b */ /* 0x000f260000004200 */
[--C-:B-1----:R-:W-:Y:S04]  /*7610*/  FFMA.FTZ R106, R236, c[0x0][0x2d0], -R175.reuse ;  /* 0x0000b400ec6a7a23 */ /* 0x102fe800000108af */
[-C--:B--2---:R-:W-:Y:S01]  /*7620*/  HMMA.16816.F32 R36, R108, R116.reuse, R36 ;  /* 0x000000746c24723c */ /* 0x084fe20000001824 */
[----:B------:R1:W-:Y:S07]  /*7630*/  MUFU.EX2 R236, R106 ;  /* 0x0000006a00ec7308 */ /* 0x0003ee0000000800 */
[C---:B------:R-:W-:Y:S08]  /*7640*/  HMMA.16816.F32 R40, R112.reuse, R116, R40 ;  /* 0x000000747028723c */ /* 0x040ff00000001828 */
[-C--:B------:R-:W-:Y:S08]  /*7650*/  HMMA.16816.F32 R44, R112, R118.reuse, R44 ;  /* 0x00000076702c723c */ /* 0x080ff0000000182c */
[C---:B------:R-:W-:Y:S01]  /*7660*/  HMMA.16816.F32 R48, R108.reuse, R118, R48 ;  /* 0x000000766c30723c */ /* 0x040fe20000001830 */
[----:B------:R-:W2:Y:S03]  /*7670*/  LDSM.16.MT88.4 R116, [R218+0x2500] ;  /* 0x00250000da74783b */ /* 0x000ea60000004200 */
[--C-:B-1----:R-:W-:Y:S04]  /*7680*/  FFMA.FTZ R106, R235, c[0x0][0x2d0], -R175.reuse ;  /* 0x0000b400eb6a7a23 */ /* 0x102fe800000108af */
[-C--:B---3--:R-:W-:Y:S01]  /*7690*/  HMMA.16816.F32 R52, R108, R120.reuse, R52 ;  /* 0x000000786c34723c */ /* 0x088fe20000001834 */
[----:B------:R1:W3:Y:S07]  /*76a0*/  MUFU.EX2 R235, R106 ;  /* 0x0000006a00eb7308 */ /* 0x0002ee0000000800 */
[C---:B------:R-:W-:Y:S08]  /*76b0*/  HMMA.16816.F32 R56, R112.reuse, R120, R56 ;  /* 0x000000787038723c */ /* 0x040ff00000001838 */
[-C--:B------:R-:W-:Y:S08]  /*76c0*/  HMMA.16816.F32 R60, R112, R122.reuse, R60 ;  /* 0x0000007a703c723c */ /* 0x080ff0000000183c */
[C---:B------:R-:W-:Y:S01]  /*76d0*/  HMMA.16816.F32 R64, R108.reuse, R122, R64 ;  /* 0x0000007a6c40723c */ /* 0x040fe20000001840 */
[----:B------:R-:W-:Y:S03]  /*76e0*/  LDSM.16.MT88.4 R120, [R218+0x900] ;  /* 0x00090000da78783b */ /* 0x000fe60000004200 */
[----:B-1----:R-:W-:Y:S04]  /*76f0*/  FFMA.FTZ R106, R147, c[0x0][0x2d0], -R175 ;  /* 0x0000b400936a7a23 */ /* 0x002fe800000108af */
[-C--:B----4-:R-:W-:Y:S01]  /*7700*/  HMMA.16816.F32 R68, R108, R124.reuse, R68 ;  /* 0x0000007c6c44723c */ /* 0x090fe20000001844 */
[----:B------:R1:W4:Y:S07]  /*7710*/  MUFU.EX2 R215, R106 ;  /* 0x0000006a00d77308 */ /* 0x00032e0000000800 */
[C---:B------:R-:W-:Y:S08]  /*7720*/  HMMA.16816.F32 R72, R112.reuse, R124, R72 ;  /* 0x0000007c7048723c */ /* 0x040ff00000001848 */
[-C--:B------:R-:W-:Y:S08]  /*7730*/  HMMA.16816.F32 R76, R112, R126.reuse, R76 ;  /* 0x0000007e704c723c */ /* 0x080ff0000000184c */
[C---:B------:R-:W-:Y:S01]  /*7740*/  HMMA.16816.F32 R80, R108.reuse, R126, R80 ;  /* 0x0000007e6c50723c */ /* 0x040fe20000001850 */
[----:B------:R-:W-:Y:S03]  /*7750*/  LDSM.16.MT88.4 R124, [R218+0x1900] ;  /* 0x00190000da7c783b */ /* 0x000fe60000004200 */
[--C-:B-1----:R-:W-:Y:S01]  /*7760*/  FFMA.FTZ R106, R146, c[0x0][0x2d0], -R176.reuse ;  /* 0x0000b400926a7a23 */ /* 0x102fe200000108b0 */
[----:B------:R-:W-:Y:S03]  /*7770*/  MOV R146, R128 ;  /* 0x0000008000927202 */ /* 0x000fe60000000f00 */
[-C--:B--2---:R-:W-:Y:S01]  /*7780*/  HMMA.16816.F32 R84, R108, R116.reuse, R84 ;  /* 0x000000746c54723c */ /* 0x084fe20000001854 */
[----:B------:R1:W-:Y:S07]  /*7790*/  MUFU.EX2 R213, R106 ;  /* 0x0000006a00d57308 */ /* 0x0003ee0000000800 */
[C---:B------:R-:W-:Y:S08]  /*77a0*/  HMMA.16816.F32 R88, R112.reuse, R116, R88 ;  /* 0x000000747058723c */ /* 0x040ff00000001858 */
[-C--:B------:R-:W-:Y:S08]  /*77b0*/  HMMA.16816.F32 R92, R112, R118.reuse, R92 ;  /* 0x00000076705c723c */ /* 0x080ff0000000185c */
[----:B------:R-:W-:Y:S01]  /*77c0*/  HMMA.16816.F32 R96, R108, R118, R96 ;  /* 0x000000766c60723c */ /* 0x000fe20000001860 */
[----:B------:R-:W-:Y:S03]  /*77d0*/  LDSM.16.MT88.4 R116, [R217+0x1900] ;  /* 0x00190000d974783b */ /* 0x000fe60000004200 */
[--C-:B-1----:R-:W-:Y:S01]  /*77e0*/  FFMA.FTZ R106, R145, c[0x0][0x2d0], -R176.reuse ;  /* 0x0000b400916a7a23 */ /* 0x102fe200000108b0 */
[----:B------:R-:W-:Y:S02]  /*77f0*/  MOV R145, R131 ;  /* 0x0000008300917202 */ /* 0x000fe40000000f00 */
[----:B-----5:R-:W-:Y:S01]  /*7800*/  F2FP.PACK_AB R108, R238, R240 ;  /* 0x000000f0ee6c723e */ /* 0x020fe200000000ff */
[----:B------:R1:W2:Y:S01]  /*7810*/  MUFU.EX2 R212, R106 ;  /* 0x0000006a00d47308 */ /* 0x0002a20000000800 */
[----:B------:R-:W-:Y:S03]  /*7820*/  F2FP.PACK_AB R110, R237, R239 ;  /* 0x000000efed6e723e */ /* 0x000fe600000000ff */
[----:B---3--:R-:W-:Y:S02]  /*7830*/  F2FP.PACK_AB R109, R235, R236 ;  /* 0x000000eceb6d723e */ /* 0x008fe400000000ff */
[----:B----4-:R-:W-:Y:S01]  /*7840*/  F2FP.PACK_AB R111, R215, R214 ;  /* 0x000000d6d76f723e */ /* 0x010fe200000000ff */
[----:B-1----:R-:W-:Y:S01]  /*7850*/  FFMA.FTZ R106, R144, c[0x0][0x2d0], -R176 ;  /* 0x0000b400906a7a23 */ /* 0x002fe200000108b0 */
[----:B------:R-:W-:Y:S02]  /*7860*/  MOV R144, R193 ;  /* 0x000000c100907202 */ /* 0x000fe40000000f00 */
[----:B------:R-:W-:Y:S01]  /*7870*/  MOV R193, R130 ;  /* 0x0000008200c17202 */ /* 0x000fe20000000f00 */
[----:B------:R1:W-:Y:S01]  /*7880*/  MUFU.EX2 R210, R106 ;  /* 0x0000006a00d27308 */ /* 0x0003e20000000800 */
[----:B--2---:R-:W-:Y:S01]  /*7890*/  F2FP.PACK_AB R112, R212, R213 ;  /* 0x000000d5d470723e */ /* 0x004fe200000000ff */
[----:B------:R-:W-:Y:S01]  /*78a0*/  FFMA.FTZ R107, R144, c[0x0][0x2d0], -R174 ;  /* 0x0000b400906b7a23 */ /* 0x000fe200000108ae */
[----:B------:R-:W-:Y:S07]  /*78b0*/  MOV R144, R180 ;  /* 0x000000b400907202 */ /* 0x000fee0000000f00 */
[----:B------:R2:W-:Y:S01]  /*78c0*/  MUFU.EX2 R203, R107 ;  /* 0x0000006b00cb7308 */ /* 0x0005e20000000800 */
[--C-:B-1----:R-:W-:Y:S01]  /*78d0*/  FFMA.FTZ R106, R143, c[0x0][0x2d0], -R176.reuse ;  /* 0x0000b4008f6a7a23 */ /* 0x102fe200000108b0 */
[----:B------:R-:W-:Y:S02]  /*78e0*/  MOV R143, R140 ;  /* 0x0000008c008f7202 */ /* 0x000fe40000000f00 */
[----:B------:R-:W-:Y:S06]  /*78f0*/  MOV R140, R129 ;  /* 0x00000081008c7202 */ /* 0x000fec0000000f00 */
[----:B------:R1:W3:Y:S01]  /*7900*/  MUFU.EX2 R211, R106 ;  /* 0x0000006a00d37308 */ /* 0x0002e20000000800 */
[----:B------:R-:W4:Y:S01]  /*7910*/  LDSM.16.MT88.4 R128, [R217+0x900] ;  /* 0x00090000d980783b */ /* 0x000f220000004200 */
[----:B--2---:R-:W-:Y:S08]  /*7920*/  FFMA.FTZ R107, R139, c[0x0][0x2d0], -R176 ;  /* 0x0000b4008b6b7a23 */ /* 0x004ff000000108b0 */
[----:B------:R-:W-:Y:S10]  /*7930*/  MUFU.EX2 R195, R107 ;  /* 0x0000006b00c37308 */ /* 0x000ff40000000800 */
[----:B------:R-:W-:Y:S01]  /*7940*/  MUFU.EX2 R107, R172 ;  /* 0x000000ac006b7308 */ /* 0x000fe20000000800 */
[--C-:B-1----:R-:W-:Y:S01]  /*7950*/  FFMA.FTZ R106, R189, c[0x0][0x2d0], -R3.reuse ;  /* 0x0000b400bd6a7a23 */ /* 0x102fe20000010803 */
[----:B---3--:R-:W-:Y:S08]  /*7960*/  F2FP.PACK_AB R114, R211, R210 ;  /* 0x000000d2d372723e */ /* 0x008ff000000000ff */
[----:B------:R1:W-:Y:S01]  /*7970*/  MUFU.EX2 R189, R106 ;  /* 0x0000006a00bd7308 */ /* 0x0003e20000000800 */
[-C--:B----4-:R-:W-:Y:S03]  /*7980*/  HMMA.16816.F32 R4, R108, R128.reuse, R4 ;  /* 0x000000806c04723c */ /* 0x090fe60000001804 */
[--C-:B-1----:R-:W-:Y:S06]  /*7990*/  FFMA.FTZ R106, R188, c[0x0][0x2d0], -R3.reuse ;  /* 0x0000b400bc6a7a23 */ /* 0x102fec0000010803 */
[----:B------:R1:W2:Y:S03]  /*79a0*/  MUFU.EX2 R188, R106 ;  /* 0x0000006a00bc7308 */ /* 0x0002a60000000800 */
[--C-:B-1----:R-:W-:Y:S01]  /*79b0*/  FFMA.FTZ R106, R190, c[0x0][0x2d0], -R3.reuse ;  /* 0x0000b400be6a7a23 */ /* 0x102fe20000010803 */
[----:B--2---:R-:W-:Y:S06]  /*79c0*/  F2FP.PACK_AB R113, R188, R189 ;  /* 0x000000bdbc71723e */ /* 0x004fec00000000ff */
[----:B------:R1:W-:Y:S02]  /*79d0*/  MUFU.EX2 R187, R106 ;  /* 0x0000006a00bb7308 */ /* 0x0003e40000000800 */
[----:B-1----:R-:W-:Y:S08]  /*79e0*/  FFMA.FTZ R106, R205, c[0x0][0x2d0], -R3 ;  /* 0x0000b400cd6a7a23 */ /* 0x002ff00000010803 */
[----:B------:R1:W2:Y:S02]  /*79f0*/  MUFU.EX2 R186, R106 ;  /* 0x0000006a00ba7308 */ /* 0x0002a40000000800 */
[--C-:B-1----:R-:W-:Y:S01]  /*7a00*/  FFMA.FTZ R106, R146, c[0x0][0x2d0], -R174.reuse ;  /* 0x0000b400926a7a23 */ /* 0x102fe200000108ae */
[----:B--2---:R-:W-:Y:S02]  /*7a10*/  F2FP.PACK_AB R115, R186, R187 ;  /* 0x000000bbba73723e */ /* 0x004fe400000000ff */
[----:B------:R-:W-:Y:S05]  /*7a20*/  MOV R146, R182 ;  /* 0x000000b600927202 */ /* 0x000fea0000000f00 */
[----:B------:R1:W-:Y:S01]  /*7a30*/  MUFU.EX2 R204, R106 ;  /* 0x0000006a00cc7308 */ /* 0x0003e20000000800 */
[C---:B------:R-:W-:Y:S08]  /*7a40*/  HMMA.16816.F32 R8, R112.reuse, R128, R8 ;  /* 0x000000807008723c */ /* 0x040ff00000001808 */
[-C--:B------:R-:W-:Y:S08]  /*7a50*/  HMMA.16816.F32 R12, R112, R130.reuse, R12 ;  /* 0x00000082700c723c */ /* 0x080ff0000000180c */
[C---:B------:R-:W-:Y:S04]  /*7a60*/  HMMA.16816.F32 R16, R108.reuse, R130, R16 ;  /* 0x000000826c10723c */ /* 0x040fe80000001810 */
[--C-:B-1----:R-:W-:Y:S01]  /*7a70*/  FFMA.FTZ R106, R145, c[0x0][0x2d0], -R174.reuse ;  /* 0x0000b400916a7a23 */ /* 0x102fe200000108ae */
[----:B------:R-:W-:Y:S03]  /*7a80*/  MOV R145, R181 ;  /* 0x000000b500917202 */ /* 0x000fe60000000f00 */
[-C--:B------:R-:W-:Y:S01]  /*7a90*/  HMMA.16816.F32 R20, R108, R120.reuse, R20 ;  /* 0x000000786c14723c */ /* 0x080fe20000001814 */
[----:B------:R1:W2:Y:S07]  /*7aa0*/  MUFU.EX2 R205, R106 ;  /* 0x0000006a00cd7308 */ /* 0x0002ae0000000800 */
[C---:B------:R-:W-:Y:S08]  /*7ab0*/  HMMA.16816.F32 R24, R112.reuse, R120, R24 ;  /* 0x000000787018723c */ /* 0x040ff00000001818 */
[-C--:B------:R-:W-:Y:S08]  /*7ac0*/  HMMA.16816.F32 R28, R112, R122.reuse, R28 ;  /* 0x0000007a701c723c */ /* 0x080ff0000000181c */
[C---:B------:R-:W-:Y:S01]  /*7ad0*/  HMMA.16816.F32 R32, R108.reuse, R122, R32 ;  /* 0x0000007a6c20723c */ /* 0x040fe20000001820 */
[----:B------:R-:W3:Y:S03]  /*7ae0*/  LDSM.16.MT88.4 R120, [R217+0x2900] ;  /* 0x00290000d978783b */ /* 0x000ee60000004200 */
[----:B-1----:R-:W-:Y:S01]  /*7af0*/  FFMA.FTZ R106, R143, c[0x0][0x2d0], -R174 ;  /* 0x0000b4008f6a7a23 */ /* 0x002fe200000108ae */
[----:B--2---:R-:W-:Y:S02]  /*7b00*/  F2FP.PACK_AB R172, R205, R204 ;  /* 0x000000cccdac723e */ /* 0x004fe400000000ff */
[----:B------:R-:W-:Y:S01]  /*7b10*/  MOV R143, R184 ;  /* 0x000000b8008f7202 */ /* 0x000fe20000000f00 */
[-C--:B------:R-:W-:Y:S01]  /*7b20*/  HMMA.16816.F32 R36, R108, R116.reuse, R36 ;  /* 0x000000746c24723c */ /* 0x080fe20000001824 */
[----:B------:R1:W2:Y:S07]  /*7b30*/  MUFU.EX2 R202, R106 ;  /* 0x0000006a00ca7308 */ /* 0x0002ae0000000800 */
[C---:B------:R-:W-:Y:S08]  /*7b40*/  HMMA.16816.F32 R40, R112.reuse, R116, R40 ;  /* 0x000000747028723c */ /* 0x040ff00000001828 */
[-C--:B------:R-:W-:Y:S08]  /*7b50*/  HMMA.16816.F32 R44, R112, R118.reuse, R44 ;  /* 0x00000076702c723c */ /* 0x080ff0000000182c */
[C---:B------:R-:W-:Y:S01]  /*7b60*/  HMMA.16816.F32 R48, R108.reuse, R118, R48 ;  /* 0x000000766c30723c */ /* 0x040fe20000001830 */
[----:B------:R-:W4:Y:S03]  /*7b70*/  LDSM.16.MT88.4 R116, [R218+0x2900] ;  /* 0x00290000da74783b */ /* 0x000f260000004200 */
[--C-:B-1----:R-:W-:Y:S01]  /*7b80*/  FFMA.FTZ R106, R142, c[0x0][0x2d0], -R175.reuse ;  /* 0x0000b4008e6a7a23 */ /* 0x102fe200000108af */
[----:B------:R-:W-:Y:S02]  /*7b90*/  MOV R142, R183 ;  /* 0x000000b7008e7202 */ /* 0x000fe40000000f00 */
[----:B--2---:R-:W-:Y:S01]  /*7ba0*/  F2FP.PACK_AB R174, R202, R203 ;  /* 0x000000cbcaae723e */ /* 0x004fe200000000ff */
[-C--:B------:R-:W-:Y:S01]  /*7bb0*/  HMMA.16816.F32 R52, R108, R124.reuse, R52 ;  /* 0x0000007c6c34723c */ /* 0x080fe20000001834 */
[----:B------:R1:W-:Y:S01]  /*7bc0*/  MUFU.EX2 R200, R106 ;  /* 0x0000006a00c87308 */ /* 0x0003e20000000800 */
[----:B------:R-:W-:Y:S06]  /*7bd0*/  LDSM.16.MT88.4 R180, [R217+0x2d00] ;  /* 0x002d0000d9b4783b */ /* 0x000fec0000004200 */
[C---:B------:R-:W-:Y:S08]  /*7be0*/  HMMA.16816.F32 R56, R112.reuse, R124, R56 ;  /* 0x0000007c7038723c */ /* 0x040ff00000001838 */
[-C--:B------:R-:W-:Y:S08]  /*7bf0*/  HMMA.16816.F32 R60, R112, R126.reuse, R60 ;  /* 0x0000007e703c723c */ /* 0x080ff0000000183c */
[C---:B------:R-:W-:Y:S01]  /*7c00*/  HMMA.16816.F32 R64, R108.reuse, R126, R64 ;  /* 0x0000007e6c40723c */ /* 0x040fe20000001840 */
[----:B------:R-:W2:Y:S03]  /*7c10*/  LDSM.16.MT88.4 R124, [R217+0xd00] ;  /* 0x000d0000d97c783b */ /* 0x000ea60000004200 */
[--C-:B-1----:R-:W-:Y:S01]  /*7c20*/  FFMA.FTZ R106, R141, c[0x0][0x2d0], -R175.reuse ;  /* 0x0000b4008d6a7a23 */ /* 0x102fe200000108af */
[----:B------:R-:W-:Y:S02]  /*7c30*/  MOV R141, R132 ;  /* 0x00000084008d7202 */ /* 0x000fe40000000f00 */
[----:B------:R-:W-:Y:S01]  /*7c40*/  MOV R132, R179 ;  /* 0x000000b300847202 */ /* 0x000fe20000000f00 */
[-C--:B---3--:R-:W-:Y:S01]  /*7c50*/  HMMA.16816.F32 R68, R108, R120.reuse, R68 ;  /* 0x000000786c44723c */ /* 0x088fe20000001844 */
[----:B------:R1:W-:Y:S07]  /*7c60*/  MUFU.EX2 R201, R106 ;  /* 0x0000006a00c97308 */ /* 0x0003ee0000000800 */
[C---:B------:R-:W-:Y:S08]  /*7c70*/  HMMA.16816.F32 R72, R112.reuse, R120, R72 ;  /* 0x000000787048723c */ /* 0x040ff00000001848 */
[-C--:B------:R-:W-:Y:S08]  /*7c80*/  HMMA.16816.F32 R76, R112, R122.reuse, R76 ;  /* 0x0000007a704c723c */ /* 0x080ff0000000184c */
[C---:B------:R-:W-:Y:S04]  /*7c90*/  HMMA.16816.F32 R80, R108.reuse, R122, R80 ;  /* 0x0000007a6c50723c */ /* 0x040fe80000001850 */
[--C-:B-1----:R-:W-:Y:S01]  /*7ca0*/  FFMA.FTZ R106, R140, c[0x0][0x2d0], -R175.reuse ;  /* 0x0000b4008c6a7a23 */ /* 0x102fe200000108af */
[----:B------:R-:W-:Y:S02]  /*7cb0*/  MOV R140, R133 ;  /* 0x00000085008c7202 */ /* 0x000fe40000000f00 */
[----:B------:R-:W-:Y:S01]  /*7cc0*/  MOV R133, R177 ;  /* 0x000000b100857202 */ /* 0x000fe20000000f00 */
[-C--:B----4-:R-:W-:Y:S01]  /*7cd0*/  HMMA.16816.F32 R84, R108, R116.reuse, R84 ;  /* 0x000000746c54723c */ /* 0x090fe20000001854 */
[----:B------:R1:W-:Y:S07]  /*7ce0*/  MUFU.EX2 R199, R106 ;  /* 0x0000006a00c77308 */ /* 0x0003ee0000000800 */
[C---:B------:R-:W-:Y:S08]  /*7cf0*/  HMMA.16816.F32 R88, R112.reuse, R116, R88 ;  /* 0x000000747058723c */ /* 0x040ff00000001858 */
[-C--:B------:R-:W-:Y:S08]  /*7d00*/  HMMA.16816.F32 R92, R112, R118.reuse, R92 ;  /* 0x00000076705c723c */ /* 0x080ff0000000185c */
[----:B------:R-:W-:Y:S04]  /*7d10*/  HMMA.16816.F32 R96, R108, R118, R96 ;  /* 0x000000766c60723c */ /* 0x000fe80000001860 */
[----:B-1----:R-:W-:Y:S04]  /*7d20*/  FFMA.FTZ R106, R193, c[0x0][0x2d0], -R175 ;  /* 0x0000b400c16a7a23 */ /* 0x002fe800000108af */
[----:B------:R1:W3:Y:S04]  /*7d30*/  MUFU.EX2 R198, R106 ;  /* 0x0000006a00c67308 */ /* 0x0002e80000000800 */
[--C-:B-1----:R-:W-:Y:S01]  /*7d40*/  FFMA.FTZ R106, R192, c[0x0][0x2d0], -R176.reuse ;  /* 0x0000b400c06a7a23 */ /* 0x102fe200000108b0 */
[----:B---3--:R-:W-:Y:S05]  /*7d50*/  F2FP.PACK_AB R175, R198, R199 ;  /* 0x000000c7c6af723e */ /* 0x008fea00000000ff */
[----:B------:R1:W3:Y:S02]  /*7d60*/  MUFU.EX2 R193, R106 ;  /* 0x0000006a00c17308 */ /* 0x0002e40000000800 */
[--C-:B-1----:R-:W-:Y:S08]  /*7d70*/  FFMA.FTZ R106, R138, c[0x0][0x2d0], -R176.reuse ;  /* 0x0000b4008a6a7a23 */ /* 0x102ff000000108b0 */
[----:B------:R1:W-:Y:S02]  /*7d80*/  MUFU.EX2 R192, R106 ;  /* 0x0000006a00c07308 */ /* 0x0003e40000000800 */
[----:B-1----:R-:W-:Y:S01]  /*7d90*/  FFMA.FTZ R106, R137, c[0x0][0x2d0], -R176 ;  /* 0x0000b400896a7a23 */ /* 0x002fe200000108b0 */
[----:B---3--:R-:W-:Y:S07]  /*7da0*/  F2FP.PACK_AB R176, R195, R193 ;  /* 0x000000c1c3b0723e */ /* 0x008fee00000000ff */
[----:B------:R1:W-:Y:S02]  /*7db0*/  MUFU.EX2 R190, R106 ;  /* 0x0000006a00be7308 */ /* 0x0003e40000000800 */
[--C-:B-1----:R-:W-:Y:S08]  /*7dc0*/  FFMA.FTZ R106, R185, c[0x0][0x2d0], -R3.reuse ;  /* 0x0000b400b96a7a23 */ /* 0x102ff00000010803 */
[----:B------:R1:W-:Y:S02]  /*7dd0*/  MUFU.EX2 R185, R106 ;  /* 0x0000006a00b97308 */ /* 0x0003e40000000800 */
[--C-:B-1----:R-:W-:Y:S02]  /*7de0*/  FFMA.FTZ R106, R136, c[0x0][0x2d0], -R3.reuse ;  /* 0x0000b400886a7a23 */ /* 0x102fe40000010803 */
[----:B------:R-:W-:Y:S01]  /*7df0*/  FFMA.FTZ R3, R173, c[0x0][0x2d0], -R3 ;  /* 0x0000b400ad037a23 */ /* 0x000fe20000010803 */
[----:B------:R-:W-:Y:S05]  /*7e00*/  F2FP.PACK_AB R173, R201, R200 ;  /* 0x000000c8c9ad723e */ /* 0x000fea00000000ff */
[----:B------:R-:W1:Y:S01]  /*7e10*/  MUFU.EX2 R184, R106 ;  /* 0x0000006a00b87308 */ /* 0x000e620000000800 */
[----:B------:R-:W3:Y:S01]  /*7e20*/  LDSM.16.MT88.4 R136, [R218+0xd00] ;  /* 0x000d0000da88783b */ /* 0x000ee20000004200 */
[-C--:B--2---:R-:W-:Y:S07]  /*7e30*/  HMMA.16816.F32 R112, R172, R124.reuse, R4 ;  /* 0x0000007cac70723c */ /* 0x084fee0000001804 */
[----:B------:R-:W2:Y:S01]  /*7e40*/  LDSM.16.MT88.4 R4, [R218+0x2d00] ;  /* 0x002d0000da04783b */ /* 0x000ea20000004200 */
[----:B------:R-:W4:Y:S01]  /*7e50*/  MUFU.EX2 R106, R3 ;  /* 0x00000003006a7308 */ /* 0x000f220000000800 */
[----:B-1----:R-:W-:Y:S03]  /*7e60*/  F2FP.PACK_AB R177, R184, R185 ;  /* 0x000000b9b8b1723e */ /* 0x002fe600000000ff */
[----:B----4-:R-:W-:Y:S02]  /*7e70*/  F2FP.PACK_AB R179, R106, R107 ;  /* 0x0000006b6ab3723e */ /* 0x010fe400000000ff */
[----:B------:R-:W-:Y:S02]  /*7e80*/  MOV R3, R178 ;  /* 0x000000b200037202 */ /* 0x000fe40000000f00 */
[----:B------:R-:W-:Y:S07]  /*7e90*/  F2FP.PACK_AB R178, R190, R192 ;  /* 0x000000c0beb2723e */ /* 0x000fee00000000ff */
[C---:B------:R-:W-:Y:S07]  /*7ea0*/  HMMA.16816.F32 R108, R176.reuse, R124, R8 ;  /* 0x0000007cb06c723c */ /* 0x040fee0000001808 */
[----:B------:R-:W-:Y:S01]  /*7eb0*/  MOV R10, R143 ;  /* 0x0000008f000a7202 */ /* 0x000fe20000000f00 */
[-C--:B------:R-:W-:Y:S04]  /*7ec0*/  HMMA.16816.F32 R116, R176, R126.reuse, R12 ;  /* 0x0000007eb074723c */ /* 0x080fe8000000180c */
[----:B------:R-:W-:Y:S02]  /*7ed0*/  MOV R11, R144 ;  /* 0x00000090000b7202 */ /* 0x000fe40000000f00 */
[----:B------:R-:W-:Y:S02]  /*7ee0*/  MOV R9, R146 ;  /* 0x0000009200097202 */ /* 0x000fe40000000f00 */
[C---:B------:R-:W-:Y:S01]  /*7ef0*/  HMMA.16816.F32 R120, R172.reuse, R126, R16 ;  /* 0x0000007eac78723c */ /* 0x040fe20000001810 */
[----:B------:R-:W4:Y:S03]  /*7f00*/  LDL.LU R16, [R1+0x14] ;  /* 0x0000140001107983 */ /* 0x000f260000300800 */
[----:B------:R-:W-:Y:S01]  /*7f10*/  MOV R15, R135 ;  /* 0x00000087000f7202 */ /* 0x000fe20000000f00 */
[----:B------:R-:W5:Y:S01]  /*7f20*/  LDL.LU R18, [R1+0x18] ;  /* 0x0000180001127983 */ /* 0x000f620000300800 */
[----:B------:R-:W-:Y:S02]  /*7f30*/  MOV R13, R141 ;  /* 0x0000008d000d7202 */ /* 0x000fe40000000f00 */
[-C--:B---3--:R-:W-:Y:S01]  /*7f40*/  HMMA.16816.F32 R124, R172, R136.reuse, R20 ;  /* 0x00000088ac7c723c */ /* 0x088fe20000001814 */
[----:B------:R-:W3:Y:S03]  /*7f50*/  LDL.LU R19, [R1+0x1c] ;  /* 0x00001c0001137983 */ /* 0x000ee60000300800 */
[----:B------:R-:W-:Y:S01]  /*7f60*/  MOV R14, R140 ;  /* 0x0000008c000e7202 */ /* 0x000fe20000000f00 */
[----:B------:R-:W3:Y:S01]  /*7f70*/  LDL.LU R22, [R1+0x10] ;  /* 0x0000100001167983 */ /* 0x000ee20000300800 */
[----:B------:R-:W-:Y:S02]  /*7f80*/  MOV R8, R145 ;  /* 0x0000009100087202 */ /* 0x000fe40000000f00 */
[C---:B------:R-:W-:Y:S04]  /*7f90*/  HMMA.16816.F32 R128, R176.reuse, R136, R24 ;  /* 0x00000088b080723c */ /* 0x040fe80000001818 */
[----:B------:R-:W-:Y:S02]  /*7fa0*/  MOV R17, R134 ;  /* 0x0000008600117202 */ /* 0x000fe40000000f00 */
[----:B------:R-:W-:Y:S02]  /*7fb0*/  MOV R21, R133 ;  /* 0x0000008500157202 */ /* 0x000fe40000000f00 */
[----:B------:R-:W-:Y:S02]  /*7fc0*/  MOV R23, R132 ;  /* 0x0000008400177202 */ /* 0x000fe40000000f00 */
[-C--:B------:R-:W-:Y:S03]  /*7fd0*/  HMMA.16816.F32 R132, R176, R138.reuse, R28 ;  /* 0x0000008ab084723c */ /* 0x080fe6000000181c */
[----:B------:R-:W-:Y:S05]  /*7fe0*/  MOV R12, R142 ;  /* 0x0000008e000c7202 */ /* 0x000fea0000000f00 */
        /* <DEDUP_REMOVED lines=13> */
[-C--:B--2---:R-:W-:Y:S08]  /*80c0*/  HMMA.16816.F32 R84, R172, R4.reuse, R84 ;  /* 0x00000004ac54723c */ /* 0x084ff00000001854 */
[C---:B------:R-:W-:Y:S08]  /*80d0*/  HMMA.16816.F32 R88, R176.reuse, R4, R88 ;  /* 0x00000004b058723c */ /* 0x040ff00000001858 */
[-C--:B------:R-:W-:Y:S08]  /*80e0*/  HMMA.16816.F32 R92, R176, R6.reuse, R92 ;  /* 0x00000006b05c723c */ /* 0x080ff0000000185c */
[----:B------:R-:W-:Y:S04]  /*80f0*/  HMMA.16816.F32 R96, R172, R6, R96 ;  /* 0x00000006ac60723c */ /* 0x000fe80000001860 */
[----:B----4-:R-:W-:Y:S02]  /*8100*/  FFMA.FTZ R101, R101, R16, R23 ;  /* 0x0000001065657223 */ /* 0x010fe40000010017 */
[----:B-----5:R-:W-:Y:S02]  /*8110*/  FFMA.FTZ R100, R100, R18, R17 ;  /* 0x0000001264647223 */ /* 0x020fe40000010011 */
[----:B------:R-:W-:Y:S04]  /*8120*/  FADD.FTZ R12, R12, R101 ;  /* 0x000000650c0c7221 */ /* 0x000fe80000010000 */
[----:B---3--:R-:W-:Y:S02]  /*8130*/  FFMA.FTZ R0, R0, R19, R206 ;  /* 0x0000001300007223 */ /* 0x008fe400000100ce */
[----:B------:R-:W-:Y:S01]  /*8140*/  FADD.FTZ R8, R8, R100 ;  /* 0x0000006408087221 */ /* 0x000fe20000010000 */
[----:B------:R-:W-:Y:S01]  /*8150*/  MOV R100, R104 ;  /* 0x0000006800647202 */ /* 0x000fe20000000f00 */
[----:B------:R-:W-:Y:S02]  /*8160*/  FFMA.FTZ R102, R102, R22, R21 ;  /* 0x0000001666667223 */ /* 0x000fe40000010015 */
[----:B------:R-:W-:Y:S02]  /*8170*/  FADD.FTZ R0, R207, R0 ;  /* 0x00000000cf007221 */ /* 0x000fe40000010000 */
        /* <DEDUP_REMOVED lines=52> */
[----:B------:R-:W-:Y:S01]  /*84c0*/  FADD.FTZ R4, R199, R0 ;  /* 0x00000000c7047221 */ /* 0x000fe20000010000 */
[----:B------:R-:W-:Y:S01]  /*84d0*/  STL [R1+0x10], R5 ;  /* 0x0000100501007387 */ /* 0x000fe20000100800 */
[----:B------:R-:W-:Y:S02]  /*84e0*/  FADD.FTZ R3, R190, R3 ;  /* 0x00000003be037221 */ /* 0x000fe40000010000 */
[----:B------:R-:W-:Y:S02]  /*84f0*/  FADD.FTZ R4, R198, R4 ;  /* 0x00000004c6047221 */ /* 0x000fe40000010000 */
[----:B------:R-:W-:Y:S01]  /*8500*/  FADD.FTZ R0, R107, R7 ;  /* 0x000000076b007221 */ /* 0x000fe20000010000 */
[----:B------:R-:W-:Y:S02]  /*8510*/  MOV R107, R2 ;  /* 0x00000002006b7202 */ /* 0x000fe40000000f00 */
[----:B------:R-:W-:Y:S01]  /*8520*/  STL [R1+0x14], R4 ;  /* 0x0000140401007387 */ /* 0x000fe20000100800 */
[----:B------:R-:W-:Y:S01]  /*8530*/  FADD.FTZ R0, R106, R0 ;  /* 0x000000006a007221 */ /* 0x000fe20000010000 */
[----:B------:R-:W-:Y:S02]  /*8540*/  MOV R106, R103 ;  /* 0x00000067006a7202 */ /* 0x000fe40000000f00 */
[----:B------:R1:W-:Y:S04]  /*8550*/  STL [R1+0x18], R3 ;  /* 0x0000180301007387 */ /* 0x0003e80000100800 */
[----:B------:R2:W-:Y:S01]  /*8560*/  STL [R1+0x1c], R0 ;  /* 0x00001c0001007387 */ /* 0x0005e20000100800 */
[----:B-1----:R-:W-:Y:S01]  /*8570*/  MOV R3, R105 ;  /* 0x0000006900037202 */ /* 0x002fe20000000f00 */
[----:B------:R-:W-:-:S05]  /*8580*/  @P0 BRA `(.L_x_2) ;  /* 0xffffc47000000947 */ /* 0x000fca000383ffff */
.L_x_1:
[----:B------:R-:W3:Y:S04]  /*8590*/  LDL.LU R8, [R1+0x10] ;  /* 0x0000100001087983 */ /* 0x000ee80000300800 */
[----:B------:R-:W4:Y:S04]  /*85a0*/  LDL.LU R5, [R1+0x14] ;  /* 0x0000140001057983 */ /* 0x000f280000300800 */
[----:B------:R-:W5:Y:S04]  /*85b0*/  LDL.LU R4, [R1+0x18] ;  /* 0x0000180001047983 */ /* 0x000f680000300800 */
[----:B--2---:R-:W2:Y:S04]  /*85c0*/  LDL.LU R0, [R1+0x1c] ;  /* 0x00001c0001007983 */ /* 0x004ea80000300800 */
[----:B------:R-:W2:Y:S01]  /*85d0*/  LDL.LU R22, [R1+0x48] ;  /* 0x0000480001167983 */ /* 0x000ea20000300800 */
[----:B------:R-:W-:-:S03]  /*85e0*/  MOV R66, c[0x0][0x4e8] ;  /* 0x00013a0000427a02 */ /* 0x000fc60000000f00 */
[----:B------:R-:W2:Y:S01]  /*85f0*/  LDL.LU R67, [R1+0x4c] ;  /* 0x00004c0001437983 */ /* 0x000ea20000300800 */
[----:B------:R-:W-:-:S03]  /*8600*/  ISETP.NE.AND P0, PT, R66, 0x1, PT ;  /* 0x000000014200780c */ /* 0x000fc60003f05270 */
[----:B------:R-:W1:Y:S02]  /*8610*/  S2R R10, SR_CTAID.Y ;  /* 0x00000000000a7919 */ /* 0x000e640000002600 */
[----:B-1----:R-:W-:-:S04]  /*8620*/  IMAD.WIDE.U32 R18, R10, c[0x0][0x490], RZ ;  /* 0x000124000a127a25 */ /* 0x002fc800078e00ff */
[----:B------:R-:W-:Y:S01]  /*8630*/  IMAD.WIDE.U32 R20, R10, c[0x0][0x3e8], RZ ;  /* 0x0000fa000a147a25 */ /* 0x000fe200078e00ff */
[----:B------:R-:W-:Y:S02]  /*8640*/  MOV R62, 0xff800000 ;  /* 0xff800000003e7802 */ /* 0x000fe40000000f00 */
[----:B------:R-:W-:Y:S02]  /*8650*/  MOV R61, 0xff800000 ;  /* 0xff800000003d7802 */ /* 0x000fe40000000f00 */
[----:B------:R-:W-:Y:S01]  /*8660*/  MOV R58, 0xff800000 ;  /* 0xff800000003a7802 */ /* 0x000fe20000000f00 */
[----:B------:R-:W-:Y:S01]  /*8670*/  IMAD.MOV.U32 R59, RZ, RZ, -0x800000 ;  /* 0xff800000ff3b7424 */ /* 0x000fe200078e00ff */
[----:B------:R-:W-:Y:S06]  /*8680*/  BAR.SYNC.DEFER_BLOCKING 0x1, 0x80 ;  /* 0x0042000000007b1d */ /* 0x000fec0000010000 */
[----:B---3--:R-:W1:Y:S04]  /*8690*/  SHFL.BFLY PT, R11, R8, 0x2, 0x1f ;  /* 0x0c401f00080b7f89 */ /* 0x008e6800000e0000 */
[----:B----4-:R-:W3:Y:S04]  /*86a0*/  SHFL.BFLY PT, R9, R5, 0x2, 0x1f ;  /* 0x0c401f0005097f89 */ /* 0x010ee800000e0000 */
[----:B-----5:R-:W4:Y:S04]  /*86b0*/  SHFL.BFLY PT, R7, R4, 0x2, 0x1f ;  /* 0x0c401f0004077f89 */ /* 0x020f2800000e0000 */
[----:B--2---:R-:W2:Y:S01]  /*86c0*/  SHFL.BFLY PT, R6, R0, 0x2, 0x1f ;  /* 0x0c401f0000067f89 */ /* 0x004ea200000e0000 */
[----:B------:R-:W-:Y:S01]  /*86d0*/  MOV R14, R22 ;  /* 0x00000016000e7202 */ /* 0x000fe20000000f00 */
[----:B-1----:R-:W-:-:S02]  /*86e0*/  FADD.FTZ R11, R11, R8 ;  /* 0x000000080b0b7221 */ /* 0x002fc40000010000 */
[----:B------:R-:W1:Y:S01]  /*86f0*/  S2R R8, SR_TID.X ;  /* 0x0000000000087919 */ /* 0x000e620000002100 */
[----:B---3--:R-:W-:Y:S02]  /*8700*/  FADD.FTZ R9, R9, R5 ;  /* 0x0000000509097221 */ /* 0x008fe40000010000 */
[----:B----4-:R-:W-:-:S03]  /*8710*/  FADD.FTZ R7, R7, R4 ;  /* 0x0000000407077221 */ /* 0x010fc60000010000 */
[----:B------:R-:W3:Y:S01]  /*8720*/  SHFL.BFLY PT, R3, R9, 0x1, 0x1f ;  /* 0x0c201f0009037f89 */ /* 0x000ee200000e0000 */
[----:B--2---:R-:W-:-:S03]  /*8730*/  FADD.FTZ R6, R6, R0 ;  /* 0x0000000006067221 */ /* 0x004fc60000010000 */
[----:B------:R-:W2:Y:S04]  /*8740*/  SHFL.BFLY PT, R4, R7, 0x1, 0x1f ;  /* 0x0c201f0007047f89 */ /* 0x000ea800000e0000 */
[----:B------:R-:W4:Y:S04]  /*8750*/  SHFL.BFLY PT, R0, R11, 0x1, 0x1f ;  /* 0x0c201f000b007f89 */ /* 0x000f2800000e0000 */
[----:B------:R-:W5:Y:S01]  /*8760*/  SHFL.BFLY PT, R5, R6, 0x1, 0x1f ;  /* 0x0c201f0006057f89 */ /* 0x000f6200000e0000 */
[----:B-1----:R-:W-:-:S04]  /*8770*/  SHF.R.S32.HI R65, RZ, 0x1f, R8 ;  /* 0x0000001fff417819 */ /* 0x002fc80000011408 */
[CC--:B------:R-:W-:Y:S02]  /*8780*/  LEA.HI R31, R65.reuse, R8.reuse, RZ, 0x2 ;  /* 0x00000008411f7211 */ /* 0x0c0fe400078f10ff */
[-C--:B------:R-:W-:Y:S01]  /*8790*/  LEA.HI R65, R65, R8.reuse, RZ, 0x5 ;  /* 0x0000000841417211 */ /* 0x080fe200078f28ff */
[----:B---3--:R-:W-:Y:S01]  /*87a0*/  FADD.FTZ R9, R9, R3 ;  /* 0x0000000309097221 */ /* 0x008fe20000010000 */
[----:B------:R-:W-:Y:S02]  /*87b0*/  SHF.R.S32.HI R3, RZ, 0x1f, R10 ;  /* 0x0000001fff037819 */ /* 0x000fe4000001140a */
[----:B------:R-:W-:Y:S01]  /*87c0*/  LOP3.LUT R15, R31, 0xfffffffc, RZ, 0xc0, !PT ;  /* 0xfffffffc1f0f7812 */ /* 0x000fe200078ec0ff */
[----:B--2---:R-:W-:Y:S01]  /*87d0*/  FADD.FTZ R7, R7, R4 ;  /* 0x0000000407077221 */ /* 0x004fe20000010000 */
[----:B------:R-:W-:Y:S01]  /*87e0*/  FSETP.NE.FTZ.AND P4, PT, R9, RZ, PT ;  /* 0x000000ff0900720b */ /* 0x000fe20003f95000 */
[----:B------:R-:W-:Y:S01]  /*87f0*/  IMAD R16, R3, c[0x0][0x490], RZ ;  /* 0x0001240003107a24 */ /* 0x000fe200078e02ff */
[----:B------:R-:W-:Y:S01]  /*8800*/  MOV R4, RZ ;  /* 0x000000ff00047202 */ /* 0x000fe20000000f00 */
[----:B----4-:R-:W-:Y:S01]  /*8810*/  FADD.FTZ R11, R11, R0 ;  /* 0x000000000b0b7221 */ /* 0x010fe20000010000 */
[----:B------:R-:W-:Y:S01]  /*8820*/  MOV R0, RZ ;  /* 0x000000ff00007202 */ /* 0x000fe20000000f00 */
[----:B------:R-:W-:Y:S01]  /*8830*/  IMAD R12, R3, c[0x0][0x3e8], RZ ;  /* 0x0000fa00030c7a24 */ /* 0x000fe200078e02ff */
[----:B------:R-:W-:Y:S01]  /*8840*/  IADD3 R15, -R15, R8, RZ ;  /* 0x000000080f0f7210 */ /* 0x000fe20007ffe1ff */
[----:B------:R-:W-:Y:S01]  /*8850*/  @P0 IMAD.HI.U32 R3, R22, c[0x0][0x4ec], RZ ;  /* 0x00013b0016030a27 */ /* 0x000fe200078e00ff */
[----:B------:R-:W-:-:S02]  /*8860*/  FSETP.NE.FTZ.AND P5, PT, R11, RZ, PT ;  /* 0x000000ff0b00720b */ /* 0x000fc40003fb5000 */
[----:B------:R-:W-:Y:S01]  /*8870*/  FSETP.NE.FTZ.AND P2, PT, R7, RZ, PT ;  /* 0x000000ff0700720b */ /* 0x000fe20003f55000 */
[----:B------:R-:W-:Y:S01]  /*8880*/  IMAD R16, R10, c[0x0][0x494], R16 ;  /* 0x000125000a107a24 */ /* 0x000fe200078e0210 */
[----:B------:R-:W-:Y:S01]  /*8890*/  @P0 SHF.R.U32.HI R14, RZ, c[0x0][0x4f0], R3 ;  /* 0x00013c00ff0e0a19 */ /* 0x000fe20000011603 */
[----:B------:R-:W1:Y:S01]  /*88a0*/  @P4 MUFU.RCP R4, R9 ;  /* 0x0000000900044308 */ /* 0x000e620000001000 */
[----:B-----5:R-:W-:Y:S01]  /*88b0*/  FADD.FTZ R6, R6, R5 ;  /* 0x0000000506067221 */ /* 0x020fe20000010000 */
[----:B------:R-:W-:Y:S01]  /*88c0*/  LOP3.LUT R5, R65, 0xffffffe0, RZ, 0xc0, !PT ;  /* 0xffffffe041057812 */ /* 0x000fe200078ec0ff */
[----:B------:R-:W-:Y:S01]  /*88d0*/  IMAD R12, R10, c[0x0][0x3ec], R12 ;  /* 0x0000fb000a0c7a24 */ /* 0x000fe200078e020c */
[----:B------:R-:W-:Y:S01]  /*88e0*/  IADD3 R17, R19, R16, RZ ;  /* 0x0000001013117210 */ /* 0x000fe20007ffe0ff */
[----:B------:R-:W-:-:S03]  /*88f0*/  IMAD.MOV R3, RZ, RZ, -R14 ;  /* 0x000000ffff037224 */ /* 0x000fc600078e0a0e */
[----:B------:R-:W2:Y:S01]  /*8900*/  @P5 MUFU.RCP R0, R11 ;  /* 0x0000000b00005308 */ /* 0x000ea20000001000 */
[----:B------:R-:W-:Y:S01]  /*8910*/  IMAD R63, R3, c[0x0][0x4e8], R22 ;  /* 0x00013a00033f7a24 */ /* 0x000fe200078e0216 */
[----:B------:R-:W-:Y:S02]  /*8920*/  MOV R3, RZ ;  /* 0x000000ff00037202 */ /* 0x000fe40000000f00 */
[----:B------:R-:W-:Y:S02]  /*8930*/  FSETP.NE.FTZ.AND P1, PT, R6, RZ, PT ;  /* 0x000000ff0600720b */ /* 0x000fe40003f35000 */
[----:B------:R-:W-:Y:S01]  /*8940*/  IADD3 R13, R21, R12, RZ ;  /* 0x0000000c150d7210 */ /* 0x000fe20007ffe0ff */
[C---:B-1----:R-:W-:Y:S01]  /*8950*/  FMUL.FTZ R115, R4.reuse, R115 ;  /* 0x0000007304737220 */ /* 0x042fe20000410000 */
[----:B------:R-:W-:Y:S01]  /*8960*/  MOV R12, R20 ;  /* 0x00000014000c7202 */ /* 0x000fe20000000f00 */
[C---:B------:R-:W-:Y:S01]  /*8970*/  FMUL.FTZ R114, R4.reuse, R114 ;  /* 0x0000007204727220 */ /* 0x040fe20000410000 */
[----:B------:R-:W-:Y:S01]  /*8980*/  MOV R16, R18 ;  /* 0x0000001200107202 */ /* 0x000fe20000000f00 */
[C---:B------:R-:W-:Y:S01]  /*8990*/  FMUL.FTZ R123, R4.reuse, R123 ;  /* 0x0000007b047b7220 */ /* 0x040fe20000410000 */
[----:B------:R-:W-:Y:S01]  /*89a0*/  IADD3 R5, -R5, R8, RZ ;  /* 0x0000000805057210 */ /* 0x000fe20007ffe1ff */
[----:B------:R-:W-:-:S02]  /*89b0*/  FMUL.FTZ R46, R4, R122 ;  /* 0x0000007a042e7220 */ /* 0x000fc40000410000 */
[C---:B------:R-:W-:Y:S02]  /*89c0*/  FMUL.FTZ R127, R4.reuse, R127 ;  /* 0x0000007f047f7220 */ /* 0x040fe40000410000 */
[C---:B------:R-:W-:Y:S02]  /*89d0*/  FMUL.FTZ R52, R4.reuse, R126 ;  /* 0x0000007e04347220 */ /* 0x040fe40000410000 */
[C---:B------:R-:W-:Y:S02]  /*89e0*/  FMUL.FTZ R139, R4.reuse, R139 ;  /* 0x0000008b048b7220 */ /* 0x040fe40000410000 */
[C---:B------:R-:W-:Y:S02]  /*89f0*/  FMUL.FTZ R49, R4.reuse, R138 ;  /* 0x0000008a04317220 */ /* 0x040fe40000410000 */
[C---:B------:R-:W-:Y:S02]  /*8a00*/  FMUL.FTZ R143, R4.reuse, R143 ;  /* 0x0000008f048f7220 */ /* 0x040fe40000410000 */
        /* <DEDUP_REMOVED lines=14> */
[----:B------:R-:W-:Y:S01]  /*8af0*/  FMUL.FTZ R30, R4, R98 ;  /* 0x00000062041e7220 */ /* 0x000fe20000410000 */
[----:B------:R-:W1:Y:S01]  /*8b00*/  @P2 MUFU.RCP R3, R7 ;  /* 0x0000000700032308 */ /* 0x000e620000001000 */
[----:B------:R-:W3:Y:S01]  /*8b10*/  S2R R4, SR_CTAID.Z ;  /* 0x0000000000047919 */ /* 0x000ee20000002700 */
[C---:B--2---:R-:W-:Y:S01]  /*8b20*/  FMUL.FTZ R113, R0.reuse, R113 ;  /* 0x0000007100717220 */ /* 0x044fe20000410000 */
[----:B------:R-:W-:Y:S01]  /*8b30*/  LOP3.LUT P3, RZ, R5, 0x3, RZ, 0xc0, !PT ;  /* 0x0000000305ff7812 */ /* 0x000fe2000786c0ff */
        /* <DEDUP_REMOVED lines=23> */
[----:B------:R-:W-:-:S06]  /*8cb0*/  MOV R0, RZ ;  /* 0x000000ff00007202 */ /* 0x000fcc0000000f00 */
[----:B------:R-:W2:Y:S01]  /*8cc0*/  @P1 MUFU.RCP R0, R6 ;  /* 0x0000000600001308 */ /* 0x000ea20000001000 */
[C---:B-1----:R-:W-:Y:S02]  /*8cd0*/  FMUL.FTZ R109, R3.reuse, R109 ;  /* 0x0000006d036d7220 */ /* 0x042fe40000410000 */
[C---:B------:R-:W-:Y:S02]  /*8ce0*/  FMUL.FTZ R54, R3.reuse, R108 ;  /* 0x0000006c03367220 */ /* 0x040fe40000410000 */
[----:B------:R-:W-:-:S03]  /*8cf0*/  FMUL.FTZ R117, R3, R117 ;  /* 0x0000007503757220 */ /* 0x000fc60000410000 */
[----:B------:R-:W1:Y:S01]  /*8d00*/  @P2 MUFU.LG2 R7, R7 ;  /* 0x0000000700072308 */ /* 0x000e620000000c00 */
        /* <DEDUP_REMOVED lines=20> */
[----:B------:R-:W-:Y:S01]  /*8e50*/  FMUL.FTZ R29, R3, R92 ;  /* 0x0000005c031d7220 */ /* 0x000fe20000410000 */
[----:B---3--:R-:W-:Y:S01]  /*8e60*/  SHF.R.S32.HI R3, RZ, 0x1f, R4 ;  /* 0x0000001fff037819 */ /* 0x008fe20000011404 */
[C---:B--2---:R-:W-:Y:S02]  /*8e70*/  FMUL.FTZ R111, R0.reuse, R111 ;  /* 0x0000006f006f7220 */ /* 0x044fe40000410000 */
[----:B------:R-:W-:Y:S02]  /*8e80*/  FMUL.FTZ R110, R0, R110 ;  /* 0x0000006e006e7220 */ /* 0x000fe40000410000 */
[----:B------:R-:W-:-:S02]  /*8e90*/  IMAD R64, R3, c[0x0][0x498], RZ ;  /* 0x0001260003407a24 */ /* 0x000fc400078e02ff */
[----:B------:R-:W-:Y:S01]  /*8ea0*/  IMAD R60, R3, c[0x0][0x3f0], RZ ;  /* 0x0000fc00033c7a24 */ /* 0x000fe200078e02ff */
[----:B------:R-:W-:Y:S01]  /*8eb0*/  @P4 MOV R3, 0x3f317218 ;  /* 0x3f31721800034802 */ /* 0x000fe20000000f00 */
        /* <DEDUP_REMOVED lines=21> */
[----:B------:R-:W-:Y:S01]  /*9010*/  FMUL.FTZ R28, R0, R94 ;  /* 0x0000005e001c7220 */ /* 0x000fe20000410000 */
[----:B------:R-:W-:Y:S01]  /*9020*/  @P2 MOV R0, 0x3f317218 ;  /* 0x3f31721800002802 */ /* 0x000fe20000000f00 */
[----:B------:R-:W-:-:S02]  /*9030*/  @P4 FMUL.FTZ R5, R3, c[0x0][0x2d0] ;  /* 0x0000b40003054a20 */ /* 0x000fc40000410000 */
[----:B-1----:R-:W-:Y:S02]  /*9040*/  @P2 FMUL.FTZ R7, R7, 0.69314718246459960938 ;  /* 0x3f31721807072820 */ /* 0x002fe40000410000 */
[----:B------:R-:W-:-:S04]  /*9050*/  @P2 FMUL.FTZ R3, R0, c[0x0][0x2d0] ;  /* 0x0000b40000032a20 */ /* 0x000fc80000410000 */
[----:B------:R-:W-:Y:S01]  /*9060*/  @P2 FFMA.FTZ R62, R3, R103, R7 ;  /* 0x00000067033e2223 */ /* 0x000fe20000010007 */
[----:B------:R-:W-:Y:S02]  /*9070*/  SHF.R.S32.HI R7, RZ, 0x2, R67 ;  /* 0x00000002ff077819 */ /* 0x000fe40000011443 */
[----:B------:R-:W2:Y:S01]  /*9080*/  LDL.LU R67, [R1+0x44] ;  /* 0x0000440001437983 */ /* 0x000ea20000300800 */
[----:B------:R-:W-:-:S03]  /*9090*/  F2FP.PACK_AB R24, R69, R24 ;  /* 0x000000184518723e */ /* 0x000fc600000000ff */
[----:B------:R-:W3:Y:S01]  /*90a0*/  LDL R69, [R1+0x40] ;  /* 0x0000400001457983 */ /* 0x000ee20000100800 */
[----:B------:R-:W1:Y:S01]  /*90b0*/  @P1 MUFU.LG2 R6, R6 ;  /* 0x0000000600061308 */ /* 0x000e620000000c00 */
[C---:B------:R-:W-:Y:S02]  /*90c0*/  IMAD R64, R4.reuse, c[0x0][0x49c], R64 ;  /* 0x0001270004407a24 */ /* 0x040fe400078e0240 */
[C---:B------:R-:W-:Y:S02]  /*90d0*/  IMAD R60, R4.reuse, c[0x0][0x3f4], R60 ;  /* 0x0000fd00043c7a24 */ /* 0x040fe400078e023c */
[----:B------:R-:W-:-:S04]  /*90e0*/  IMAD.WIDE.U32 R56, R4, c[0x0][0x498], R16 ;  /* 0x0001260004387a25 */ /* 0x000fc800078e0010 */
[----:B------:R-:W-:Y:S01]  /*90f0*/  IMAD.WIDE.U32 R12, R4, c[0x0][0x3f0], R12 ;  /* 0x0000fc00040c7a25 */ /* 0x000fe200078e000c */
[----:B------:R-:W-:-:S03]  /*9100*/  @P5 MOV R4, 0x3f317218 ;  /* 0x3f31721800045802 */ /* 0x000fc60000000f00 */
[----:B------:R-:W-:Y:S02]  /*9110*/  @P1 IMAD.MOV.U32 R8, RZ, RZ, 0x3f317218 ;  /* 0x3f317218ff081424 */ /* 0x000fe400078e00ff */
[----:B------:R-:W-:Y:S02]  /*9120*/  @P5 FMUL.FTZ R10, R4, c[0x0][0x2d0] ;  /* 0x0000b400040a5a20 */ /* 0x000fe40000410000 */
[----:B-1----:R-:W-:Y:S02]  /*9130*/  @P1 FMUL.FTZ R4, R6, 0.69314718246459960938 ;  /* 0x3f31721806041820 */ /* 0x002fe40000410000 */
[----:B------:R-:W-:-:S04]  /*9140*/  @P1 FMUL.FTZ R0, R8, c[0x0][0x2d0] ;  /* 0x0000b40008001a20 */ /* 0x000fc80000410000 */
[----:B------:R-:W-:Y:S01]  /*9150*/  @P1 FFMA.FTZ R61, R0, R2, R4 ;  /* 0x00000002003d1223 */ /* 0x000fe20000010004 */
[----:B------:R-:W-:Y:S01]  /*9160*/  SHF.R.S32.HI R2, RZ, 0x2, R31 ;  /* 0x00000002ff027819 */ /* 0x000fe2000001141f */
[----:B------:R-:W1:Y:S03]  /*9170*/  @P4 MUFU.LG2 R9, R9 ;  /* 0x0000000900094308 */ /* 0x000e660000000c00 */
[----:B------:R-:W-:Y:S02]  /*9180*/  SHF.R.S32.HI R3, RZ, 0x1f, R2 ;  /* 0x0000001fff037819 */ /* 0x000fe40000011402 */
[----:B------:R-:W-:Y:S02]  /*9190*/  SHF.R.S32.HI R0, RZ, 0x5, R65 ;  /* 0x00000005ff007819 */ /* 0x000fe40000011441 */
[----:B------:R-:W-:Y:S02]  /*91a0*/  LEA.HI R3, R3, R2, RZ, 0x3 ;  /* 0x0000000203037211 */ /* 0x000fe400078f18ff */
[----:B------:R-:W-:-:S02]  /*91b0*/  SHF.R.S32.HI R4, RZ, 0x1f, R0 ;  /* 0x0000001fff047819 */ /* 0x000fc40000011400 */
[----:B------:R-:W-:Y:S01]  /*91c0*/  LOP3.LUT R3, R3, 0xfffffff8, RZ, 0xc0, !PT ;  /* 0xfffffff803037812 */ /* 0x000fe200078ec0ff */
[----:B------:R-:W4:Y:S01]  /*91d0*/  @P5 MUFU.LG2 R11, R11 ;  /* 0x0000000b000b5308 */ /* 0x000f220000000c00 */
[----:B------:R-:W5:Y:S02]  /*91e0*/  S2R R65, SR_CTAID.X ;  /* 0x0000000000417919 */ /* 0x000f640000002500 */
[----:B------:R-:W-:Y:S02]  /*91f0*/  IADD3 R8, R2, -R3, RZ ;  /* 0x8000000302087210 */ /* 0x000fe40007ffe0ff */
[----:B------:R-:W-:Y:S02]  /*9200*/  LEA.HI R3, R4, R0, RZ, 0x2 ;  /* 0x0000000004037211 */ /* 0x000fe400078f10ff */
[----:B------:R-:W-:Y:S01]  /*9210*/  LEA.HI R2, R15, R15, RZ, 0x1 ;  /* 0x0000000f0f027211 */ /* 0x000fe200078f08ff */
[----:B-1----:R-:W-:Y:S01]  /*9220*/  @P4 FMUL.FTZ R9, R9, 0.69314718246459960938 ;  /* 0x3f31721809094820 */ /* 0x002fe20000410000 */
[----:B------:R-:W-:-:S02]  /*9230*/  LOP3.LUT R4, R3, 0xffffffc, RZ, 0xc0, !PT ;  /* 0x0ffffffc03047812 */ /* 0x000fc400078ec0ff */
[C---:B------:R-:W-:Y:S02]  /*9240*/  LOP3.LUT R3, R2.reuse, 0x1ffffffe, RZ, 0xc0, !PT ;  /* 0x1ffffffe02037812 */ /* 0x040fe400078ec0ff */
[----:B------:R-:W-:Y:S01]  /*9250*/  SHF.L.U32 R2, R2, 0x5, RZ ;  /* 0x0000000502027819 */ /* 0x000fe200000006ff */
[----:B------:R-:W-:Y:S01]  /*9260*/  @P4 FFMA.FTZ R58, R5, R104, R9 ;  /* 0x00000068053a4223 */ /* 0x000fe20000010009 */
[----:B------:R-:W-:Y:S02]  /*9270*/  IADD3 R4, R0, -R4, RZ ;  /* 0x8000000400047210 */ /* 0x000fe40007ffe0ff */
[----:B------:R-:W-:Y:S02]  /*9280*/  SHF.R.S32.HI R5, RZ, 0x1f, R14 ;  /* 0x0000001fff057819 */ /* 0x000fe4000001140e */
[----:B------:R-:W-:Y:S02]  /*9290*/  IADD3 R6, R15, -R3, RZ ;  /* 0x800000030f067210 */ /* 0x000fe40007ffe0ff */
[----:B------:R-:W-:Y:S01]  /*92a0*/  LOP3.LUT R2, R2, 0xffffffc0, RZ, 0xc0, !PT ;  /* 0xffffffc002027812 */ /* 0x000fe200078ec0ff */
[----:B------:R-:W-:Y:S01]  /*92b0*/  IMAD R7, R4, 0x10, R7 ;  /* 0x0000001004077824 */ /* 0x000fe200078e0207 */
[----:B------:R-:W-:Y:S01]  /*92c0*/  LEA R9, R0, R15, 0x8 ;  /* 0x0000000f00097211 */ /* 0x000fe200078e40ff */
[----:B----4-:R-:W-:Y:S01]  /*92d0*/  @P5 FMUL.FTZ R11, R11, 0.69314718246459960938 ;  /* 0x3f3172180b0b5820 */ /* 0x010fe20000410000 */
[----:B------:R-:W-:Y:S01]  /*92e0*/  LEA R6, R6, R2, 0x3 ;  /* 0x0000000206067211 */ /* 0x000fe200078e18ff */
[----:B------:R-:W-:Y:S01]  /*92f0*/  IMAD R4, R5, c[0x0][0x3e0], RZ ;  /* 0x0000f80005047a24 */ /* 0x000fe200078e02ff */
[----:B------:R-:W-:-:S02]  /*9300*/  IADD3 R3, R13, R60, RZ ;  /* 0x0000003c0d037210 */ /* 0x000fc40007ffe0ff */
[----:B------:R-:W-:Y:S02]  /*9310*/  MOV R2, R12 ;  /* 0x0000000c00027202 */ /* 0x000fe40000000f00 */
[----:B------:R-:W-:Y:S01]  /*9320*/  LEA.HI R0, R8, R8, RZ, 0x1 ;  /* 0x0000000808007211 */ /* 0x000fe200078f08ff */
[----:B------:R-:W-:Y:S02]  /*9330*/  @P5 FFMA.FTZ R59, R10, R105, R11 ;  /* 0x000000690a3b5223 */ /* 0x000fe4000001000b */
[----:B------:R-:W-:Y:S01]  /*9340*/  IMAD R12, R14, c[0x0][0x3e4], R4 ;  /* 0x0000f9000e0c7a24 */ /* 0x000fe200078e0204 */
[----:B------:R-:W-:Y:S01]  /*9350*/  LOP3.LUT R4, R0, 0x3fffffe, RZ, 0xc0, !PT ;  /* 0x03fffffe00047812 */ /* 0x000fe200078ec0ff */
[----:B------:R-:W-:Y:S01]  /*9360*/  IMAD.WIDE.U32 R10, R14, c[0x0][0x3e0], R2 ;  /* 0x0000f8000e0a7a25 */ /* 0x000fe200078e0002 */
[----:B------:R-:W-:Y:S02]  /*9370*/  IADD3 R2, R7, R6, RZ ;  /* 0x0000000607027210 */ /* 0x000fe40007ffe0ff */
[----:B------:R-:W-:-:S02]  /*9380*/  IADD3 R4, R8, -R4, RZ ;  /* 0x8000000408047210 */ /* 0x000fc40007ffe0ff */
[C---:B-----5:R-:W-:Y:S02]  /*9390*/  LEA R8, R65.reuse, R2, 0x7 ;  /* 0x0000000241087211 */ /* 0x060fe400078e38ff */
[----:B------:R-:W-:Y:S02]  /*93a0*/  SHF.R.S32.HI R5, RZ, 0x1, R0 ;  /* 0x00000001ff057819 */ /* 0x000fe40000011400 */
[----:B------:R-:W-:Y:S01]  /*93b0*/  LEA R0, R65, R7, 0x7 ;  /* 0x0000000741007211 */ /* 0x000fe200078e38ff */
[----:B------:R-:W-:Y:S01]  /*93c0*/  @P0 IMAD.HI.U32 R7, R8, c[0x0][0x4ec], RZ ;  /* 0x00013b0008070a27 */ /* 0x000fe200078e00ff */
[C---:B------:R-:W-:Y:S02]  /*93d0*/  SHF.L.U32 R2, R5.reuse, 0x6, RZ ;  /* 0x0000000605027819 */ /* 0x040fe400000006ff */
[----:B------:R-:W-:Y:S01]  /*93e0*/  LOP3.LUT R3, R5, 0x1, RZ, 0xc0, !PT ;  /* 0x0000000105037812 */ /* 0x000fe200078ec0ff */
[----:B------:R-:W-:Y:S01]  /*93f0*/  IMAD R65, R66, c[0x0][0x388], RZ ;  /* 0x0000e20042417a24 */ /* 0x000fe200078e02ff */
[----:B------:R-:W-:Y:S01]  /*9400*/  IADD3 R6, R0, 0x8, RZ ;  /* 0x0000000800067810 */ /* 0x000fe20007ffe0ff */
[----:B------:R-:W-:Y:S01]  /*9410*/  IMAD R9, R4, 0x10, R9 ;  /* 0x0000001004097824 */ /* 0x000fe200078e0209 */
[----:B------:R-:W-:-:S02]  /*9420*/  MOV R4, R8 ;  /* 0x0000000800047202 */ /* 0x000fc40000000f00 */
[----:B------:R-:W-:Y:S02]  /*9430*/  @P0 SHF.R.U32.HI R4, RZ, c[0x0][0x4f0], R7 ;  /* 0x00013c00ff040a19 */ /* 0x000fe40000011607 */
[----:B------:R-:W-:Y:S02]  /*9440*/  LOP3.LUT R2, R2, 0xc0, RZ, 0xc0, !PT ;  /* 0x000000c002027812 */ /* 0x000fe400078ec0ff */
[----:B------:R-:W-:Y:S02]  /*9450*/  ISETP.NE.U32.AND P2, PT, R3, 0x1, PT ;  /* 0x000000010300780c */ /* 0x000fe40003f45070 */
[-C--:B------:R-:W-:Y:S02]  /*9460*/  ISETP.GE.OR P5, PT, R6, R65.reuse, P3 ;  /* 0x000000410600720c */ /* 0x080fe40001fa6670 */
[C---:B------:R-:W-:Y:S02]  /*9470*/  IADD3 R3, R0.reuse, 0x40, RZ ;  /* 0x0000004000037810 */ /* 0x040fe40007ffe0ff */
[----:B------:R-:W-:-:S02]  /*9480*/  ISETP.GE.OR P6, PT, R0, R65, P3 ;  /* 0x000000410000720c */ /* 0x000fc40001fc6670 */
[----:B------:R-:W-:Y:S02]  /*9490*/  IADD3 R6, R0, 0x48, RZ ;  /* 0x0000004800067810 */ /* 0x000fe40007ffe0ff */
[----:B------:R-:W-:Y:S02]  /*94a0*/  LOP3.LUT P1, RZ, R5, 0x2, RZ, 0xc0, !PT ;  /* 0x0000000205ff7812 */ /* 0x000fe4000782c0ff */
[----:B------:R-:W-:Y:S02]  /*94b0*/  IADD3 R0, -R4, RZ, RZ ;  /* 0x000000ff04007210 */ /* 0x000fe40007ffe1ff */
[----:B------:R-:W-:Y:S02]  /*94c0*/  LEA.HI R5, R2, R2, RZ, 0x1d ;  /* 0x0000000202057211 */ /* 0x000fe400078fe8ff */
[----:B------:R-:W-:Y:S02]  /*94d0*/  ISETP.GE.OR P4, PT, R3, R65, P3 ;  /* 0x000000410300720c */ /* 0x000fe40001f86670 */
[----:B------:R-:W-:-:S02]  /*94e0*/  IADD3 R3, R11, R12, RZ ;  /* 0x0000000c0b037210 */ /* 0x000fc40007ffe0ff */
[----:B------:R-:W-:Y:S01]  /*94f0*/  ISETP.GE.OR P3, PT, R6, R65, P3 ;  /* 0x000000410600720c */ /* 0x000fe20001f66670 */
[----:B------:R-:W-:Y:S01]  /*9500*/  IMAD R6, R0, c[0x0][0x4e8], R8 ;  /* 0x00013a0000067a24 */ /* 0x000fe200078e0208 */
[----:B------:R-:W-:Y:S02]  /*9510*/  MOV R2, R10 ;  /* 0x0000000a00027202 */ /* 0x000fe40000000f00 */
[----:B------:R-:W-:Y:S02]  /*9520*/  SHF.R.S32.HI R7, RZ, 0x1f, R63 ;  /* 0x0000001fff077819 */ /* 0x000fe4000001143f */
[----:B------:R-:W-:Y:S01]  /*9530*/  LEA R9, R9, R5, 0x1 ;  /* 0x0000000509097211 */ /* 0x000fe200078e08ff */
[----:B------:R-:W-:Y:S01]  /*9540*/  IMAD.WIDE.U32 R14, R63, c[0x0][0x3d8], R2 ;  /* 0x0000f6003f0e7a25 */ /* 0x000fe200078e0002 */
[----:B------:R-:W-:Y:S02]  /*9550*/  SHF.R.S32.HI R5, RZ, 0x1f, R4 ;  /* 0x0000001fff057819 */ /* 0x000fe40000011404 */
[----:B------:R-:W-:Y:S01]  /*9560*/  IADD3 R4, P0, R4, R56, RZ ;  /* 0x0000003804047210 */ /* 0x000fe20007f1e0ff */
[----:B------:R-:W-:Y:S01]  /*9570*/  IMAD R7, R7, c[0x0][0x3d8], RZ ;  /* 0x0000f60007077a24 */ /* 0x000fe200078e02ff */
[----:B------:R-:W-:Y:S01]  /*9580*/  SHF.R.S32.HI R3, RZ, 0x1f, R6 ;  /* 0x0000001fff037819 */ /* 0x000fe20000011406 */
[----:B------:R-:W-:Y:S01]  /*9590*/  IMAD.SHL.U32 R0, R9, 0x2, RZ ;  /* 0x0000000209007824 */ /* 0x000fe200078e00ff */
[----:B------:R-:W-:Y:S01]  /*95a0*/  IADD3.X R5, R5, R57, R64, P0, !PT ;  /* 0x0000003905057210 */ /* 0x000fe200007fe440 */
[----:B------:R-:W-:-:S02]  /*95b0*/  IMAD R60, R63, c[0x0][0x3dc], R7 ;  /* 0x0000f7003f3c7a24 */ /* 0x000fc400078e0207 */
[----:B------:R-:W-:Y:S01]  /*95c0*/  IMAD R3, R3, c[0x0][0x488], RZ ;  /* 0x0001220003037a24 */ /* 0x000fe200078e02ff */
[----:B------:R-:W-:Y:S01]  /*95d0*/  IADD3 R7, R0, 0x80, RZ ;  /* 0x0000008000077810 */ /* 0x000fe20007ffe0ff */
[----:B------:R-:W-:Y:S01]  /*95e0*/  IMAD.WIDE.U32 R4, R6, c[0x0][0x488], R4 ;  /* 0x0001220006047a25 */ /* 0x000fe200078e0004 */
[----:B------:R-:W-:Y:S02]  /*95f0*/  IADD3 R2, R0, 0x70, RZ ;  /* 0x0000007000027810 */ /* 0x000fe40007ffe0ff */
[----:B------:R-:W-:Y:S01]  /*9600*/  @P2 IADD3 R2, R7, 0x10, RZ ;  /* 0x0000001007022810 */ /* 0x000fe20007ffe0ff */
[----:B------:R-:W-:Y:S01]  /*9610*/  IMAD R3, R6, c[0x0][0x48c], R3 ;  /* 0x0001230006037a24 */ /* 0x000fe200078e0203 */
[----:B------:R-:W-:Y:S02]  /*9620*/  MOV R7, 0x20 ;  /* 0x0000002000077802 */ /* 0x000fe40000000f00 */
[----:B------:R-:W-:Y:S02]  /*9630*/  F2FP.PACK_AB R17, R113, R112 ;  /* 0x000000707111723e */ /* 0x000fe400000000ff */
[----:B------:R-:W-:-:S02]  /*9640*/  F2FP.PACK_AB R16, R115, R114 ;  /* 0x000000727310723e */ /* 0x000fc400000000ff */
[----:B------:R-:W-:Y:S02]  /*9650*/  SEL R7, R7, 0xffffffe0, !P1 ;  /* 0xffffffe007077807 */ /* 0x000fe40004800000 */
[----:B------:R-:W-:Y:S02]  /*9660*/  LEA R6, P0, R4, c[0x0][0x450], 0x2 ;  /* 0x0001140004067a11 */ /* 0x000fe400078010ff */
[----:B------:R-:W-:Y:S02]  /*9670*/  IADD3 R5, R5, R3, RZ ;  /* 0x0000000305057210 */ /* 0x000fe40007ffe0ff */
[----:B------:R-:W-:Y:S02]  /*9680*/  F2FP.PACK_AB R47, R121, R47 ;  /* 0x0000002f792f723e */ /* 0x000fe400000000ff */
[----:B------:R-:W-:Y:S02]  /*9690*/  F2FP.PACK_AB R46, R123, R46 ;  /* 0x0000002e7b2e723e */ /* 0x000fe400000000ff */
[----:B------:R-:W-:-:S02]  /*96a0*/  F2FP.PACK_AB R54, R109, R54 ;  /* 0x000000366d36723e */ /* 0x000fc400000000ff */
[----:B------:R-:W-:Y:S02]  /*96b0*/  F2FP.PACK_AB R110, R111, R110 ;  /* 0x0000006e6f6e723e */ /* 0x000fe400000000ff */
[----:B------:R-:W-:Y:S02]  /*96c0*/  F2FP.PACK_AB R55, R117, R55 ;  /* 0x000000377537723e */ /* 0x000fe400000000ff */
[----:B------:R-:W-:Y:S01]  /*96d0*/  F2FP.PACK_AB R118, R119, R118 ;  /* 0x000000767776723e */ /* 0x000fe200000000ff */
[----:B------:R-:W-:Y:S01]  /*96e0*/  STS [R0+0x80], R17 ;  /* 0x0000801100007388 */ /* 0x000fe20000000800 */
[----:B------:R-:W-:Y:S02]  /*96f0*/  F2FP.PACK_AB R53, R125, R53 ;  /* 0x000000357d35723e */ /* 0x000fe400000000ff */
[----:B------:R-:W-:Y:S01]  /*9700*/  F2FP.PACK_AB R52, R127, R52 ;  /* 0x000000347f34723e */ /* 0x000fe200000000ff */
[----:B------:R-:W-:Y:S01]  /*9710*/  STS [R0+0x280], R16 ;  /* 0x0002801000007388 */ /* 0x000fe20000000800 */
[----:B------:R-:W-:-:S02]  /*9720*/  IADD3 R3, R0, R7, RZ ;  /* 0x0000000700037210 */ /* 0x000fc40007ffe0ff */
[----:B------:R-:W-:Y:S01]  /*9730*/  LEA.HI.X R5, R4, c[0x0][0x454], R5, 0x2, P0 ;  /* 0x0001150004057a11 */ /* 0x000fe200000f1405 */
[----:B------:R-:W-:Y:S01]  /*9740*/  STS [R2], R47 ;  /* 0x0000002f02007388 */ /* 0x000fe20000000800 */
[----:B------:R-:W-:Y:S02]  /*9750*/  F2FP.PACK_AB R50, R137, R50 ;  /* 0x000000328932723e */ /* 0x000fe400000000ff */
[----:B------:R-:W-:Y:S01]  /*9760*/  F2FP.PACK_AB R49, R139, R49 ;  /* 0x000000318b31723e */ /* 0x000fe200000000ff */
[----:B------:R-:W-:Y:S01]  /*9770*/  STS [R2+0x200], R46 ;  /* 0x0002002e02007388 */ /* 0x000fe20000000800 */
[----:B------:R-:W-:Y:S02]  /*9780*/  IADD3 R4, R7, R2, RZ ;  /* 0x0000000207047210 */ /* 0x000fe40007ffe0ff */
[----:B------:R-:W-:Y:S01]  /*9790*/  F2FP.PACK_AB R51, R129, R51 ;  /* 0x000000338133723e */ /* 0x000fe200000000ff */
[----:B------:R-:W-:Y:S01]  /*97a0*/  STS [R0+0x1080], R54 ;  /* 0x0010803600007388 */ /* 0x000fe20000000800 */
[----:B------:R-:W-:-:S02]  /*97b0*/  F2FP.PACK_AB R130, R131, R130 ;  /* 0x000000828382723e */ /* 0x000fc400000000ff */
[----:B------:R-:W-:Y:S01]  /*97c0*/  F2FP.PACK_AB R48, R133, R48 ;  /* 0x000000308530723e */ /* 0x000fe200000000ff */
[----:B------:R-:W-:Y:S01]  /*97d0*/  STS [R0+0x1280], R110 ;  /* 0x0012806e00007388 */ /* 0x000fe20000000800 */
[----:B------:R-:W-:Y:S02]  /*97e0*/  F2FP.PACK_AB R134, R135, R134 ;  /* 0x000000868786723e */ /* 0x000fe400000000ff */
[----:B------:R-:W-:Y:S01]  /*97f0*/  F2FP.PACK_AB R45, R141, R45 ;  /* 0x0000002d8d2d723e */ /* 0x000fe200000000ff */
[----:B------:R-:W-:Y:S01]  /*9800*/  STS [R2+0x1000], R55 ;  /* 0x0010003702007388 */ /* 0x000fe20000000800 */
[----:B------:R-:W-:Y:S02]  /*9810*/  F2FP.PACK_AB R44, R143, R44 ;  /* 0x0000002c8f2c723e */ /* 0x000fe400000000ff */
[----:B------:R-:W-:Y:S01]  /*9820*/  F2FP.PACK_AB R27, R153, R27 ;  /* 0x0000001b991b723e */ /* 0x000fe200000000ff */
[----:B------:R-:W-:Y:S01]  /*9830*/  STS [R2+0x1200], R118 ;  /* 0x0012007602007388 */ /* 0x000fe20000000800 */
[----:B------:R-:W-:-:S02]  /*9840*/  F2FP.PACK_AB R26, R155, R26 ;  /* 0x0000001a9b1a723e */ /* 0x000fc400000000ff */
[----:B------:R-:W-:Y:S01]  /*9850*/  F2FP.PACK_AB R43, R145, R43 ;  /* 0x0000002b912b723e */ /* 0x000fe200000000ff */
[----:B------:R-:W-:Y:S01]  /*9860*/  STS [R3+0x80], R53 ;  /* 0x0000803503007388 */ /* 0x000fe20000000800 */
[----:B------:R-:W-:-:S03]  /*9870*/  F2FP.PACK_AB R146, R147, R146 ;  /* 0x000000929392723e */ /* 0x000fc600000000ff */
[----:B------:R-:W-:Y:S01]  /*9880*/  STS [R3+0x280], R52 ;  /* 0x0002803403007388 */ /* 0x000fe20000000800 */
[----:B------:R-:W-:Y:S02]  /*9890*/  F2FP.PACK_AB R25, R149, R25 ;  /* 0x000000199519723e */ /* 0x000fe400000000ff */
[----:B------:R-:W-:Y:S01]  /*98a0*/  F2FP.PACK_AB R150, R151, R150 ;  /* 0x000000969796723e */ /* 0x000fe200000000ff */
[----:B------:R-:W-:Y:S01]  /*98b0*/  STS [R4], R50 ;  /* 0x0000003204007388 */ /* 0x000fe20000000800 */
[----:B------:R-:W-:-:S03]  /*98c0*/  F2FP.PACK_AB R23, R157, R23 ;  /* 0x000000179d17723e */ /* 0x000fc600000000ff */
[----:B------:R-:W-:Y:S01]  /*98d0*/  STS [R4+0x200], R49 ;  /* 0x0002003104007388 */ /* 0x000fe20000000800 */
        /* <DEDUP_REMOVED lines=43> */
[----:B------:R-:W-:Y:S04]  /*9b90*/  STS [R0+0x4280], R42 ;  /* 0x0042802a00007388 */ /* 0x000fe80000000800 */
[----:B------:R-:W-:Y:S04]  /*9ba0*/  STS [R2+0x4000], R39 ;  /* 0x0040002702007388 */ /* 0x000fe80000000800 */
[----:B------:R-:W-:Y:S04]  /*9bb0*/  STS [R2+0x4200], R38 ;  /* 0x0042002602007388 */ /* 0x000fe80000000800 */
[----:B------:R-:W-:Y:S04]  /*9bc0*/  STS [R0+0x5080], R41 ;  /* 0x0050802900007388 */ /* 0x000fe80000000800 */
[----:B------:R2:W-:Y:S04]  /*9bd0*/  STS [R0+0x5280], R40 ;  /* 0x0052802800007388 */ /* 0x0005e80000000800 */
[----:B------:R-:W-:Y:S04]  /*9be0*/  STS [R2+0x5000], R37 ;  /* 0x0050002502007388 */ /* 0x000fe80000000800 */
        /* <DEDUP_REMOVED lines=9> */
[----:B------:R-:W-:Y:S04]  /*9c80*/  SHFL.IDX PT, R10, R6, RZ, 0x1c1f ;  /* 0x001c1fff060a7589 */ /* 0x000fe800000e0000 */
[----:B------:R-:W1:Y:S04]  /*9c90*/  SHFL.IDX PT, R11, R5, RZ, 0x1c1f ;  /* 0x001c1fff050b7589 */ /* 0x000e6800000e0000 */
[----:B------:R-:W-:Y:S06]  /*9ca0*/  BAR.SYNC.DEFER_BLOCKING 0x1, 0x80 ;  /* 0x0042000000007b1d */ /* 0x000fec0000010000 */
[----:B------:R-:W-:Y:S04]  /*9cb0*/  SHFL.IDX PT, R8, R6, 0x1, 0x1c1f ;  /* 0x003c1f0006087f89 */ /* 0x000fe800000e0000 */
[----:B------:R-:W4:Y:S04]  /*9cc0*/  SHFL.IDX PT, R9, R5, 0x1, 0x1c1f ;  /* 0x003c1f0005097f89 */ /* 0x000f2800000e0000 */
[----:B------:R-:W-:Y:S04]  /*9cd0*/  SHFL.IDX PT, R12, R6, 0x2, 0x1c1f ;  /* 0x005c1f00060c7f89 */ /* 0x000fe800000e0000 */
[----:B------:R-:W5:Y:S04]  /*9ce0*/  SHFL.IDX PT, R13, R5, 0x2, 0x1c1f ;  /* 0x005c1f00050d7f89 */ /* 0x000f6800000e0000 */
[----:B------:R-:W-:Y:S04]  /*9cf0*/  SHFL.IDX PT, R6, R6, 0x3, 0x1c1f ;  /* 0x007c1f0006067f89 */ /* 0x000fe800000e0000 */
[----:B------:R-:W3:Y:S01]  /*9d00*/  SHFL.IDX PT, R7, R5, 0x3, 0x1c1f ;  /* 0x007c1f0005077f89 */ /* 0x000ee200000e0000 */
[----:B--2---:R-:W-:-:S03]  /*9d10*/  SHF.L.U32 R0, R67, 0x1, RZ ;  /* 0x0000000143007819 */ /* 0x004fc600000006ff */
[----:B-1----:R1:W-:Y:S04]  /*9d20*/  @!P6 ST.E [R10.64], R59 ;  /* 0x0000003b0a00e985 */ /* 0x0023e8000c101910 */
[----:B----4-:R1:W-:Y:S04]  /*9d30*/  @!P5 ST.E [R8.64], R58 ;  /* 0x0000003a0800d985 */ /* 0x0103e8000c101910 */
[----:B-----5:R1:W-:Y:S04]  /*9d40*/  @!P4 ST.E [R12.64], R62 ;  /* 0x0000003e0c00c985 */ /* 0x0203e8000c101910 */
[----:B---3--:R1:W-:Y:S04]  /*9d50*/  @!P3 ST.E [R6.64], R61 ;  /* 0x0000003d0600b985 */ /* 0x0083e8000c101910 */
[----:B------:R1:W2:Y:S04]  /*9d60*/  LDS.128 R32, [R0+0x880] ;  /* 0x0008800000207984 */ /* 0x0002a80000000c00 */
[----:B------:R1:W3:Y:S04]  /*9d70*/  LDS.128 R44, [R0+0x1080] ;  /* 0x00108000002c7984 */ /* 0x0002e80000000c00 */
[----:B------:R1:W4:Y:S04]  /*9d80*/  LDS.128 R52, [R0+0x1880] ;  /* 0x0018800000347984 */ /* 0x0003280000000c00 */
[----:B------:R1:W1:Y:S04]  /*9d90*/  LDS.128 R28, [R0+0x2880] ;  /* 0x00288000001c7984 */ /* 0x0002680000000c00 */
[----:B------:R1:W1:Y:S04]  /*9da0*/  LDS.128 R40, [R0+0x3080] ;  /* 0x0030800000287984 */ /* 0x0002680000000c00 */
[----:B------:R1:W1:Y:S04]  /*9db0*/  LDS.128 R48, [R0+0x3880] ;  /* 0x0038800000307984 */ /* 0x0002680000000c00 */
[----:B------:R1:W1:Y:S04]  /*9dc0*/  LDS.128 R24, [R0+0x4880] ;  /* 0x0048800000187984 */ /* 0x0002680000000c00 */
[----:B------:R1:W1:Y:S04]  /*9dd0*/  LDS.128 R36, [R0+0x5080] ;  /* 0x0050800000247984 */ /* 0x0002680000000c00 */
[----:B------:R1:W1:Y:S01]  /*9de0*/  LDS.128 R56, [R0+0x5880] ;  /* 0x0058800000387984 */ /* 0x0002620000000c00 */
[----:B------:R-:W-:-:S02]  /*9df0*/  IADD3 R2, R15, R60, RZ ;  /* 0x0000003c0f027210 */ /* 0x000fc40007ffe0ff */
[----:B------:R-:W-:-:S04]  /*9e00*/  LEA R21, P0, R14, c[0x0][0x380], 0x1 ;  /* 0x0000e0000e157a11 */ /* 0x000fc800078008ff */
[----:B------:R-:W-:Y:S02]  /*9e10*/  LEA.HI.X R20, R14, c[0x0][0x384], R2, 0x1, P0 ;  /* 0x0000e1000e147a11 */ /* 0x000fe400000f0c02 */
[----:B------:R-:W-:Y:S01]  /*9e20*/  ISETP.GE.AND P0, PT, R69, R65, PT ;  /* 0x000000414500720c */ /* 0x000fe20003f06270 */
[----:B------:R1:W1:Y:S01]  /*9e30*/  SHFL.IDX PT, R2, R21, RZ, 0x1c1f ;  /* 0x001c1fff15027589 */ /* 0x00026200000e0000 */
[----:B------:R-:W-:Y:S03]  /*9e40*/  BSSY B0, `(.L_x_3) ;  /* 0x0000017000007945 */ /* 0x000fe60003800000 */
[----:B------:R1:W1:Y:S01]  /*9e50*/  SHFL.IDX PT, R3, R20, RZ, 0x1c1f ;  /* 0x001c1fff14037589 */ /* 0x00026200000e0000 */
[C---:B------:R-:W-:Y:S02]  /*9e60*/  IADD3 R67, R234.reuse, 0x40, RZ ;  /* 0x00000040ea437810 */ /* 0x040fe40007ffe0ff */
[----:B------:R-:W-:-:S05]  /*9e70*/  IADD3 R68, R234, 0x20, RZ ;  /* 0x00000020ea447810 */ /* 0x000fca0007ffe0ff */
[----:B------:R-:W-:Y:S05]  /*9e80*/  @P0 BRA `(.L_x_4) ;  /* 0x0000012000000947 */ /* 0x000fea0003800000 */
[----:B--234-:R-:W2:Y:S01]  /*9e90*/  LDS.128 R16, [R0+0x80] ;  /* 0x0000800000107984 */ /* 0x01cea20000000c00 */
[----:B------:R-:W-:Y:S02]  /*9ea0*/  ISETP.GE.AND P1, PT, R68, c[0x0][0x3c8], PT ;  /* 0x0000f20044007a0c */ /* 0x000fe40003f26270 */
[----:B------:R-:W-:Y:S01]  /*9eb0*/  ISETP.GE.AND P0, PT, R67, c[0x0][0x3c8], PT ;  /* 0x0000f20043007a0c */ /* 0x000fe20003f06270 */
[----:B-1----:R-:W1:Y:S01]  /*9ec0*/  LDS.128 R12, [R0+0x2080] ;  /* 0x00208000000c7984 */ /* 0x002e620000000c00 */
[----:B------:R-:W-:-:S03]  /*9ed0*/  ISETP.GE.AND P2, PT, R234, c[0x0][0x3c8], PT ;  /* 0x0000f200ea007a0c */ /* 0x000fc60003f46270 */
[----:B------:R3:W4:Y:S06]  /*9ee0*/  LDS.128 R8, [R0+0x4080] ;  /* 0x0040800000087984 */ /* 0x00072c0000000c00 */
[----:B------:R-:W-:-:S04]  /*9ef0*/  @!P1 SHF.R.S32.HI R4, RZ, 0x1f, R68 ;  /* 0x0000001fff049819 */ /* 0x000fc80000011444 */
[----:B------:R-:W-:Y:S01]  /*9f00*/  @!P1 LEA.HI R4, R4, R68, RZ, 0x3 ;  /* 0x0000004404049211 */ /* 0x000fe200078f18ff */
[----:B------:R-:W-:-:S03]  /*9f10*/  @!P2 IMAD.WIDE R6, R234, 0x2, R2 ;  /* 0x00000002ea06a825 */ /* 0x000fc600078e0202 */
[----:B------:R-:W-:-:S05]  /*9f20*/  @!P1 LOP3.LUT R4, R4, 0xfffffff8, RZ, 0xc0, !PT ;  /* 0xfffffff804049812 */ /* 0x000fca00078ec0ff */
[----:B------:R-:W-:Y:S01]  /*9f30*/  @!P1 IMAD.WIDE R4, R4, 0x2, R2 ;  /* 0x0000000204049825 */ /* 0x000fe200078e0202 */
[----:B---3--:R-:W-:-:S04]  /*9f40*/  @!P0 SHF.R.S32.HI R0, RZ, 0x1f, R67 ;  /* 0x0000001fff008819 */ /* 0x008fc80000011443 */
[----:B------:R-:W-:-:S04]  /*9f50*/  @!P0 LEA.HI R0, R0, R67, RZ, 0x3 ;  /* 0x0000004300008211 */ /* 0x000fc800078f18ff */
[----:B------:R-:W-:Y:S01]  /*9f60*/  @!P0 LOP3.LUT R0, R0, 0xfffffff8, RZ, 0xc0, !PT ;  /* 0xfffffff800008812 */ /* 0x000fe200078ec0ff */
[----:B--2---:R2:W-:Y:S04]  /*9f70*/  @!P2 ST.E.128 [R6.64], R16 ;  /* 0x000000100600a985 */ /* 0x0045e8000c101d10 */
[----:B------:R-:W-:Y:S01]  /*9f80*/  @!P0 IMAD.WIDE R2, R0, 0x2, R2 ;  /* 0x0000000200028825 */ /* 0x000fe200078e0202 */
[----:B-1----:R2:W-:Y:S04]  /*9f90*/  @!P1 ST.E.128 [R4.64], R12 ;  /* 0x0000000c04009985 */ /* 0x0025e8000c101d10 */
[----:B----4-:R2:W-:Y:S02]  /*9fa0*/  @!P0 ST.E.128 [R2.64], R8 ;  /* 0x0000000802008985 */ /* 0x0105e4000c101d10 */
.L_x_4:
[----:B--234-:R-:W-:Y:S05]  /*9fb0*/  BSYNC B0 ;  /* 0x0000000000007941 */ /* 0x01cfea0003800000 */
.L_x_3:
[----:B-1----:R-:W-:Y:S01]  /*9fc0*/  IADD3 R0, R69, 0x20, RZ ;  /* 0x0000002045007810 */ /* 0x002fe20007ffe0ff */
[----:B------:R1:W2:Y:S01]  /*9fd0*/  SHFL.IDX PT, R3, R20, 0x1, 0x1c1f ;  /* 0x003c1f0014037f89 */ /* 0x0002a200000e0000 */
[----:B------:R-:W-:Y:S02]  /*9fe0*/  BSSY B0, `(.L_x_5) ;  /* 0x0000013000007945 */ /* 0x000fe40003800000 */
[----:B------:R-:W-:Y:S01]  /*9ff0*/  ISETP.GE.AND P0, PT, R0, R65, PT ;  /* 0x000000410000720c */ /* 0x000fe20003f06270 */
[----:B------:R1:W3:-:S12]  /*a000*/  SHFL.IDX PT, R2, R21, 0x1, 0x1c1f ;  /* 0x003c1f0015027f89 */ /* 0x0002d800000e0000 */
[----:B------:R-:W-:Y:S05]  /*a010*/  @P0 BRA `(.L_x_6) ;  /* 0x000000f000000947 */ /* 0x000fea0003800000 */
[----:B------:R-:W-:Y:S02]  /*a020*/  ISETP.GE.AND P1, PT, R68, c[0x0][0x3c8], PT ;  /* 0x0000f20044007a0c */ /* 0x000fe40003f26270 */
[----:B------:R-:W-:Y:S02]  /*a030*/  ISETP.GE.AND P0, PT, R67, c[0x0][0x3c8], PT ;  /* 0x0000f20043007a0c */ /* 0x000fe40003f06270 */
[----:B------:R-:W-:-:S09]  /*a040*/  ISETP.GE.AND P2, PT, R234, c[0x0][0x3c8], PT ;  /* 0x0000f200ea007a0c */ /* 0x000fd20003f46270 */
[----:B------:R-:W-:Y:S02]  /*a050*/  @!P1 SHF.R.S32.HI R4, RZ, 0x1f, R68 ;  /* 0x0000001fff049819 */ /* 0x000fe40000011444 */
[----:B------:R-:W-:Y:S02]  /*a060*/  @!P0 SHF.R.S32.HI R0, RZ, 0x1f, R67 ;  /* 0x0000001fff008819 */ /* 0x000fe40000011443 */
[----:B------:R-:W-:Y:S01]  /*a070*/  @!P1 LEA.HI R4, R4, R68, RZ, 0x3 ;  /* 0x0000004404049211 */ /* 0x000fe200078f18ff */
[--C-:B--23--:R-:W-:Y:S01]  /*a080*/  @!P2 IMAD.WIDE R6, R234, 0x2, R2.reuse ;  /* 0x00000002ea06a825 */ /* 0x10cfe200078e0202 */
[----:B------:R-:W-:Y:S02]  /*a090*/  @!P0 LEA.HI R0, R0, R67, RZ, 0x3 ;  /* 0x0000004300008211 */ /* 0x000fe400078f18ff */
[----:B------:R-:W-:Y:S02]  /*a0a0*/  @!P1 LOP3.LUT R4, R4, 0xfffffff8, RZ, 0xc0, !PT ;  /* 0xfffffff804049812 */ /* 0x000fe400078ec0ff */
[----:B------:R-:W-:Y:S01]  /*a0b0*/  @!P0 LOP3.LUT R0, R0, 0xfffffff8, RZ, 0xc0, !PT ;  /* 0xfffffff800008812 */ /* 0x000fe200078ec0ff */
[----:B------:R2:W-:Y:S02]  /*a0c0*/  @!P2 ST.E.128 [R6.64], R32 ;  /* 0x000000200600a985 */ /* 0x0005e4000c101d10 */
[----:B------:R-:W-:-:S04]  /*a0d0*/  @!P1 IMAD.WIDE R4, R4, 0x2, R2 ;  /* 0x0000000204049825 */ /* 0x000fc800078e0202 */
[----:B------:R-:W-:Y:S01]  /*a0e0*/  @!P0 IMAD.WIDE R2, R0, 0x2, R2 ;  /* 0x0000000200028825 */ /* 0x000fe200078e0202 */
[----:B------:R2:W-:Y:S04]  /*a0f0*/  @!P1 ST.E.128 [R4.64], R28 ;  /* 0x0000001c04009985 */ /* 0x0005e8000c101d10 */
[----:B------:R2:W-:Y:S02]  /*a100*/  @!P0 ST.E.128 [R2.64], R24 ;  /* 0x0000001802008985 */ /* 0x0005e4000c101d10 */
.L_x_6:
[----:B------:R-:W-:Y:S05]  /*a110*/  BSYNC B0 ;  /* 0x0000000000007941 */ /* 0x000fea0003800000 */
.L_x_5:
[----:B------:R-:W-:Y:S01]  /*a120*/  IADD3 R0, R69, 0x40, RZ ;  /* 0x0000004045007810 */ /* 0x000fe20007ffe0ff */
[----:B--2---:R2:W4:Y:S01]  /*a130*/  SHFL.IDX PT, R3, R20, 0x2, 0x1c1f ;  /* 0x005c1f0014037f89 */ /* 0x00452200000e0000 */
[----:B------:R-:W-:Y:S02]  /*a140*/  BSSY B0, `(.L_x_7) ;  /* 0x0000013000007945 */ /* 0x000fe40003800000 */
[----:B------:R-:W-:Y:S01]  /*a150*/  ISETP.GE.AND P0, PT, R0, R65, PT ;  /* 0x000000410000720c */ /* 0x000fe20003f06270 */
[----:B---3--:R2:W3:-:S12]  /*a160*/  SHFL.IDX PT, R2, R21, 0x2, 0x1c1f ;  /* 0x005c1f0015027f89 */ /* 0x0084d800000e0000 */
[----:B------:R-:W-:Y:S05]  /*a170*/  @P0 BRA `(.L_x_8) ;  /* 0x000000f000000947 */ /* 0x000fea0003800000 */
[----:B------:R-:W-:Y:S02]  /*a180*/  ISETP.GE.AND P1, PT, R68, c[0x0][0x3c8], PT ;  /* 0x0000f20044007a0c */ /* 0x000fe40003f26270 */
[----:B------:R-:W-:Y:S02]  /*a190*/  ISETP.GE.AND P0, PT, R67, c[0x0][0x3c8], PT ;  /* 0x0000f20043007a0c */ /* 0x000fe40003f06270 */
[----:B------:R-:W-:-:S09]  /*a1a0*/  ISETP.GE.AND P2, PT, R234, c[0x0][0x3c8], PT ;  /* 0x0000f200ea007a0c */ /* 0x000fd20003f46270 */
[----:B------:R-:W-:Y:S02]  /*a1b0*/  @!P1 SHF.R.S32.HI R4, RZ, 0x1f, R68 ;  /* 0x0000001fff049819 */ /* 0x000fe40000011444 */
[----:B------:R-:W-:Y:S02]  /*a1c0*/  @!P0 SHF.R.S32.HI R0, RZ, 0x1f, R67 ;  /* 0x0000001fff008819 */ /* 0x000fe40000011443 */
[----:B------:R-:W-:Y:S01]  /*a1d0*/  @!P1 LEA.HI R4, R4, R68, RZ, 0x3 ;  /* 0x0000004404049211 */ /* 0x000fe200078f18ff */
[--C-:B---34-:R-:W-:Y:S01]  /*a1e0*/  @!P2 IMAD.WIDE R6, R234, 0x2, R2.reuse ;  /* 0x00000002ea06a825 */ /* 0x118fe200078e0202 */
        /* <DEDUP_REMOVED lines=8> */
.L_x_8:
[----:B------:R-:W-:Y:S05]  /*a270*/  BSYNC B0 ;  /* 0x0000000000007941 */ /* 0x000fea0003800000 */
.L_x_7:
[----:B------:R-:W-:Y:S01]  /*a280*/  IADD3 R0, R69, 0x60, RZ ;  /* 0x0000006045007810 */ /* 0x000fe20007ffe0ff */
[----:B---34-:R3:W4:Y:S03]  /*a290*/  SHFL.IDX PT, R3, R20, 0x3, 0x1c1f ;  /* 0x007c1f0014037f89 */ /* 0x01872600000e0000 */
[----:B------:R-:W-:Y:S01]  /*a2a0*/  ISETP.GE.AND P0, PT, R0, R65, PT ;  /* 0x000000410000720c */ /* 0x000fe20003f06270 */
[----:B------:R3:W1:-:S12]  /*a2b0*/  SHFL.IDX PT, R2, R21, 0x3, 0x1c1f ;  /* 0x007c1f0015027f89 */ /* 0x00065800000e0000 */
[----:B------:R-:W-:Y:S05]  /*a2c0*/  @P0 EXIT ;  /* 0x000000000000094d */ /* 0x000fea0003800000 */
[----:B------:R-:W-:Y:S02]  /*a2d0*/  ISETP.GE.AND P0, PT, R68, c[0x0][0x3c8], PT ;  /* 0x0000f20044007a0c */ /* 0x000fe40003f06270 */
[----:B------:R-:W-:-:S11]  /*a2e0*/  ISETP.GE.AND P1, PT, R234, c[0x0][0x3c8], PT ;  /* 0x0000f200ea007a0c */ /* 0x000fd60003f26270 */
[----:B------:R-:W-:Y:S02]  /*a2f0*/  @!P0 SHF.R.S32.HI R0, RZ, 0x1f, R68 ;  /* 0x0000001fff008819 */ /* 0x000fe40000011444 */
[----:B-1--4-:R-:W-:Y:S02]  /*a300*/  @!P1 IMAD.WIDE R6, R234, 0x2, R2 ;  /* 0x00000002ea069825 */ /* 0x012fe400078e0202 */
[----:B------:R-:W-:-:S03]  /*a310*/  @!P0 LEA.HI R0, R0, R68, RZ, 0x3 ;  /* 0x0000004400008211 */ /* 0x000fc600078f18ff */
[----:B------:R1:W-:Y:S01]  /*a320*/  @!P1 ST.E.128 [R6.64], R52 ;  /* 0x0000003406009985 */ /* 0x0003e2000c101d10 */
[----:B------:R-:W-:-:S05]  /*a330*/  @!P0 LOP3.LUT R0, R0, 0xfffffff8, RZ, 0xc0, !PT ;  /* 0xfffffff800008812 */ /* 0x000fca00078ec0ff */
[----:B------:R-:W-:-:S05]  /*a340*/  @!P0 IMAD.WIDE R4, R0, 0x2, R2 ;  /* 0x0000000200048825 */ /* 0x000fca00078e0202 */
[----:B------:R1:W-:Y:S01]  /*a350*/  @!P0 ST.E.128 [R4.64], R48 ;  /* 0x0000003004008985 */ /* 0x0003e2000c101d10 */
[----:B------:R-:W-:-:S13]  /*a360*/  ISETP.GE.AND P0, PT, R67, c[0x0][0x3c8], PT ;  /* 0x0000f20043007a0c */ /* 0x000fda0003f06270 */
[----:B------:R-:W-:Y:S05]  /*a370*/  @P0 EXIT ;  /* 0x000000000000094d */ /* 0x000fea0003800000 */
[----:B------:R-:W-:-:S04]  /*a380*/  SHF.R.S32.HI R0, RZ, 0x1f, R67 ;  /* 0x0000001fff007819 */ /* 0x000fc80000011443 */
[----:B------:R-:W-:-:S04]  /*a390*/  LEA.HI R0, R0, R67, RZ, 0x3 ;  /* 0x0000004300007211 */ /* 0x000fc800078f18ff */
[----:B------:R-:W-:-:S05]  /*a3a0*/  LOP3.LUT R0, R0, 0xfffffff8, RZ, 0xc0, !PT ;  /* 0xfffffff800007812 */ /* 0x000fca00078ec0ff */
[----:B------:R-:W-:-:S05]  /*a3b0*/  IMAD.WIDE R2, R0, 0x2, R2 ;  /* 0x0000000200027825 */ /* 0x000fca00078e0202 */
[----:B------:R-:W-:Y:S01]  /*a3c0*/  ST.E.128 [R2.64], R56 ;  /* 0x0000003802007985 */ /* 0x000fe2000c101d10 */
[----:B------:R-:W-:Y:S05]  /*a3d0*/  EXIT ;  /* 0x000000000000794d */ /* 0x000fea0003800000 */
.L_x_9:
[----:B------:R-:W-:-:S00]  /*a3e0*/  BRA `(.L_x_9) ;  /* 0xfffffff000007947 */ /* 0x000fc0000383ffff */
[----:B------:R-:W-:-:S00]  /*a3f0*/  NOP ;  /* 0x0000000000007918 */ /* 0x000fc00000000000 */
        /* <DEDUP_REMOVED lines=8> */
.L_x_754:


//--------------------- .text._ZN7cutlass13device_kernelIN5flash19enable_sm80_to_sm89INS1_16FlashAttnFwdSm80INS1_25CollectiveMainloopFwdSm80ILi4ELi1ELb0EN4cute5tupleIJNS5_1CILi128EEENS7_ILi64EEENS7_ILi96EEEEEELi96ENS_6half_tEfNS_4arch4Sm80ELb0ELb0ELb1ELb1ELb0ELb0ELb1ELb0EEENS1_21CollectiveEpilogueFwdINS6_IJS8_SA_S9_EEENS6_IJNS7_ILi1EEESI_SI_EEESC_SE_Li128ELb1ELb1ELb0ELb0EEENS1_19SingleTileSchedulerILb1ELb0ELb1ELi128EEEEEEEEEvNT_6ParamsE --------------------------
	.section	.text._ZN7cutlass13device_kernelIN5flash19enable_sm80_to_sm89INS1_16FlashAttnFwdSm80INS1_25CollectiveMainloopFwdSm80ILi4ELi1ELb0EN4cute5tupleIJNS5_1CILi128EEENS7_ILi64EEENS7_ILi96EEEEEELi96ENS_6half_tEfNS_4arch4Sm80ELb0ELb0ELb1ELb1ELb0ELb0ELb1ELb0EEENS1_21CollectiveEpilogueFwdINS6_IJS8_SA_S9_EEENS6_IJNS7_ILi1EEESI_SI_EEESC_SE_Li128ELb1ELb1ELb0ELb0EEENS1_19SingleTileSchedulerILb1ELb0ELb1ELi128EEEEEEEEEvNT_6ParamsE,"ax",@progbits
	.sectioninfo	@"SHI_REGISTERS=255"
	.align	128
.text._ZN7cutlass13device_kernelIN5flash19enable_sm80_to_sm89INS1_16FlashAttnFwdSm80INS1_25CollectiveMainloopFwdSm80ILi4ELi1ELb0EN4cute5tupleIJNS5_1CILi128EEENS7_ILi64EEENS7_ILi96EEEEEELi96ENS_6half_tEfNS_4arch4Sm80ELb0ELb0ELb1ELb1ELb0ELb0ELb1ELb0EEENS1_21CollectiveEpilogueFwdINS6_IJS8_SA_S9_EEENS6_IJNS7_ILi1EEESI_SI_EEESC_SE_Li128ELb1ELb1ELb0ELb0EEENS1_19SingleTileSchedulerILb1ELb0ELb1ELi128EEEEEEEEEvNT_6ParamsE:
        .type           _ZN7cutlass13device_kernelIN5flash19enable_sm80_to_sm89INS1_16FlashAttnFwdSm80INS1_25CollectiveMainloopFwdSm80ILi4ELi1ELb0EN4cute5tupleIJNS5_1CILi128EEENS7_ILi64EEENS7_ILi96EEEEEELi96ENS_6half_tEfNS_4arch4Sm80ELb0ELb0ELb1ELb1ELb0ELb0ELb1ELb0EEENS1_21CollectiveEpilogueFwdINS6_IJS8_SA_S9_EEENS6_IJNS7_ILi1EEESI_SI_EEESC_SE_Li128ELb1ELb1ELb0ELb0EEENS1_19SingleTileSchedulerILb1ELb0ELb1ELi128EEEEEEEEEvNT_6ParamsE,@function
        .size           _ZN7cutlass13device_kernelIN5flash19enable_sm80_to_sm89INS1_16FlashAttnFwdSm80INS1_25CollectiveMainloopFwdSm80ILi4ELi1ELb0EN4cute5tupleIJNS5_1CILi128EEENS7_ILi64EEENS7_ILi96EEEEEELi96ENS_6half_tEfNS_4arch4Sm80ELb0ELb0ELb1ELb1ELb0ELb0ELb1ELb0EEENS1_21CollectiveEpilogueFwdINS6_IJS8_SA_S9_EEENS6_IJNS7_ILi1EEESI_SI_EEESC_SE_Li128ELb1ELb1ELb0ELb0EEENS1_19SingleTileSchedulerILb1ELb0ELb1ELi128EEEEEEEEEvNT_6ParamsE,(.L_x_755 - _ZN7cutlass13device_kernelIN5flash19enable_sm80_to_sm89INS1_16FlashAttnFwdSm80INS1_25CollectiveMainloopFwdSm80ILi4ELi1ELb0EN4cute5tupleIJNS5_1CILi128EEENS7_ILi64EEENS7_ILi96EEEEEELi96ENS_6half_tEfNS_4arch4Sm80ELb0ELb0ELb1ELb1ELb0ELb0ELb1ELb0EEENS1_21CollectiveEpilogueFwdINS6_IJS8_SA_S9_EEENS6_IJNS7_ILi1EEESI_SI_EEESC_SE_Li128ELb1ELb1ELb0ELb0EEENS1_19SingleTileSchedulerILb1ELb0ELb1ELi128EEEEEEEEEvNT_6ParamsE)
        .other          _ZN7cutlass13device_kernelIN5flash19enable_sm80_to_sm89INS1_16FlashAttnFwdSm80INS1_25CollectiveMainloopFwdSm80ILi4ELi1ELb0EN4cute5tupleIJNS5_1CILi128EEENS7_ILi64EEENS7_ILi96EEEEEELi96ENS_6half_tEfNS_4arch4Sm80ELb0ELb0ELb1ELb1ELb0ELb0ELb1ELb0EEENS1_21CollectiveEpilogueFwdINS6_IJS8_SA_S9_EEENS6_IJNS7_ILi1EEESI_SI_EEESC_SE_Li128ELb1ELb1ELb0ELb0EEENS1_19SingleTileSchedulerILb1ELb0ELb1ELi128EEEEEEEEEvNT_6ParamsE,@"STO_CUDA_ENTRY STV_DEFAULT"
_ZN7cutlass13device_kernelIN5flash19enable_sm80_to_sm89INS1_16FlashAttnFwdSm80INS1_25CollectiveMainloopFwdSm80ILi4ELi1ELb0EN4cute5tupleIJNS5_1CILi128EEENS7_ILi64EEENS7_ILi96EEEEEELi96ENS_6half_tEfNS_4arch4Sm80ELb0ELb0ELb1ELb1ELb0ELb0ELb1ELb0EEENS1_21CollectiveEpilogueFwdINS6_IJS8_SA_S9_EEENS6_IJNS7_ILi1EEESI_SI_EEESC_SE_Li128ELb1ELb1ELb0ELb0EEENS1_19SingleTileSchedulerILb1ELb0ELb1ELi128EEEEEEEEEvNT_6ParamsE:
[----:B------:R-:W-:Y:S02]  /*0000*/  MOV R1, c[0x0][0x28] ;  /* 0x00000a0000017a02 */ /* 0x000fe40000000f00 */
[----:B------:R-:W1:Y:S01]  /*0010*/  S2R R155, SR_TID.X ;  /* 0x00000000009b7919 */ /* 0x000e620000002100 */
[----:B------:R-:W-:Y:S01]  /*0020*/  IMAD.MOV.U32 R13, RZ, RZ, 0x4 ;  /* 0x00000004ff0d7424 */ /* 0x000fe200078e00ff */
[----:B------:R-:W-:Y:S01]  /*0030*/  ULDC.64 UR4, c[0x0][0x118] ;  /* 0x0000460000047ab9 */ /* 0x000fe20000000a00 */
[----:B------:R-:W-:Y:S01]  /*0040*/  IADD3 R1, R1, -0x60, RZ ;  /* 0xffffffa001017810 */ /* 0x000fe20007ffe0ff */
[----:B------:R-:W2:Y:S04]  /*0050*/  S2R R5, SR_CTAID.Z ;  /* 0x0000000000057919 */ /* 0x000ea80000002700 */
[----:B------:R-:W3:Y:S01]  /*0060*/  S2R R48, SR_CTAID.X ;  /* 0x0000000000307919 */ /* 0x000ee20000002500 */
[----:B-1----:R-:W-:Y:S01]  /*0070*/  SHF.R.U32.HI R0, RZ, 0x5, R155 ;  /* 0x00000005ff007819 */ /* 0x002fe2000001169b */
[----:B--2---:R-:W-:-:S05]  /*0080*/  IMAD.WIDE R2, R5, R13, c[0x0][0x568] ;  /* 0x00015a0005027625 */ /* 0x004fca00078e020d */
[----:B------:R-:W1:Y:S02]  /*0090*/  SHFL.IDX PT, R0, R0, RZ, 0x1f ;  /* 0x00001fff00007589 */ /* 0x000e6400000e0000 */
[----:B-1----:R-:W-:-:S13]  /*00a0*/  ISETP.NE.AND P0, PT, R0, RZ, PT ;  /* 0x000000ff0000720c */ /* 0x002fda0003f05270 */
[----:B------:R-:W-:Y:S05]  /*00b0*/  @!P0 BRA `(.L_x_10) ;  /* 0x0000014000008947 */ /* 0x000fea0003800000 */
[----:B---3--:R-:W-:-:S04]  /*00c0*/  ISETP.NE.U32.AND P0, PT, RZ, c[0x0][0x568], PT ;  /* 0x00015a00ff007a0c */ /* 0x008fc80003f05070 */
[----:B------:R-:W-:-:S13]  /*00d0*/  ISETP.NE.AND.EX P0, PT, RZ, c[0x0][0x56c], PT, P0 ;  /* 0x00015b00ff007a0c */ /* 0x000fda0003f05300 */
[----:B------:R-:W-:Y:S05]  /*00e0*/  @!P0 BRA `(.L_x_11) ;  /* 0x0000002000008947 */ /* 0x000fea0003800000 */
[----:B------:R1:W5:Y:S01]  /*00f0*/  LDG.E R0, [R2.64] ;  /* 0x0000000402007981 */ /* 0x000362000c1e1900 */
[----:B------:R-:W-:Y:S05]  /*0100*/  BRA `(.L_x_12) ;  /* 0x0000009000007947 */ /* 0x000fea0003800000 */
.L_x_11:
[----:B------:R-:W-:-:S04]  /*0110*/  ISETP.NE.U32.AND P0, PT, RZ, c[0x0][0x560], PT ;  /* 0x00015800ff007a0c */ /* 0x000fc80003f05070 */
[----:B------:R-:W-:-:S13]  /*0120*/  ISETP.NE.AND.EX P0, PT, RZ, c[0x0][0x564], PT, P0 ;  /* 0x00015900ff007a0c */ /* 0x000fda0003f05300 */
[----:B------:R-:W-:Y:S05]  /*0130*/  @!P0 BRA `(.L_x_13) ;  /* 0x0000005000008947 */ /* 0x000fea0003800000 */
[----:B------:R-:W-:-:S05]  /*0140*/  IMAD.WIDE R2, R5, R13, c[0x0][0x560] ;  /* 0x0001580005027625 */ /* 0x000fca00078e020d */
[----:B------:R-:W2:Y:S04]  /*0150*/  LDG.E R4, [R2.64] ;  /* 0x0000000402047981 */ /* 0x000ea8000c1e1900 */
[----:B------:R-:W2:Y:S02]  /*0160*/  LDG.E R0, [R2.64+0x4] ;  /* 0x0000040402007981 */ /* 0x000ea4000c1e1900 */
[----:B--2---:R-:W-:Y:S01]  /*0170*/  IADD3 R0, -R4, R0, RZ ;  /* 0x0000000004007210 */ /* 0x004fe20007ffe1ff */
[----:B------:R-:W-:Y:S05]  /*0180*/  BRA `(.L_x_12) ;  /* 0x0000001000007947 */ /* 0x000fea0003800000 */
.L_x_13:
[----:B------:R-:W-:-:S05]  /*0190*/  MOV R0, c[0x0][0x54c] ;  /* 0x0001530000007a02 */ /* 0x000fca0000000f00 */
.L_x_12:
[----:B-----5:R-:W-:Y:S01]  /*01a0*/  IMAD R0, R0, c[0x0][0x548], RZ ;  /* 0x0001520000007a24 */ /* 0x020fe200078e02ff */
[----:B-1----:R-:W-:-:S04]  /*01b0*/  SHF.L.U32 R2, R48, 0x7, RZ ;  /* 0x0000000730027819 */ /* 0x002fc800000006ff */
[----:B------:R-:W-:-:S04]  /*01c0*/  ISETP.GE.AND P0, PT, R2, R0, PT ;  /* 0x000000000200720c */ /* 0x000fc80003f06270 */
[----:B------:R-:W-:-:S05]  /*01d0*/  SEL R0, R5, 0xffffffff, !P0 ;  /* 0xffffffff05007807 */ /* 0x000fca0004000000 */
[----:B------:R1:W-:Y:S01]  /*01e0*/  STL [R1+0x30], R0 ;  /* 0x0000300001007387 */ /* 0x0003e20000100800 */
[----:B------:R-:W-:Y:S05]  /*01f0*/  BRA `(.L_x_14) ;  /* 0x0000013000007947 */ /* 0x000fea0003800000 */
.L_x_10:
[----:B---3--:R-:W-:-:S04]  /*0200*/  ISETP.NE.U32.AND P0, PT, RZ, c[0x0][0x568], PT ;  /* 0x00015a00ff007a0c */ /* 0x008fc80003f05070 */
[----:B------:R-:W-:-:S13]  /*0210*/  ISETP.NE.AND.EX P0, PT, RZ, c[0x0][0x56c], PT, P0 ;  /* 0x00015b00ff007a0c */ /* 0x000fda0003f05300 */
[----:B------:R-:W-:Y:S05]  /*0220*/  @!P0 BRA `(.L_x_15) ;  /* 0x0000002000008947 */ /* 0x000fea0003800000 */
[----:B------:R1:W5:Y:S01]  /*0230*/  LDG.E R0, [R2.64] ;  /* 0x0000000402007981 */ /* 0x000362000c1e1900 */
[----:B------:R-:W-:Y:S05]  /*0240*/  BRA `(.L_x_16) ;  /* 0x0000009000007947 */ /* 0x000fea0003800000 */
.L_x_15:
        /* <DEDUP_REMOVED lines=8> */
.L_x_17:
[----:B------:R-:W-:-:S05]  /*02d0*/  MOV R0, c[0x0][0x54c] ;  /* 0x0001530000007a02 */ /* 0x000fca0000000f00 */
.L_x_16:
[----:B-----5:R-:W-:Y:S01]  /*02e0*/  IMAD R0, R0, c[0x0][0x548], RZ ;  /* 0x0001520000007a24 */ /* 0x020fe200078e02ff */
[----:B-1----:R-:W-:-:S04]  /*02f0*/  SHF.L.U32 R2, R48, 0x7, RZ ;  /* 0x0000000730027819 */ /* 0x002fc800000006ff */
[----:B------:R-:W-:-:S04]  /*0300*/  ISETP.GE.AND P0, PT, R2, R0, PT ;  /* 0x000000000200720c */ /* 0x000fc80003f06270 */
[----:B------:R-:W-:-:S05]  /*0310*/  SEL R0, R5, 0xffffffff, !P0 ;  /* 0xffffffff05007807 */ /* 0x000fca0004000000 */
[----:B------:R1:W-:Y:S04]  /*0320*/  STL [R1+0x30], R0 ;  /* 0x0000300001007387 */ /* 0x0003e80000100800 */
.L_x_14:
[----:B------:R-:W2:Y:S02]  /*0330*/  LDL R49, [R1+0x30] ;  /* 0x0000300001317983 */ /* 0x000ea40000100800 */
[----:B--2---:R-:W-:-:S13]  /*0340*/  ISETP.GE.AND P0, PT, R49, RZ, PT ;  /* 0x000000ff3100720c */ /* 0x004fda0003f06270 */
[----:B------:R-:W-:Y:S05]  /*0350*/  @!P0 EXIT ;  /* 0x000000000000894d */ /* 0x000fea0003800000 */
[----:B------:R-:W-:Y:S01]  /*0360*/  ISETP.NE.U32.AND P2, PT, RZ, c[0x0][0x370], PT ;  /* 0x0000dc00ff007a0c */ /* 0x000fe20003f45070 */
[----:B------:R-:W-:Y:S01]  /*0370*/  CS2R R10, SRZ ;  /* 0x00000000000a7805 */ /* 0x000fe2000001ff00 */
[----:B------:R-:W-:Y:S01]  /*0380*/  ISETP.NE.U32.AND P1, PT, RZ, c[0x0][0x360], PT ;  /* 0x0000d800ff007a0c */ /* 0x000fe20003f25070 */
[----:B------:R-:W-:Y:S01]  /*0390*/  IMAD.MOV.U32 R28, RZ, RZ, c[0x0][0x168] ;  /* 0x00005a00ff1c7624 */ /* 0x000fe200078e00ff */
[----:B------:R-:W-:Y:S01]  /*03a0*/  ISETP.NE.AND.EX P2, PT, RZ, c[0x0][0x374], PT, P2 ;  /* 0x0000dd00ff007a0c */ /* 0x000fe20003f45320 */
[----:B------:R-:W-:Y:S01]  /*03b0*/  IMAD.MOV.U32 R12, RZ, RZ, RZ ;  /* 0x000000ffff0c7224 */ /* 0x000fe200078e00ff */
[----:B------:R-:W-:Y:S01]  /*03c0*/  ISETP.NE.AND.EX P1, PT, RZ, c[0x0][0x364], PT, P1 ;  /* 0x0000d900ff007a0c */ /* 0x000fe20003f25310 */
[CC--:B------:R-:W-:Y:S01]  /*03d0*/  IMAD.WIDE R4, R49.reuse, R13.reuse, c[0x0][0x348] ;  /* 0x0000d20031047625 */ /* 0x0c0fe200078e020d */
[----:B------:R-:W-:Y:S02]  /*03e0*/  ISETP.NE.U32.AND P4, PT, RZ, c[0x0][0x348], PT ;  /* 0x0000d200ff007a0c */ /* 0x000fe40003f85070 */
[----:B------:R-:W-:Y:S01]  /*03f0*/  ISETP.NE.U32.AND P0, PT, RZ, c[0x0][0x350], PT ;  /* 0x0000d400ff007a0c */ /* 0x000fe20003f05070 */
[----:B------:R-:W-:Y:S01]  /*0400*/  IMAD.WIDE R2, R49, R13, c[0x0][0x350] ;  /* 0x0000d40031027625 */ /* 0x000fe200078e020d */
[----:B------:R-:W-:-:S02]  /*0410*/  ISETP.NE.AND.EX P4, PT, RZ, c[0x0][0x34c], PT, P4 ;  /* 0x0000d300ff007a0c */ /* 0x000fc40003f85340 */
[----:B------:R-:W-:-:S03]  /*0420*/  ISETP.NE.AND.EX P0, PT, RZ, c[0x0][0x354], PT, P0 ;  /* 0x0000d500ff007a0c */ /* 0x000fc60003f05300 */
[----:B------:R-:W-:-:S04]  /*0430*/  @P2 IMAD.WIDE R8, R49, R13, c[0x0][0x370] ;  /* 0x0000dc0031082625 */ /* 0x000fc800078e020d */
[----:B------:R-:W-:Y:S01]  /*0440*/  @P1 IMAD.WIDE R6, R49, R13, c[0x0][0x360] ;  /* 0x0000d80031061625 */ /* 0x000fe200078e020d */
[----:B------:R2:W5:Y:S04]  /*0450*/  @P2 LDG.E R11, [R8.64] ;  /* 0x00000004080b2981 */ /* 0x000568000c1e1900 */
[----:B------:R2:W5:Y:S04]  /*0460*/  @P1 LDG.E R28, [R6.64] ;  /* 0x00000004061c1981 */ /* 0x000568000c1e1900 */
[----:B------:R2:W5:Y:S04]  /*0470*/  @P4 LDG.E R10, [R4.64] ;  /* 0x00000004040a4981 */ /* 0x000568000c1e1900 */
[----:B------:R2:W5:Y:S01]  /*0480*/  @P0 LDG.E R12, [R2.64] ;  /* 0x00000004020c0981 */ /* 0x000562000c1e1900 */
[----:B-1----:R-:W-:Y:S01]  /*0490*/  IMAD.MOV.U32 R0, RZ, RZ, c[0x0][0x1d0] ;  /* 0x00007400ff007624 */ /* 0x002fe200078e00ff */
[----:B------:R-:W-:Y:S05]  /*04a0*/  @P1 BRA `(.L_x_18) ;  /* 0x0000004000001947 */ /* 0x000fea0003800000 */
[----:B------:R-:W-:Y:S05]  /*04b0*/  @!P4 BRA `(.L_x_18) ;  /* 0x000000300000c947 */ /* 0x000fea0003800000 */
[----:B--2---:R1:W2:Y:S04]  /*04c0*/  LDG.E R6, [R4.64] ;  /* 0x0000000404067981 */ /* 0x0042a8000c1e1900 */
[----:B-1----:R-:W2:Y:S02]  /*04d0*/  LDG.E R4, [R4.64+0x4] ;  /* 0x0000040404047981 */ /* 0x002ea4000c1e1900 */
[----:B--2--5:R-:W-:-:S02]  /*04e0*/  IADD3 R28, -R6, R4, RZ ;  /* 0x00000004061c7210 */ /* 0x024fc40007ffe1ff */
.L_x_18:
[----:B------:R-:W-:-:S04]  /*04f0*/  ISETP.NE.U32.AND P1, PT, RZ, c[0x0][0x368], PT ;  /* 0x0000da00ff007a0c */ /* 0x000fc80003f25070 */
[----:B------:R-:W-:-:S13]  /*0500*/  ISETP.NE.AND.EX P1, PT, RZ, c[0x0][0x36c], PT, P1 ;  /* 0x0000db00ff007a0c */ /* 0x000fda0003f25310 */
[----:B------:R-:W-:Y:S05]  /*0510*/  @!P1 BRA `(.L_x_19) ;  /* 0x0000003000009947 */ /* 0x000fea0003800000 */
[----:B--2---:R-:W-:-:S05]  /*0520*/  IMAD.WIDE R2, R49, R13, c[0x0][0x368] ;  /* 0x0000da0031027625 */ /* 0x004fca00078e020d */
[----:B------:R1:W5:Y:S01]  /*0530*/  LDG.E R0, [R2.64] ;  /* 0x0000000402007981 */ /* 0x000362000c1e1900 */
[----:B------:R-:W-:Y:S05]  /*0540*/  BRA `(.L_x_20) ;  /* 0x0000004000007947 */ /* 0x000fea0003800000 */
.L_x_19:
[----:B------:R-:W-:Y:S05]  /*0550*/  @!P0 BRA `(.L_x_20) ;  /* 0x0000003000008947 */ /* 0x000fea0003800000 */
[----:B------:R1:W3:Y:S04]  /*0560*/  LDG.E R0, [R2.64] ;  /* 0x0000000402007981 */ /* 0x0002e8000c1e1900 */
[----:B-12---:R-:W3:Y:S02]  /*0570*/  LDG.E R2, [R2.64+0x4] ;  /* 0x0000040402027981 */ /* 0x006ee4000c1e1900 */
[----:B---3--:R-:W-:-:S05]  /*0580*/  IADD3 R0, -R0, R2, RZ ;  /* 0x0000000200007210 */ /* 0x008fca0007ffe1ff */
.L_x_20:
[--C-:B-----5:R-:W-:Y:S01]  /*0590*/  IMAD.IADD R145, R0, 0x1, -R11.reuse ;  /* 0x0000000100917824 */ /* 0x120fe200078e0a0b */
[----:B------:R-:W-:Y:S01]  /*05a0*/  PLOP3.LUT P1, PT, PT, PT, PT, 0x80, 0x0 ;  /* 0x000000000000781c */ /* 0x000fe20003f2f070 */
[----:B------:R-:W-:Y:S01]  /*05b0*/  IMAD.IADD R11, R12, 0x1, R11 ;  /* 0x000000010c0b7824 */ /* 0x000fe200078e020b */
[----:B------:R-:W-:Y:S01]  /*05c0*/  CS2R R94, SRZ ;  /* 0x00000000005e7805 */ /* 0x000fe2000001ff00 */
[----:B------:R-:W-:Y:S01]  /*05d0*/  CS2R R92, SRZ ;  /* 0x00000000005c7805 */ /* 0x000fe2000001ff00 */
[C---:B------:R-:W-:Y:S01]  /*05e0*/  ISETP.GE.AND P2, PT, R145.reuse, 0x1, PT ;  /* 0x000000019100780c */ /* 0x040fe20003f46270 */
[----:B------:R-:W-:Y:S01]  /*05f0*/  CS2R R98, SRZ ;  /* 0x0000000000627805 */ /* 0x000fe2000001ff00 */
[----:B------:R-:W-:Y:S01]  /*0600*/  IADD3 R0, R145, 0x3f, RZ ;  /* 0x0000003f91007810 */ /* 0x000fe20007ffe0ff */
[----:B------:R-:W-:Y:S01]  /*0610*/  CS2R R96, SRZ ;  /* 0x0000000000607805 */ /* 0x000fe2000001ff00 */
[----:B------:R-:W-:Y:S01]  /*0620*/  MOV R12, RZ ;  /* 0x000000ff000c7202 */ /* 0x000fe20000000f00 */
[----:B------:R-:W-:Y:S01]  /*0630*/  IMAD.MOV.U32 R90, RZ, RZ, RZ ;  /* 0x000000ffff5a7224 */ /* 0x000fe200078e00ff */
[----:B-12---:R-:W-:Y:S01]  /*0640*/  SHF.R.S32.HI R2, RZ, 0x1f, R0 ;  /* 0x0000001fff027819 */ /* 0x006fe20000011400 */
[----:B------:R-:W-:Y:S01]  /*0650*/  CS2R R88, SRZ ;  /* 0x0000000000587805 */ /* 0x000fe2000001ff00 */
[----:B------:R-:W-:Y:S01]  /*0660*/  CS2R R86, SRZ ;  /* 0x0000000000567805 */ /* 0x000fe2000001ff00 */
[----:B------:R-:W-:Y:S01]  /*0670*/  CS2R R84, SRZ ;  /* 0x0000000000547805 */ /* 0x000fe2000001ff00 */
[----:B------:R-:W-:Y:S01]  /*0680*/  LEA.HI R250, R2, R0, RZ, 0x6 ;  /* 0x0000000002fa7211 */ /* 0x000fe200078f30ff */
[----:B------:R-:W-:Y:S01]  /*0690*/  CS2R R14, SRZ ;  /* 0x00000000000e7805 */ /* 0x000fe2000001ff00 */
[----:B------:R-:W-:Y:S01]  /*06a0*/  IMAD.MOV.U32 R78, RZ, RZ, RZ ;  /* 0x000000ffff4e7224 */ /* 0x000fe200078e00ff */
[----:B------:R-:W-:Y:S01]  /*06b0*/  MOV R76, RZ ;  /* 0x000000ff004c7202 */ /* 0x000fe20000000f00 */
        /* <DEDUP_REMOVED lines=16> */
[----:B------:R-:W-:Y:S01]  /*07c0*/  CS2R R26, SRZ ;  /* 0x00000000001a7805 */ /* 0x000fe2000001ff00 */
[----:B------:R-:W-:Y:S01]  /*07d0*/  IMAD.MOV.U32 R160, RZ, RZ, RZ ;  /* 0x000000ffffa07224 */ /* 0x000fe200078e00ff */
[----:B------:R-:W-:Y:S01]  /*07e0*/  MOV R158, RZ ;  /* 0x000000ff009e7202 */ /* 0x000fe20000000f00 */
[----:B------:R-:W-:Y:S01]  /*07f0*/  CS2R R156, SRZ ;  /* 0x00000000009c7805 */ /* 0x000fe2000001ff00 */
[----:B------:R-:W-:Y:S01]  /*0800*/  CS2R R150, SRZ ;  /* 0x0000000000967805 */ /* 0x000fe2000001ff00 */
[----:B------:R-:W-:Y:S01]  /*0810*/  CS2R R30, SRZ ;  /* 0x00000000001e7805 */ /* 0x000fe2000001ff00 */
[----:B------:R-:W-:Y:S01]  /*0820*/  IMAD.MOV.U32 R148, RZ, RZ, RZ ;  /* 0x000000ffff947224 */ /* 0x000fe200078e00ff */
[----:B------:R-:W-:Y:S01]  /*0830*/  MOV R154, RZ ;  /* 0x000000ff009a7202 */ /* 0x000fe20000000f00 */
[----:B------:R-:W-:Y:S01]  /*0840*/  CS2R R32, SRZ ;  /* 0x0000000000207805 */ /* 0x000fe2000001ff00 */
[----:B------:R-:W-:Y:S01]  /*0850*/  IMAD.MOV.U32 R152, RZ, RZ, RZ ;  /* 0x000000ffff987224 */ /* 0x000fe200078e00ff */
[----:B------:R-:W-:Y:S01]  /*0860*/  CS2R R146, SRZ ;  /* 0x0000000000927805 */ /* 0x000fe2000001ff00 */
        /* <DEDUP_REMOVED lines=18> */
[----:B------:R-:W-:Y:S01]  /*0990*/  CS2R R42, SRZ ;  /* 0x00000000002a7805 */ /* 0x000fe2000001ff00 */
[----:B------:R-:W-:Y:S01]  /*09a0*/  MOV R122, RZ ;  /* 0x000000ff007a7202 */ /* 0x000fe20000000f00 */
[----:B------:R-:W-:Y:S01]  /*09b0*/  IMAD.MOV.U32 R120, RZ, RZ, RZ ;  /* 0x000000ffff787224 */ /* 0x000fe200078e00ff */
[----:B------:R-:W-:Y:S01]  /*09c0*/  CS2R R110, SRZ ;  /* 0x00000000006e7805 */ /* 0x000fe2000001ff00 */
[----:B------:R-:W-:Y:S01]  /*09d0*/  MOV R108, RZ ;  /* 0x000000ff006c7202 */ /* 0x000fe20000000f00 */
[----:B------:R-:W-:Y:S01]  /*09e0*/  CS2R R44, SRZ ;  /* 0x00000000002c7805 */ /* 0x000fe2000001ff00 */
[----:B------:R-:W-:Y:S01]  /*09f0*/  IMAD.MOV.U32 R114, RZ, RZ, RZ ;  /* 0x000000ffff727224 */ /* 0x000fe200078e00ff */
[----:B------:R-:W-:Y:S01]  /*0a00*/  MOV R112, RZ ;  /* 0x000000ff00707202 */ /* 0x000fe20000000f00 */
[----:B------:R-:W-:Y:S01]  /*0a10*/  IMAD.MOV.U32 R54, RZ, RZ, RZ ;  /* 0x000000ffff367224 */ /* 0x000fe200078e00ff */
[----:B------:R-:W-:Y:S01]  /*0a20*/  MOV R53, RZ ;  /* 0x000000ff00357202 */ /* 0x000fe20000000f00 */
[----:B------:R-:W-:Y:S01]  /*0a30*/  CS2R R50, SRZ ;  /* 0x0000000000327805 */ /* 0x000fe2000001ff00 */
[----:B------:R-:W-:Y:S05]  /*0a40*/  @!P2 BRA `(.L_x_21) ;  /* 0x000091000000a947 */ /* 0x000fea0003800000 */
[----:B------:R-:W-:-:S04]  /*0a50*/  ISETP.NE.U32.AND P1, PT, RZ, c[0x0][0x340], PT ;  /* 0x0000d000ff007a0c */ /* 0x000fc80003f25070 */
[----:B------:R-:W-:-:S13]  /*0a60*/  ISETP.NE.AND.EX P1, PT, RZ, c[0x0][0x344], PT, P1 ;  /* 0x0000d100ff007a0c */ /* 0x000fda0003f25310 */
[----:B------:R-:W-:-:S05]  /*0a70*/  @P1 IMAD.WIDE R2, R49, R13, c[0x0][0x340] ;  /* 0x0000d00031021625 */ /* 0x000fca00078e020d */
[----:B------:R1:W2:Y:S01]  /*0a80*/  @P1 LDG.E R26, [R2.64] ;  /* 0x00000004021a1981 */ /* 0x0002a2000c1e1900 */
[----:B------:R-:W-:Y:S01]  /*0a90*/  SHF.R.S32.HI R14, RZ, 0x1f, R155 ;  /* 0x0000001fff0e7819 */ /* 0x000fe2000001149b */
[----:B------:R-:W-:Y:S01]  /*0aa0*/  IMAD.MOV.U32 R7, RZ, RZ, c[0x0][0x2c4] ;  /* 0x0000b100ff077624 */ /* 0x000fe200078e00ff */
[----:B------:R-:W-:Y:S01]  /*0ab0*/  SHF.R.S32.HI R0, RZ, 0x1f, R10 ;  /* 0x0000001fff007819 */ /* 0x000fe2000001140a */
[----:B------:R-:W3:Y:S01]  /*0ac0*/  S2R R31, SR_CTAID.Y ;  /* 0x00000000001f7919 */ /* 0x000ee20000002600 */
[CC--:B------:R-:W-:Y:S01]  /*0ad0*/  LEA.HI R5, R14.reuse, R155.reuse, RZ, 0x4 ;  /* 0x0000009b0e057211 */ /* 0x0c0fe200078f20ff */
[----:B------:R-:W-:Y:S01]  /*0ae0*/  BSSY B0, `(.L_x_22) ;  /* 0x00000b5000007945 */ /* 0x000fe20003800000 */
[-C--:B------:R-:W-:Y:S01]  /*0af0*/  LEA.HI R13, R14, R155.reuse, RZ, 0x2 ;  /* 0x0000009b0e0d7211 */ /* 0x080fe200078f10ff */
[----:B------:R-:W-:Y:S01]  /*0b00*/  IMAD R0, R0, c[0x0][0x178], RZ ;  /* 0x00005e0000007a24 */ /* 0x000fe200078e02ff */
[----:B------:R-:W-:Y:S02]  /*0b10*/  SHF.R.S32.HI R6, RZ, 0x4, R5 ;  /* 0x00000004ff067819 */ /* 0x000fe40000011405 */
[----:B------:R-:W-:Y:S01]  /*0b20*/  LEA.HI R29, R14, R155, RZ, 0x3 ;  /* 0x0000009b0e1d7211 */ /* 0x000fe200078f18ff */
[----:B------:R-:W-:Y:S01]  /*0b30*/  IMAD R0, R10, c[0x0][0x17c], R0 ;  /* 0x00005f000a007a24 */ /* 0x000fe200078e0200 */
[----:B------:R-:W-:-:S02]  /*0b40*/  LEA.HI R4, R5, R6, RZ, 0x1 ;  /* 0x0000000605047211 */ /* 0x000fc400078f08ff */
[----:B------:R-:W-:Y:S02]  /*0b50*/  LOP3.LUT R5, R5, 0xfffffff0, RZ, 0xc0, !PT ;  /* 0xfffffff005057812 */ /* 0x000fe400078ec0ff */
[----:B------:R-:W-:Y:S02]  /*0b60*/  LOP3.LUT R4, R4, 0xfffffffe, RZ, 0xc0, !PT ;  /* 0xfffffffe04047812 */ /* 0x000fe400078ec0ff */
[----:B------:R-:W-:Y:S02]  /*0b70*/  ISETP.NE.AND P2, PT, R7, 0x1, PT ;  /* 0x000000010700780c */ /* 0x000fe40003f45270 */
[----:B------:R-:W-:Y:S01]  /*0b80*/  LOP3.LUT R7, R13, 0xfffffffc, RZ, 0xc0, !PT ;  /* 0xfffffffc0d077812 */ /* 0x000fe200078ec0ff */
[----:B------:R-:W-:Y:S01]  /*0b90*/  IMAD.IADD R25, R6, 0x1, -R4 ;  /* 0x0000000106197824 */ /* 0x000fe200078e0a04 */
[----:B------:R-:W-:Y:S01]  /*0ba0*/  SHF.R.S32.HI R6, RZ, 0x3, R29 ;  /* 0x00000003ff067819 */ /* 0x000fe2000001141d */
[----:B-1----:R-:W-:Y:S01]  /*0bb0*/  IMAD.WIDE.U32 R2, R10, c[0x0][0x178], RZ ;  /* 0x00005e000a027a25 */ /* 0x002fe200078e00ff */
[----:B------:R-:W-:-:S02]  /*0bc0*/  SHF.R.S32.HI R36, RZ, 0x2, R13 ;  /* 0x00000002ff247819 */ /* 0x000fc4000001140d */
[----:B------:R-:W-:Y:S01]  /*0bd0*/  SHF.R.S32.HI R9, RZ, 0x1f, R11 ;  /* 0x0000001fff097819 */ /* 0x000fe2000001140b */
[----:B------:R-:W-:Y:S01]  /*0be0*/  IMAD.IADD R3, R3, 0x1, R0 ;  /* 0x0000000103037824 */ /* 0x000fe200078e0200 */
[----:B---3--:R-:W-:Y:S01]  /*0bf0*/  SHF.R.S32.HI R30, RZ, 0x1f, R31 ;  /* 0x0000001fff1e7819 */ /* 0x008fe2000001141f */
[C---:B------:R-:W-:Y:S01]  /*0c00*/  IMAD.IADD R0, R155.reuse, 0x1, -R5 ;  /* 0x000000019b007824 */ /* 0x040fe200078e0a05 */
[----:B------:R-:W-:Y:S01]  /*0c10*/  LEA.HI R156, R14, R155, RZ, 0x5 ;  /* 0x0000009b0e9c7211 */ /* 0x000fe200078f28ff */
[----:B------:R-:W-:Y:S01]  /*0c20*/  IMAD.IADD R12, R155, 0x1, -R7 ;  /* 0x000000019b0c7824 */ /* 0x000fe200078e0a07 */
[----:B------:R-:W-:Y:S01]  /*0c30*/  SHF.R.S32.HI R21, RZ, 0x1f, R49 ;  /* 0x0000001fff157819 */ /* 0x000fe20000011431 */
[----:B------:R-:W-:Y:S01]  /*0c40*/  IMAD R10, R30, c[0x0][0x1b8], RZ ;  /* 0x00006e001e0a7a24 */ /* 0x000fe200078e02ff */
[----:B------:R-:W-:Y:S01]  /*0c50*/  LEA.HI R15, R0, R0, RZ, 0x1 ;  /* 0x00000000000f7211 */ /* 0x000fe200078f08ff */
[----:B------:R-:W-:Y:S01]  /*0c60*/  IMAD.WIDE.U32 R2, R31, c[0x0][0x1b8], R2 ;  /* 0x00006e001f027a25 */ /* 0x000fe200078e0002 */
[----:B------:R-:W-:-:S02]  /*0c70*/  SHF.R.S32.HI R5, RZ, 0x1f, R0 ;  /* 0x0000001fff057819 */ /* 0x000fc40000011400 */
[----:B------:R-:W-:Y:S02]  /*0c80*/  LOP3.LUT R4, R15, 0x7fffffe, RZ, 0xc0, !PT ;  /* 0x07fffffe0f047812 */ /* 0x000fe400078ec0ff */
[----:B------:R-:W-:Y:S02]  /*0c90*/  LEA.HI R23, R5, R0, RZ, 0x3 ;  /* 0x0000000005177211 */ /* 0x000fe400078f18ff */
[----:B------:R-:W-:Y:S01]  /*0ca0*/  LOP3.LUT R5, R29, 0xfffffff8, RZ, 0xc0, !PT ;  /* 0xfffffff81d057812 */ /* 0x000fe200078ec0ff */
[----:B------:R-:W-:Y:S01]  /*0cb0*/  IMAD.IADD R22, R0, 0x1, -R4 ;  /* 0x0000000100167824 */ /* 0x000fe200078e0a04 */
[----:B------:R-:W-:Y:S01]  /*0cc0*/  IADD3 R4, P3, R11, R36, RZ ;  /* 0x000000240b047210 */ /* 0x000fe20007f7e0ff */
[----:B------:R-:W-:Y:S01]  /*0cd0*/  IMAD.SHL.U32 R0, R6, 0x40, RZ ;  /* 0x0000004006007824 */ /* 0x000fe200078e00ff */
[----:B------:R-:W-:Y:S01]  /*0ce0*/  SHF.R.S32.HI R14, RZ, 0x1, R15 ;  /* 0x00000001ff0e7819 */ /* 0x000fe2000001140f */
[----:B------:R-:W-:Y:S01]  /*0cf0*/  IMAD.SHL.U32 R6, R12, 0x8, RZ ;  /* 0x000000080c067824 */ /* 0x000fe200078e00ff */
[----:B------:R-:W-:Y:S01]  /*0d00*/  SHF.R.S32.HI R16, RZ, 0x5, R156 ;  /* 0x00000005ff107819 */ /* 0x000fe2000001149c */
[----:B------:R-:W-:Y:S01]  /*0d10*/  IMAD.IADD R5, R155, 0x1, -R5 ;  /* 0x000000019b057824 */ /* 0x000fe200078e0a05 */
[----:B------:R-:W-:-:S04]  /*0d20*/  LOP3.LUT R0, R0, 0xc0, RZ, 0xc0, !PT ;  /* 0x000000c000007812 */ /* 0x000fc800078ec0ff */
[----:B------:R-:W-:Y:S02]  /*0d30*/  LOP3.LUT R8, R0, 0x18, R6, 0xf8, !PT ;  /* 0x0000001800087812 */ /* 0x000fe400078ef806 */
[----:B------:R-:W-:Y:S02]  /*0d40*/  SHF.R.U32.HI R7, RZ, 0x3, R0 ;  /* 0x00000003ff077819 */ /* 0x000fe40000011600 */
[----:B------:R-:W-:Y:S02]  /*0d50*/  LEA.HI R17, R5, R5, RZ, 0x1 ;  /* 0x0000000505117211 */ /* 0x000fe400078f08ff */
[----:B------:R-:W-:Y:S01]  /*0d60*/  LOP3.LUT R20, R8, R7, RZ, 0x3c, !PT ;  /* 0x0000000708147212 */ /* 0x000fe200078e3cff */
[----:B------:R-:W-:Y:S01]  /*0d70*/  IMAD R8, R31, c[0x0][0x1bc], R10 ;  /* 0x00006f001f087a24 */ /* 0x000fe200078e020a */
[----:B------:R-:W-:Y:S02]  /*0d80*/  LEA.HI.X.SX32 R7, R36, R9, 0x1, P3 ;  /* 0x0000000924077211 */ /* 0x000fe400018f0eff */
[----:B------:R-:W-:Y:S01]  /*0d90*/  LOP3.LUT R0, R17, 0x7fffffe, RZ, 0xc0, !PT ;  /* 0x07fffffe11007812 */ /* 0x000fe200078ec0ff */
[----:B------:R-:W-:Y:S01]  /*0da0*/  IMAD.IADD R3, R3, 0x1, R8 ;  /* 0x0000000103037824 */ /* 0x000fe200078e0208 */
[----:B------:R-:W-:Y:S01]  /*0db0*/  SHF.R.S32.HI R37, RZ, 0x1, R17 ;  /* 0x00000001ff257819 */ /* 0x000fe20000011411 */
[----:B------:R-:W-:Y:S01]  /*0dc0*/  IMAD R9, R7, c[0x0][0x1e0], RZ ;  /* 0x0000780007097a24 */ /* 0x000fe200078e02ff */
[----:B------:R-:W-:Y:S01]  /*0dd0*/  IADD3 R27, R5, -R0, RZ ;  /* 0x80000000051b7210 */ /* 0x000fe20007ffe0ff */
[----:B------:R-:W-:Y:S01]  /*0de0*/  IMAD R5, R7, c[0x0][0x208], RZ ;  /* 0x0000820007057a24 */ /* 0x000fe200078e02ff */
[----:B------:R-:W-:Y:S01]  /*0df0*/  IADD3 R0, R6, 0x40, RZ ;  /* 0x0000004006007810 */ /* 0x000fe20007ffe0ff */
[----:B------:R-:W-:Y:S01]  /*0e00*/  IMAD R18, R4, c[0x0][0x1e4], R9 ;  /* 0x0000790004127a24 */ /* 0x000fe200078e0209 */
[----:B------:R-:W-:Y:S01]  /*0e10*/  SHF.R.S32.HI R7, RZ, 0x1f, R6 ;  /* 0x0000001fff077819 */ /* 0x000fe20000011406 */
[----:B------:R-:W-:Y:S01]  /*0e20*/  IMAD R9, R12, 0x20, R36 ;  /* 0x000000200c097824 */ /* 0x000fe200078e0224 */
[----:B------:R-:W-:Y:S01]  /*0e30*/  ISETP.GE.AND P5, PT, R0, c[0x0][0x1d4], PT ;  /* 0x0000750000007a0c */ /* 0x000fe20003fa6270 */
[----:B------:R-:W-:Y:S01]  /*0e40*/  IMAD R19, R4, c[0x0][0x20c], R5 ;  /* 0x0000830004137a24 */ /* 0x000fe200078e0205 */
[----:B------:R-:W-:Y:S01]  /*0e50*/  ISETP.GE.AND P3, PT, R0, c[0x0][0x198], PT ;  /* 0x0000660000007a0c */ /* 0x000fe20003f66270 */
[----:B------:R-:W-:Y:S01]  /*0e60*/  IMAD R9, R48, 0x80, R9 ;  /* 0x0000008030097824 */ /* 0x000fe200078e0209 */
[----:B------:R-:W-:Y:S01]  /*0e70*/  LEA.HI R0, R13, R36, RZ, 0x1 ;  /* 0x000000240d007211 */ /* 0x000fe200078f08ff */
[----:B------:R-:W-:Y:S01]  /*0e80*/  IMAD.WIDE.U32 R10, R4, c[0x0][0x1e0], R6 ;  /* 0x00007800040a7a25 */ /* 0x000fe200078e0006 */
[----:B------:R-:W-:-:S02]  /*0e90*/  SHF.R.S32.HI R12, RZ, 0x1f, R15 ;  /* 0x0000001fff0c7819 */ /* 0x000fc4000001140f */
[----:B------:R-:W-:Y:S01]  /*0ea0*/  LOP3.LUT R0, R0, 0x7fffffe, RZ, 0xc0, !PT ;  /* 0x07fffffe00007812 */ /* 0x000fe200078ec0ff */
[----:B------:R-:W-:Y:S01]  /*0eb0*/  @P2 IMAD.HI.U32 R8, R9, c[0x0][0x2c8], RZ ;  /* 0x0000b20009082a27 */ /* 0x000fe200078e00ff */
[----:B------:R-:W-:Y:S02]  /*0ec0*/  SEL R15, R21, RZ, !P4 ;  /* 0x000000ff150f7207 */ /* 0x000fe40006000000 */
[----:B------:R-:W-:Y:S01]  /*0ed0*/  IADD3 R17, R6, 0x20, RZ ;  /* 0x0000002006117810 */ /* 0x000fe20007ffe0ff */
[----:B------:R-:W-:Y:S01]  /*0ee0*/  IMAD.MOV.U32 R13, RZ, RZ, R9 ;  /* 0x000000ffff0d7224 */ /* 0x000fe200078e0009 */
[----:B------:R-:W-:Y:S01]  /*0ef0*/  @P2 SHF.R.U32.HI R13, RZ, c[0x0][0x2cc], R8 ;  /* 0x0000b300ff0d2a19 */ /* 0x000fe20000011608 */
[----:B------:R-:W-:Y:S01]  /*0f00*/  IMAD.IADD R0, R36, 0x1, -R0 ;  /* 0x0000000124007824 */ /* 0x000fe200078e0a00 */
[----:B------:R-:W-:Y:S01]  /*0f10*/  LEA.HI R8, R12, R14, RZ, 0x2 ;  /* 0x0000000e0c087211 */ /* 0x000fe200078f10ff */
[----:B------:R-:W-:Y:S01]  /*0f20*/  IMAD R15, R15, c[0x0][0x1c0], RZ ;  /* 0x000070000f0f7a24 */ /* 0x000fe200078e02ff */
[----:B------:R-:W-:Y:S01]  /*0f30*/  ISETP.GE.AND P6, PT, R17, c[0x0][0x1d4], PT ;  /* 0x0000750011007a0c */ /* 0x000fe20003fc6270 */
[----:B------:R-:W-:Y:S01]  /*0f40*/  IMAD R0, R16, 0x8, R0 ;  /* 0x0000000810007824 */ /* 0x000fe200078e0200 */
[----:B------:R-:W-:Y:S01]  /*0f50*/  LOP3.LUT R8, R8, 0xfffffffc, RZ, 0xc0, !PT ;  /* 0xfffffffc08087812 */ /* 0x000fe200078ec0ff */
[----:B------:R-:W-:Y:S01]  /*0f60*/  IMAD.SHL.U32 R12, R37, 0x40, RZ ;  /* 0x00000040250c7824 */ /* 0x000fe200078e00ff */
[----:B------:R-:W-:Y:S01]  /*0f70*/  IADD3 R11, R11, R18, RZ ;  /* 0x000000120b0b7210 */ /* 0x000fe20007ffe0ff */
[----:B------:R-:W-:Y:S01]  /*0f80*/  IMAD.U32 R233, R0, 0x20, R20 ;  /* 0x0000002000e97824 */ /* 0x000fe200078e0014 */
[----:B------:R-:W-:Y:S01]  /*0f90*/  SEL R0, R49, RZ, !P4 ;  /* 0x000000ff31007207 */ /* 0x000fe20006000000 */
[----:B------:R-:W-:Y:S01]  /*0fa0*/  IMAD.IADD R20, R14, 0x1, -R8 ;  /* 0x000000010e147824 */ /* 0x000fe200078e0a08 */
[----:B------:R-:W-:Y:S01]  /*0fb0*/  LOP3.LUT P2, RZ, R37, 0x2, RZ, 0xc0, !PT ;  /* 0x0000000225ff7812 */ /* 0x000fe2000784c0ff */
[----:B------:R-:W-:Y:S01]  /*0fc0*/  IMAD.SHL.U32 R8, R23, 0x20, RZ ;  /* 0x0000002017087824 */ /* 0x000fe200078e00ff */
[----:B------:R-:W-:Y:S01]  /*0fd0*/  ISETP.GE.AND P2, PT, R6, c[0x0][0x1d4], PT ;  /* 0x0000750006007a0c */ /* 0x000fe20003f46270 */
[----:B------:R-:W-:Y:S01]  /*0fe0*/  IMAD R15, R0, c[0x0][0x1c4], R15 ;  /* 0x00007100000f7a24 */ /* 0x000fe200078e020f */
[----:B------:R-:W-:Y:S01]  /*0ff0*/  ISETP.GE.AND P4, PT, R6, c[0x0][0x198], PT ;  /* 0x0000660006007a0c */ /* 0x000fe20003f86270 */
[----:B------:R-:W-:Y:S01]  /*1000*/  IMAD.WIDE.U32 R2, R0, c[0x0][0x1c0], R2 ;  /* 0x0000700000027a25 */ /* 0x000fe200078e0002 */
[----:B------:R-:W-:-:S02]  /*1010*/  LOP3.LUT R8, R8, 0xffffff00, RZ, 0xc0, !PT ;  /* 0xffffff0008087812 */ /* 0x000fc400078ec0ff */
[----:B------:R-:W-:Y:S01]  /*1020*/  P2R R32, PR, RZ, 0x4 ;  /* 0x00000004ff207803 */ /* 0x000fe20000000000 */
[----:B------:R-:W-:Y:S02]  /*1030*/  IMAD.MOV R0, RZ, RZ, -R13 ;  /* 0x000000ffff007224 */ /* 0x000fe400078e0a0d */
[--C-:B------:R-:W-:Y:S02]  /*1040*/  IMAD R24, R22, 0x20, R8.reuse ;  /* 0x0000002016187824 */ /* 0x100fe400078e0208 */
[----:B------:R-:W-:Y:S01]  /*1050*/  IMAD R18, R0, c[0x0][0x2c4], R9 ;  /* 0x0000b10000127a24 */ /* 0x000fe200078e0209 */
[----:B------:R-:W-:Y:S01]  /*1060*/  LOP3.LUT R0, R12, 0xc0, RZ, 0xc0, !PT ;  /* 0x000000c00c007812 */ /* 0x000fe200078ec0ff */
[----:B------:R-:W-:Y:S01]  /*1070*/  IMAD R9, R16, 0x200, R8 ;  /* 0x0000020010097824 */ /* 0x000fe200078e0208 */
[----:B------:R-:W-:Y:S01]  /*1080*/  SEL R8, RZ, 0xffffffff, P6 ;  /* 0xffffffffff087807 */ /* 0x000fe20003000000 */
[----:B------:R-:W-:Y:S01]  /*1090*/  IMAD.WIDE.U32 R4, R4, c[0x0][0x208], R6 ;  /* 0x0000820004047a25 */ /* 0x000fe200078e0006 */
[----:B------:R-:W-:Y:S01]  /*10a0*/  LOP3.LUT R14, R0, 0x8, R29, 0xf8, !PT ;  /* 0x00000008000e7812 */ /* 0x000fe200078ef81d */
[----:B------:R1:W-:Y:S01]  /*10b0*/  STL [R1+0x58], R32 ;  /* 0x0000582001007387 */ /* 0x0003e20000100800 */
[----:B------:R-:W-:Y:S01]  /*10c0*/  SHF.R.U32.HI R12, RZ, 0x3, R0 ;  /* 0x00000003ff0c7819 */ /* 0x000fe20000011600 */
[----:B------:R-:W-:Y:S01]  /*10d0*/  IMAD.SHL.U32 R0, R8, 0x2, RZ ;  /* 0x0000000208007824 */ /* 0x000fe200078e00ff */
[----:B------:R-:W-:Y:S01]  /*10e0*/  LEA R23, R22, R9, 0x5 ;  /* 0x0000000916177211 */ /* 0x000fe200078e28ff */
[----:B------:R-:W-:Y:S01]  /*10f0*/  IMAD.IADD R5, R5, 0x1, R19 ;  /* 0x0000000105057824 */ /* 0x000fe200078e0213 */
[----:B------:R-:W-:Y:S01]  /*1100*/  SEL R9, RZ, 0x1, P2 ;  /* 0x00000001ff097807 */ /* 0x000fe20001000000 */
[----:B------:R-:W-:Y:S01]  /*1110*/  IMAD R19, R30, c[0x0][0x1e8], RZ ;  /* 0x00007a001e137a24 */ /* 0x000fe200078e02ff */
[----:B------:R-:W-:Y:S01]  /*1120*/  LOP3.LUT R16, R14, R12, RZ, 0x3c, !PT ;  /* 0x0000000c0e107212 */ /* 0x000fe200078e3cff */
[----:B------:R-:W-:Y:S01]  /*1130*/  IMAD.MOV.U32 R8, RZ, RZ, R2 ;  /* 0x000000ffff087224 */ /* 0x000fe200078e0002 */
[----:B------:R-:W-:Y:S01]  /*1140*/  LOP3.LUT R12, R0, 0x2, R9, 0xe2, !PT ;  /* 0x00000002000c7812 */ /* 0x000fe200078ee209 */
[----:B------:R-:W-:Y:S01]  /*1150*/  IMAD.IADD R9, R3, 0x1, R15 ;  /* 0x0000000103097824 */ /* 0x000fe200078e020f */
[----:B------:R-:W-:Y:S01]  /*1160*/  SHF.R.S32.HI R0, RZ, 0x1f, R13 ;  /* 0x0000001fff007819 */ /* 0x000fe2000001140d */
[C---:B------:R-:W-:Y:S01]  /*1170*/  IMAD R19, R31.reuse, c[0x0][0x1ec], R19 ;  /* 0x00007b001f137a24 */ /* 0x040fe200078e0213 */
[----:B------:R-:W-:Y:S01]  /*1180*/  SEL R3, RZ, 0x4, P5 ;  /* 0x00000004ff037807 */ /* 0x000fe20002800000 */
[----:B------:R-:W-:Y:S01]  /*1190*/  IMAD.WIDE.U32 R10, R31, c[0x0][0x1e8], R10 ;  /* 0x00007a001f0a7a25 */ /* 0x000fe200078e000a */
[----:B------:R-:W-:-:S02]  /*11a0*/  ISETP.GE.AND P2, PT, R17, c[0x0][0x198], PT ;  /* 0x0000660011007a0c */ /* 0x000fc40003f46270 */
[----:B------:R-:W-:Y:S01]  /*11b0*/  LOP3.LUT R38, R12, R3, RZ, 0xfc, !PT ;  /* 0x000000030c267212 */ /* 0x000fe200078efcff */
[----:B------:R-:W-:Y:S01]  /*11c0*/  IMAD R0, R0, c[0x0][0x1b0], RZ ;  /* 0x00006c0000007a24 */ /* 0x000fe200078e02ff */
[----:B------:R-:W-:Y:S01]  /*11d0*/  SHF.R.S32.HI R3, RZ, 0x1f, R18 ;  /* 0x0000001fff037819 */ /* 0x000fe20000011412 */
[----:B------:R-:W-:-:S04]  /*11e0*/  IMAD.WIDE.U32 R8, R13, c[0x0][0x1b0], R8 ;  /* 0x00006c000d087a25 */ /* 0x000fc800078e0008 */
[----:B------:R-:W-:Y:S02]  /*11f0*/  IMAD R12, R13, c[0x0][0x1b4], R0 ;  /* 0x00006d000d0c7a24 */ /* 0x000fe400078e0200 */
[----:B------:R-:W-:Y:S02]  /*1200*/  IMAD.SHL.U32 R0, R20, 0x40, RZ ;  /* 0x0000004014007824 */ /* 0x000fe400078e00ff */
[----:B------:R-:W-:Y:S02]  /*1210*/  IMAD.IADD R13, R11, 0x1, R19 ;  /* 0x000000010b0d7824 */ /* 0x000fe400078e0213 */
[----:B------:R-:W-:Y:S01]  /*1220*/  IMAD.SHL.U32 R11, R25, 0x8, RZ ;  /* 0x00000008190b7824 */ /* 0x000fe200078e00ff */
[----:B------:R-:W-:Y:S01]  /*1230*/  LOP3.LUT R0, R0, 0xc0, RZ, 0xc0, !PT ;  /* 0x000000c000007812 */ /* 0x000fe200078ec0ff */
[----:B------:R-:W-:-:S04]  /*1240*/  IMAD.WIDE.U32 R14, R31, c[0x0][0x210], R4 ;  /* 0x000084001f0e7a25 */ /* 0x000fc800078e0004 */
[----:B------:R-:W-:Y:S02]  /*1250*/  IMAD.IADD R9, R9, 0x1, R12 ;  /* 0x0000000109097824 */ /* 0x000fe400078e020c */
[----:B------:R-:W-:Y:S02]  /*1260*/  IMAD R2, R25, 0x8, R27 ;  /* 0x0000000819027824 */ /* 0x000fe400078e021b */
[----:B------:R-:W-:Y:S01]  /*1270*/  IMAD.MOV.U32 R12, RZ, RZ, R10 ;  /* 0x000000ffff0c7224 */ /* 0x000fe200078e000a */
[----:B------:R-:W-:Y:S01]  /*1280*/  LOP3.LUT R10, R0, 0x8, R11, 0xf8, !PT ;  /* 0x00000008000a7812 */ /* 0x000fe200078ef80b */
[----:B------:R-:W-:Y:S01]  /*1290*/  IMAD R22, R30, c[0x0][0x210], RZ ;  /* 0x000084001e167a24 */ /* 0x000fe200078e02ff */
[----:B------:R-:W-:Y:S01]  /*12a0*/  SHF.R.U32.HI R0, RZ, 0x3, R0 ;  /* 0x00000003ff007819 */ /* 0x000fe20000011600 */
[----:B------:R-:W-:Y:S02]  /*12b0*/  IMAD R3, R3, c[0x0][0x1a8], RZ ;  /* 0x00006a0003037a24 */ /* 0x000fe400078e02ff */
[----:B------:R-:W-:-:S02]  /*12c0*/  IMAD.U32 R2, R2, 0x20, R16 ;  /* 0x0000002002027824 */ /* 0x000fc400078e0010 */
[----:B------:R-:W-:Y:S02]  /*12d0*/  IMAD R22, R31, c[0x0][0x214], R22 ;  /* 0x000085001f167a24 */ /* 0x000fe400078e0216 */
[----:B------:R-:W-:Y:S01]  /*12e0*/  IMAD R16, R18, c[0x0][0x1ac], R3 ;  /* 0x00006b0012107a24 */ /* 0x000fe200078e0203 */
[----:B------:R-:W-:Y:S01]  /*12f0*/  LOP3.LUT R3, R10, R0, RZ, 0x3c, !PT ;  /* 0x000000000a037212 */ /* 0x000fe200078e3cff */
[----:B------:R-:W-:Y:S01]  /*1300*/  IMAD.IADD R11, R15, 0x1, R22 ;  /* 0x000000010f0b7824 */ /* 0x000fe200078e0216 */
[----:B------:R-:W-:Y:S01]  /*1310*/  MOV R10, R14 ;  /* 0x0000000e000a7202 */ /* 0x000fe20000000f00 */
[----:B------:R-:W-:-:S04]  /*1320*/  IMAD.WIDE.U32 R8, R18, c[0x0][0x1a8], R8 ;  /* 0x00006a0012087a25 */ /* 0x000fc800078e0008 */
[----:B------:R-:W-:Y:S02]  /*1330*/  IMAD.IADD R9, R9, 0x1, R16 ;  /* 0x0000000109097824 */ /* 0x000fe400078e0210 */
[----:B------:R-:W-:Y:S02]  /*1340*/  IMAD R16, R28, c[0x0][0x2c4], RZ ;  /* 0x0000b1001c107a24 */ /* 0x000fe400078e02ff */
[----:B------:R-:W-:Y:S01]  /*1350*/  IMAD R19, R48, 0x80, R36 ;  /* 0x0000008030137824 */ /* 0x000fe200078e0224 */
[--C-:B--2---:R-:W-:Y:S01]  /*1360*/  @P1 SHF.R.S32.HI R5, RZ, 0x1f, R26.reuse ;  /* 0x0000001fff051819 */ /* 0x104fe2000001141a */
[----:B------:R-:W-:Y:S01]  /*1370*/  @P1 IMAD.MOV.U32 R4, RZ, RZ, R26 ;  /* 0x000000ffff041224 */ /* 0x000fe200078e001a */
[----:B------:R-:W-:Y:S01]  /*1380*/  @!P1 MOV R5, R21 ;  /* 0x0000001500059202 */ /* 0x000fe20000000f00 */
[----:B------:R-:W-:Y:S01]  /*1390*/  @!P1 IMAD.MOV.U32 R4, RZ, RZ, R49 ;  /* 0x000000ffff049224 */ /* 0x000fe200078e0031 */
[----:B------:R-:W-:Y:S01]  /*13a0*/  LOP3.LUT P1, RZ, R20, 0x2, RZ, 0xc0, !PT ;  /* 0x0000000214ff7812 */ /* 0x000fe2000782c0ff */
[----:B------:R-:W-:Y:S01]  /*13b0*/  IMAD.MOV.U32 R20, RZ, RZ, 0x10 ;  /* 0x00000010ff147424 */ /* 0x000fe200078e00ff */
[----:B------:R-:W-:-:S02]  /*13c0*/  SEL R5, R5, RZ, !P0 ;  /* 0x000000ff05057207 */ /* 0x000fc40004000000 */
[----:B------:R-:W-:Y:S01]  /*13d0*/  SEL R0, R4, RZ, !P0 ;  /* 0x000000ff04007207 */ /* 0x000fe20004000000 */
[----:B------:R-:W-:Y:S01]  /*13e0*/  IMAD.IADD R4, R3, 0x1, R24 ;  /* 0x0000000103047824 */ /* 0x000fe200078e0218 */
[C---:B------:R-:W-:Y:S01]  /*13f0*/  LEA R18, P0, R8.reuse, c[0x0][0x160], 0x1 ;  /* 0x0000580008127a11 */ /* 0x040fe200078008ff */
[C---:B------:R-:W-:Y:S02]  /*1400*/  IMAD R14, R5.reuse, c[0x0][0x1f0], RZ ;  /* 0x00007c00050e7a24 */ /* 0x040fe400078e02ff */
[----:B------:R-:W-:Y:S01]  /*1410*/  IMAD R5, R5, c[0x0][0x218], RZ ;  /* 0x0000860005057a24 */ /* 0x000fe200078e02ff */
[----:B------:R-:W-:Y:S01]  /*1420*/  LEA.HI.X R15, R8, c[0x0][0x164], R9, 0x1, P0 ;  /* 0x00005900080f7a11 */ /* 0x000fe200000f0c09 */
[C---:B------:R-:W-:Y:S01]  /*1430*/  IMAD.WIDE.U32 R40, R0.reuse, c[0x0][0x218], R10 ;  /* 0x0000860000287a25 */ /* 0x040fe200078e000a */
[----:B------:R-:W-:Y:S01]  /*1440*/  ISETP.GE.AND P0, PT, R19, R16, PT ;  /* 0x000000101300720c */ /* 0x000fe20003f06270 */
[----:B------:R1:W2:Y:S02]  /*1450*/  SHFL.IDX PT, R8, R18, RZ, 0x1c1f ;  /* 0x001c1fff12087589 */ /* 0x0002a400000e0000 */
[----:B------:R-:W-:-:S02]  /*1460*/  IMAD R5, R0, c[0x0][0x21c], R5 ;  /* 0x0000870000057a24 */ /* 0x000fc400078e0205 */
[C---:B------:R-:W-:Y:S01]  /*1470*/  IMAD R14, R0.reuse, c[0x0][0x1f4], R14 ;  /* 0x00007d00000e7a24 */ /* 0x040fe200078e020e */
[----:B------:R1:W3:Y:S01]  /*1480*/  SHFL.IDX PT, R9, R15, RZ, 0x1c1f ;  /* 0x001c1fff0f097589 */ /* 0x0002e200000e0000 */
[----:B------:R-:W-:Y:S01]  /*1490*/  IMAD.WIDE.U32 R30, R0, c[0x0][0x1f0], R12 ;  /* 0x00007c00001e7a25 */ /* 0x000fe200078e000c */
[----:B------:R-:W-:-:S03]  /*14a0*/  SEL R0, R20, 0xfffffff0, !P1 ;  /* 0xfffffff014007807 */ /* 0x000fc60004800000 */
[----:B------:R-:W-:Y:S01]  /*14b0*/  IMAD.IADD R27, R41, 0x1, R5 ;  /* 0x00000001291b7824 */ /* 0x000fe200078e0205 */
[----:B------:R1:W-:Y:S01]  /*14c0*/  STL.64 [R1+0x50], R30 ;  /* 0x0000501e01007387 */ /* 0x0003e20000100a00 */
[----:B------:R-:W-:Y:S02]  /*14d0*/  IMAD.IADD R35, R31, 0x1, R14 ;  /* 0x000000011f237824 */ /* 0x000fe400078e020e */
[----:B------:R-:W-:Y:S01]  /*14e0*/  IMAD.IADD R3, R3, 0x1, R23 ;  /* 0x0000000103037824 */ /* 0x000fe200078e0217 */
[----:B------:R1:W-:Y:S04]  /*14f0*/  STL.64 [R1+0x48], R40 ;  /* 0x0000482801007387 */ /* 0x0003e80000100a00 */
[----:B------:R1:W-:Y:S04]  /*1500*/  STL [R1+0x44], R27 ;  /* 0x0000441b01007387 */ /* 0x0003e80000100800 */
[----:B------:R1:W-:Y:S01]  /*1510*/  STL [R1+0x3c], R35 ;  /* 0x00003c2301007387 */ /* 0x0003e20000100800 */
[----:B------:R-:W-:Y:S05]  /*1520*/  @P0 BRA `(.L_x_23) ;  /* 0x0000010000000947 */ /* 0x000fea0003800000 */
[----:B--2---:R-:W-:Y:S02]  /*1530*/  IADD3 R5, R6, 0x40, RZ ;  /* 0x0000004006057810 */ /* 0x004fe40007ffe0ff */
[----:B------:R-:W-:-:S02]  /*1540*/  SHF.R.S32.HI R13, RZ, 0x1f, R17 ;  /* 0x0000001fff0d7819 */ /* 0x000fc40000011411 */
[----:B------:R-:W-:Y:S02]  /*1550*/  SHF.R.S32.HI R12, RZ, 0x1f, R5 ;  /* 0x0000001fff0c7819 */ /* 0x000fe40000011405 */
[----:B------:R-:W-:Y:S02]  /*1560*/  LEA.HI R13, R13, R17, RZ, 0x3 ;  /* 0x000000110d0d7211 */ /* 0x000fe400078f18ff */
[----:B------:R-:W-:Y:S02]  /*1570*/  LEA.HI R5, R12, R5, RZ, 0x3 ;  /* 0x000000050c057211 */ /* 0x000fe400078f18ff */
[C---:B------:R-:W-:Y:S02]  /*1580*/  LEA R10, P0, R6.reuse, R8, 0x1 ;  /* 0x00000008060a7211 */ /* 0x040fe400078008ff */
[----:B------:R-:W-:Y:S02]  /*1590*/  LOP3.LUT R12, R13, 0xfffffff8, RZ, 0xc0, !PT ;  /* 0xfffffff80d0c7812 */ /* 0x000fe400078ec0ff */
[----:B------:R-:W-:Y:S01]  /*15a0*/  LOP3.LUT R14, R5, 0xfffffff8, RZ, 0xc0, !PT ;  /* 0xfffffff8050e7812 */ /* 0x000fe200078ec0ff */
[----:B------:R-:W-:Y:S01]  /*15b0*/  IMAD.SHL.U32 R5, R233, 0x2, RZ ;  /* 0x00000002e9057824 */ /* 0x000fe200078e00ff */
[----:B---3--:R-:W-:Y:S01]  /*15c0*/  LEA.HI.X R11, R6, R9, R7, 0x1, P0 ;  /* 0x00000009060b7211 */ /* 0x008fe200000f0c07 */
[----:B------:R-:W-:-:S04]  /*15d0*/  IMAD.WIDE R12, R12, 0x2, R8 ;  /* 0x000000020c0c7825 */ /* 0x000fc800078e0208 */
[----:B------:R-:W-:Y:S01]  /*15e0*/  IMAD.WIDE R8, R14, 0x2, R8 ;  /* 0x000000020e087825 */ /* 0x000fe200078e0208 */
[----:B------:R-:W-:Y:S01]  /*15f0*/  @!PT LDS RZ, [RZ] ;  /* 0x00000000fffff984 */ /* 0x000fe20000000800 */
[----:B------:R2:W-:Y:S04]  /*1600*/  LDGSTS.E.BYPASS.LTC128B.128 [R5+0x6100], [R10.64], !P4 ;  /* 0x061000000a057fae */ /* 0x0005e8000e101d44 */
[----:B------:R2:W-:Y:S04]  /*1610*/  LDGSTS.E.BYPASS.LTC128B.128 [R5+0x8100], [R12.64], !P2 ;  /* 0x081000000c057fae */ /* 0x0005e8000d101d44 */
[----:B------:R2:W-:Y:S02]  /*1620*/  LDGSTS.E.BYPASS.LTC128B.128 [R5+0xa100], [R8.64], !P3 ;  /* 0x0a10000008057fae */ /* 0x0005e4000d901d44 */
.L_x_23:
[----:B--2---:R-:W-:Y:S05]  /*1630*/  BSYNC B0 ;  /* 0x0000000000007941 */ /* 0x004fea0003800000 */
.L_x_22:
[----:B------:R-:W-:Y:S01]  /*1640*/  IADD3 R5, R19, 0x20, RZ ;  /* 0x0000002013057810 */ /* 0x000fe20007ffe0ff */
[----:B---3--:R2:W3:Y:S01]  /*1650*/  SHFL.IDX PT, R9, R15, 0x1, 0x1c1f ;  /* 0x003c1f000f097f89 */ /* 0x0084e200000e0000 */
[----:B------:R-:W-:Y:S02]  /*1660*/  BSSY B0, `(.L_x_24) ;  /* 0x0000014000007945 */ /* 0x000fe40003800000 */
[----:B------:R-:W-:Y:S01]  /*1670*/  ISETP.GE.AND P0, PT, R5, R16, PT ;  /* 0x000000100500720c */ /* 0x000fe20003f06270 */
[----:B------:R2:W4:-:S12]  /*1680*/  SHFL.IDX PT, R8, R18, 0x1, 0x1c1f ;  /* 0x003c1f0012087f89 */ /* 0x00051800000e0000 */
[----:B------:R-:W-:Y:S05]  /*1690*/  @P0 BRA `(.L_x_25) ;  /* 0x0000010000000947 */ /* 0x000fea0003800000 */
[----:B------:R-:W-:Y:S02]  /*16a0*/  IADD3 R5, R6, 0x40, RZ ;  /* 0x0000004006057810 */ /* 0x000fe40007ffe0ff */
[----:B------:R-:W-:Y:S02]  /*16b0*/  SHF.R.S32.HI R13, RZ, 0x1f, R17 ;  /* 0x0000001fff0d7819 */ /* 0x000fe40000011411 */
[----:B------:R-:W-:Y:S02]  /*16c0*/  SHF.R.S32.HI R12, RZ, 0x1f, R5 ;  /* 0x0000001fff0c7819 */ /* 0x000fe40000011405 */
[----:B------:R-:W-:Y:S02]  /*16d0*/  LEA.HI R13, R13, R17, RZ, 0x3 ;  /* 0x000000110d0d7211 */ /* 0x000fe400078f18ff */
[----:B------:R-:W-:Y:S02]  /*16e0*/  LEA.HI R5, R12, R5, RZ, 0x3 ;  /* 0x000000050c057211 */ /* 0x000fe400078f18ff */
[----:B----4-:R-:W-:-:S02]  /*16f0*/  LEA R10, P0, R6, R8, 0x1 ;  /* 0x00000008060a7211 */ /* 0x010fc400078008ff */
        /* <DEDUP_REMOVED lines=10> */
.L_x_25:
[----:B------:R-:W-:Y:S05]  /*17a0*/  BSYNC B0 ;  /* 0x0000000000007941 */ /* 0x000fea0003800000 */
.L_x_24:
[----:B---3--:R-:W-:Y:S01]  /*17b0*/  IADD3 R5, R19, 0x40, RZ ;  /* 0x0000004013057810 */ /* 0x008fe20007ffe0ff */
[----:B------:R3:W1:Y:S01]  /*17c0*/  SHFL.IDX PT, R9, R15, 0x2, 0x1c1f ;  /* 0x005c1f000f097f89 */ /* 0x00066200000e0000 */
[----:B------:R-:W-:Y:S02]  /*17d0*/  BSSY B0, `(.L_x_26) ;  /* 0x0000014000007945 */ /* 0x000fe40003800000 */
[----:B------:R-:W-:Y:S01]  /*17e0*/  ISETP.GE.AND P0, PT, R5, R16, PT ;  /* 0x000000100500720c */ /* 0x000fe20003f06270 */
[----:B----4-:R3:W4:-:S12]  /*17f0*/  SHFL.IDX PT, R8, R18, 0x2, 0x1c1f ;  /* 0x005c1f0012087f89 */ /* 0x01071800000e0000 */
        /* <DEDUP_REMOVED lines=10> */
[----:B-1----:R-:W-:Y:S01]  /*18a0*/  LEA.HI.X R11, R6, R9, R7, 0x1, P0 ;  /* 0x00000009060b7211 */ /* 0x002fe200000f0c07 */
[----:B------:R-:W-:-:S04]  /*18b0*/  IMAD.WIDE R12, R12, 0x2, R8 ;  /* 0x000000020c0c7825 */ /* 0x000fc800078e0208 */
[----:B------:R-:W-:Y:S01]  /*18c0*/  IMAD.WIDE R8, R14, 0x2, R8 ;  /* 0x000000020e087825 */ /* 0x000fe200078e0208 */
[----:B------:R-:W-:Y:S01]  /*18d0*/  @!PT LDS RZ, [RZ] ;  /* 0x00000000fffff984 */ /* 0x000fe20000000800 */
[----:B------:R1:W-:Y:S04]  /*18e0*/  LDGSTS.E.BYPASS.LTC128B.128 [R5+0x7100], [R10.64], !P4 ;  /* 0x071000000a057fae */ /* 0x0003e8000e101d44 */
[----:B------:R1:W-:Y:S04]  /*18f0*/  LDGSTS.E.BYPASS.LTC128B.128 [R5+0x9100], [R12.64], !P2 ;  /* 0x091000000c057fae */ /* 0x0003e8000d101d44 */
[----:B------:R1:W-:Y:S02]  /*1900*/  LDGSTS.E.BYPASS.LTC128B.128 [R5+0xb100], [R8.64], !P3 ;  /* 0x0b10000008057fae */ /* 0x0003e4000d901d44 */
.L_x_27:
[----:B------:R-:W-:Y:S05]  /*1910*/  BSYNC B0 ;  /* 0x0000000000007941 */ /* 0x000fea0003800000 */
.L_x_26:
[----:B-1--4-:R-:W1:Y:S01]  /*1920*/  SHFL.IDX PT, R8, R18, 0x3, 0x1c1f ;  /* 0x007c1f0012087f89 */ /* 0x012e6200000e0000 */
[----:B------:R-:W-:Y:S01]  /*1930*/  IADD3 R5, R19, 0x60, RZ ;  /* 0x0000006013057810 */ /* 0x000fe20007ffe0ff */
[----:B------:R-:W-:Y:S01]  /*1940*/  IMAD.SHL.U32 R233, R233, 0x2, RZ ;  /* 0x00000002e9e97824 */ /* 0x000fe200078e00ff */
[----:B------:R-:W-:Y:S01]  /*1950*/  LEA.HI.SX32 R24, R250, 0xffffffff, 0x1a ;  /* 0xfffffffffa187811 */ /* 0x000fe200078fd2ff */
[----:B------:R-:W4:Y:S01]  /*1960*/  SHFL.IDX PT, R9, R15, 0x3, 0x1c1f ;  /* 0x007c1f000f097f89 */ /* 0x000f2200000e0000 */
[----:B------:R-:W-:Y:S01]  /*1970*/  ISETP.GE.AND P1, PT, R5, R16, PT ;  /* 0x000000100500720c */ /* 0x000fe20003f26270 */
[----:B------:R-:W-:-:S02]  /*1980*/  IMAD.MOV.U32 R12, RZ, RZ, c[0x0][0x1e0] ;  /* 0x00007800ff0c7624 */ /* 0x000fc400078e00ff */
[----:B------:R-:W-:Y:S02]  /*1990*/  IMAD.MOV.U32 R25, RZ, RZ, 0x6 ;  /* 0x00000006ff197424 */ /* 0x000fe400078e00ff */
[----:B------:R-:W-:Y:S02]  /*19a0*/  IMAD.MOV.U32 R166, RZ, RZ, R34 ;  /* 0x000000ffffa67224 */ /* 0x000fe400078e0022 */
[----:B------:R-:W-:Y:S01]  /*19b0*/  IMAD.MOV.U32 R167, RZ, RZ, R35 ;  /* 0x000000ffffa77224 */ /* 0x000fe200078e0023 */
[C---:B------:R-:W-:Y:S01]  /*19c0*/  SHF.L.U64.HI R157, R12.reuse, R25, c[0x0][0x1e4] ;  /* 0x000079000c9d7619 */ /* 0x040fe20000010219 */
[C---:B------:R-:W-:Y:S02]  /*19d0*/  IMAD.SHL.U32 R159, R12.reuse, 0x40, RZ ;  /* 0x000000400c9f7824 */ /* 0x040fe400078e00ff */
[----:B------:R-:W-:Y:S02]  /*19e0*/  IMAD.MOV.U32 R166, RZ, RZ, R30 ;  /* 0x000000ffffa67224 */ /* 0x000fe400078e001e */
[----:B------:R-:W-:-:S02]  /*19f0*/  IMAD.SHL.U32 R158, R12, 0x20, RZ ;  /* 0x000000200c9e7824 */ /* 0x000fc400078e00ff */
[----:B------:R-:W-:Y:S01]  /*1a00*/  IMAD.SHL.U32 R219, R3, 0x2, RZ ;  /* 0x0000000203db7824 */ /* 0x000fe200078e00ff */
[----:B------:R-:W-:Y:S01]  /*1a10*/  STL.64 [R1+0x38], R166 ;  /* 0x000038a601007387 */ /* 0x000fe20000100a00 */
[----:B------:R-:W-:Y:S01]  /*1a20*/  IMAD.SHL.U32 R216, R2, 0x2, RZ ;  /* 0x0000000202d87824 */ /* 0x000fe200078e00ff */
[----:B-1----:R-:W-:Y:S01]  /*1a30*/  @!P1 LEA R10, P0, R6, R8, 0x1 ;  /* 0x00000008060a9211 */ /* 0x002fe200078008ff */
[----:B------:R-:W-:Y:S02]  /*1a40*/  IMAD.MOV.U32 R26, RZ, RZ, R40 ;  /* 0x000000ffff1a7224 */ /* 0x000fe400078e0028 */
[----:B------:R-:W-:Y:S01]  /*1a50*/  IMAD R144, R24, -0x40, R145 ;  /* 0xffffffc018907824 */ /* 0x000fe200078e0291 */
[----:B----4-:R-:W-:Y:S01]  /*1a60*/  @!P1 LEA.HI.X R11, R6, R9, R7, 0x1, P0 ;  /* 0x00000009060b9211 */ /* 0x010fe200000f0c07 */
[----:B------:R-:W-:Y:S01]  /*1a70*/  IMAD R220, R0, 0x2, R219 ;  /* 0x0000000200dc7824 */ /* 0x000fe200078e02db */
[----:B------:R-:W-:Y:S01]  /*1a80*/  @!P1 IADD3 R6, R6, 0x40, RZ ;  /* 0x0000004006069810 */ /* 0x000fe20007ffe0ff */
[----:B------:R-:W-:Y:S01]  /*1a90*/  STL.64 [R1+0x40], R26 ;  /* 0x0000401a01007387 */ /* 0x000fe20000100a00 */
[----:B------:R-:W-:Y:S01]  /*1aa0*/  @!P1 SHF.R.S32.HI R7, RZ, 0x1f, R17 ;  /* 0x0000001fff079819 */ /* 0x000fe20000011411 */
[----:B------:R-:W-:Y:S01]  /*1ab0*/  IMAD.SHL.U32 R217, R4, 0x2, RZ ;  /* 0x0000000204d97824 */ /* 0x000fe200078e00ff */
[----:B------:R-:W-:Y:S01]  /*1ac0*/  @!P1 SHF.R.S32.HI R5, RZ, 0x1f, R6 ;  /* 0x0000001fff059819 */ /* 0x000fe20000011406 */
[----:B------:R-:W-:Y:S01]  /*1ad0*/  @!PT LDS RZ, [RZ] ;  /* 0x00000000fffff984 */ /* 0x000fe20000000800 */
[----:B------:R1:W-:Y:S01]  /*1ae0*/  @!P1 LDGSTS.E.BYPASS.LTC128B.128 [R233+0x7900], [R10.64], !P4 ;  /* 0x079000000ae99fae */ /* 0x0003e2000e101d44 */
[----:B------:R-:W-:Y:S01]  /*1af0*/  @!P1 LEA.HI R7, R7, R17, RZ, 0x3 ;  /* 0x0000001107079211 */ /* 0x000fe200078f18ff */
[----:B------:R-:W-:Y:S01]  /*1b00*/  IMAD R218, R0, 0x2, R217 ;  /* 0x0000000200da7824 */ /* 0x000fe200078e02d9 */
[----:B------:R-:W-:-:S02]  /*1b10*/  @!P1 LEA.HI R6, R5, R6, RZ, 0x3 ;  /* 0x0000000605069211 */ /* 0x000fc400078f18ff */
[----:B------:R-:W-:Y:S02]  /*1b20*/  @!P1 LOP3.LUT R5, R7, 0xfffffff8, RZ, 0xc0, !PT ;  /* 0xfffffff807059812 */ /* 0x000fe400078ec0ff */
[----:B------:R-:W-:Y:S02]  /*1b30*/  ISETP.NE.AND P4, PT, R32, RZ, PT ;  /* 0x000000ff2000720c */ /* 0x000fe40003f85270 */
[----:B------:R-:W-:Y:S01]  /*1b40*/  IADD3 R221, R216, 0x3120, RZ ;  /* 0x00003120d8dd7810 */ /* 0x000fe20007ffe0ff */
[----:B-1----:R-:W-:Y:S01]  /*1b50*/  IMAD.IADD R11, R145, 0x1, -R36 ;  /* 0x00000001910b7824 */ /* 0x002fe200078e0a24 */
[----:B------:R-:W-:Y:S01]  /*1b60*/  @!P1 LOP3.LUT R10, R6, 0xfffffff8, RZ, 0xc0, !PT ;  /* 0xfffffff8060a9812 */ /* 0x000fe200078ec0ff */
[----:B------:R-:W-:-:S04]  /*1b70*/  @!P1 IMAD.WIDE R6, R5, 0x2, R8 ;  /* 0x0000000205069825 */ /* 0x000fc800078e0208 */
[----:B------:R-:W-:Y:S01]  /*1b80*/  IMAD R5, R24, -0x40, R11 ;  /* 0xffffffc018057824 */ /* 0x000fe200078e020b */
[----:B------:R1:W-:Y:S01]  /*1b90*/  @!P1 LDGSTS.E.BYPASS.LTC128B.128 [R233+0x9900], [R6.64], !P2 ;  /* 0x0990000006e99fae */ /* 0x0003e2000d101d44 */
[----:B------:R-:W-:Y:S01]  /*1ba0*/  @!P1 IMAD.WIDE R8, R10, 0x2, R8 ;  /* 0x000000020a089825 */ /* 0x000fe200078e0208 */
[----:B------:R-:W-:Y:S02]  /*1bb0*/  SHF.R.S32.HI R10, RZ, 0x1f, R24 ;  /* 0x0000001fff0a7819 */ /* 0x000fe40000011418 */
[C---:B------:R-:W-:Y:S01]  /*1bc0*/  ISETP.GE.AND P0, PT, R5.reuse, 0x1, PT ;  /* 0x000000010500780c */ /* 0x040fe20003f06270 */
[----:B------:R-:W-:Y:S01]  /*1bd0*/  IMAD.MOV.U32 R11, RZ, RZ, c[0x0][0x208] ;  /* 0x00008200ff0b7624 */ /* 0x000fe200078e00ff */
[----:B------:R4:W-:Y:S01]  /*1be0*/  @!P1 LDGSTS.E.BYPASS.LTC128B.128 [R233+0xb900], [R8.64], !P3 ;  /* 0x0b90000008e99fae */ /* 0x0009e2000d901d44 */
[----:B------:R-:W-:Y:S02]  /*1bf0*/  ISETP.GE.AND P2, PT, R5, 0x21, PT ;  /* 0x000000210500780c */ /* 0x000fe40003f46270 */
[----:B------:R-:W-:Y:S01]  /*1c00*/  LOP3.LUT P3, RZ, R37, 0x2, RZ, 0xc0, !PT ;  /* 0x0000000225ff7812 */ /* 0x000fe2000786c0ff */
[----:B------:R-:W0:Y:S01]  /*1c10*/  LDGDEPBAR ;  /* 0x00000000000079af */ /* 0x000e220000000000 */
[----:B-1----:R-:W-:-:S04]  /*1c20*/  IMAD.WIDE.U32 R6, R24, R159, R166 ;  /* 0x0000009f18067225 */ /* 0x002fc800078e00a6 */
[----:B----4-:R-:W-:Y:S02]  /*1c30*/  IMAD R8, R157, R24, RZ ;  /* 0x000000189d087224 */ /* 0x010fe400078e02ff */
[----:B------:R-:W-:Y:S02]  /*1c40*/  IMAD.MOV.U32 R9, RZ, RZ, 0x5 ;  /* 0x00000005ff097424 */ /* 0x000fe400078e00ff */
[----:B------:R-:W-:Y:S01]  /*1c50*/  IMAD R5, R10, R159, R8 ;  /* 0x0000009f0a057224 */ /* 0x000fe200078e0208 */
[----:B------:R-:W-:Y:S01]  /*1c60*/  BAR.SYNC.DEFER_BLOCKING 0x0 ;  /* 0x0000000000007b1d */ /* 0x000fe20000010000 */
[----:B------:R-:W-:Y:S02]  /*1c70*/  @P0 LEA R8, P1, R6, c[0x0][0x1c8], 0x1 ;  /* 0x0000720006080a11 */ /* 0x000fe400078208ff */
[----:B------:R-:W-:Y:S01]  /*1c80*/  IMAD.IADD R5, R7, 0x1, R5 ;  /* 0x0000000107057824 */ /* 0x000fe200078e0205 */
[----:B------:R-:W-:-:S04]  /*1c90*/  SHF.L.U64.HI R164, R12, R9, c[0x0][0x1e4] ;  /* 0x000079000ca47619 */ /* 0x000fc80000010209 */
[----:B------:R-:W-:Y:S02]  /*1ca0*/  @P0 LEA.HI.X R9, R6, c[0x0][0x1cc], R5, 0x1, P1 ;  /* 0x0000730006090a11 */ /* 0x000fe400008f0c05 */
[----:B------:R-:W-:-:S05]  /*1cb0*/  @P2 IADD3 R7, P1, R158, R6, RZ ;  /* 0x000000069e072210 */ /* 0x000fca0007f3e0ff */
[----:B------:R-:W-:Y:S01]  /*1cc0*/  @P2 IMAD.X R5, R164, 0x1, R5, P1 ;  /* 0x00000001a4052824 */ /* 0x000fe200008e0605 */
[----:B------:R-:W-:-:S04]  /*1cd0*/  @P2 LEA R6, P1, R7, c[0x0][0x1c8], 0x1 ;  /* 0x0000720007062a11 */ /* 0x000fc800078208ff */
[----:B------:R-:W-:Y:S02]  /*1ce0*/  @P2 LEA.HI.X R7, R7, c[0x0][0x1cc], R5, 0x1, P1 ;  /* 0x0000730007072a11 */ /* 0x000fe400008f0c05 */
[----:B------:R-:W-:Y:S01]  /*1cf0*/  LOP3.LUT R5, R38, 0x1, RZ, 0xc0, !PT ;  /* 0x0000000126057812 */ /* 0x000fe200078ec0ff */
[----:B------:R-:W-:Y:S01]  /*1d00*/  @!PT LDS RZ, [RZ] ;  /* 0x00000000fffff984 */ /* 0x000fe20000000800 */
[----:B------:R-:W-:Y:S01]  /*1d10*/  @!PT LDS RZ, [RZ] ;  /* 0x00000000fffff984 */ /* 0x000fe20000000800 */
[----:B------:R-:W-:Y:S01]  /*1d20*/  @!PT LDS RZ, [RZ] ;  /* 0x00000000fffff984 */ /* 0x000fe20000000800 */
[----:B------:R1:W-:Y:S04]  /*1d30*/  @P0 LDGSTS.E.BYPASS.LTC128B.128 [R233+0x3100], [R8.64], !P4 ;  /* 0x0310000008e90fae */ /* 0x0003e8000e101d44 */
[----:B------:R1:W-:Y:S04]  /*1d40*/  @P0 LDGSTS.E.BYPASS.LTC128B.128 [R233+0x4100], [R8.64+0x40], !P6 ;  /* 0x0410004008e90fae */ /* 0x0003e8000f101d44 */
[----:B------:R1:W-:Y:S01]  /*1d50*/  @P0 LDGSTS.E.BYPASS.LTC128B.128 [R233+0x5100], [R8.64+0x80], !P5 ;  /* 0x0510008008e90fae */ /* 0x0003e2000e901d44 */
[----:B------:R-:W-:Y:S01]  /*1d60*/  ISETP.NE.U32.AND P0, PT, R5, 0x1, PT ;  /* 0x000000010500780c */ /* 0x000fe20003f05070 */
[----:B------:R-:W-:-:S02]  /*1d70*/  IMAD.IADD R5, R144, 0x1, -R36 ;  /* 0x0000000190057824 */ /* 0x000fc400078e0a24 */
[----:B------:R4:W-:Y:S04]  /*1d80*/  @P2 LDGSTS.E.BYPASS.LTC128B.128 [R233+0x3900], [R6.64], !P4 ;  /* 0x0390000006e92fae */ /* 0x0009e8000e101d44 */
[----:B------:R4:W-:Y:S04]  /*1d90*/  @P2 LDGSTS.E.BYPASS.LTC128B.128 [R233+0x4900], [R6.64+0x40], !P6 ;  /* 0x0490004006e92fae */ /* 0x0009e8000f101d44 */
[----:B------:R4:W-:Y:S01]  /*1da0*/  @P2 LDGSTS.E.BYPASS.LTC128B.128 [R233+0x5900], [R6.64+0x80], !P5 ;  /* 0x0590008006e92fae */ /* 0x0009e2000e901d44 */
[----:B------:R-:W-:-:S03]  /*1db0*/  LOP3.LUT P2, RZ, R38, 0x2, RZ, 0xc0, !PT ;  /* 0x0000000226ff7812 */ /* 0x000fc6000784c0ff */
[----:B------:R-:W0:Y:S01]  /*1dc0*/  LDGDEPBAR ;  /* 0x00000000000079af */ /* 0x000e220000000000 */
[C---:B-1----:R-:W-:Y:S01]  /*1dd0*/  SHF.L.U64.HI R9, R11.reuse, R25, c[0x0][0x20c] ;  /* 0x000083000b097619 */ /* 0x042fe20000010219 */
[----:B------:R-:W-:Y:S01]  /*1de0*/  IMAD.SHL.U32 R11, R11, 0x40, RZ ;  /* 0x000000400b0b7824 */ /* 0x000fe200078e00ff */
[----:B------:R-:W-:-:S03]  /*1df0*/  IADD3 R8, R216, 0x3100, RZ ;  /* 0x00003100d8087810 */ /* 0x000fc60007ffe0ff */
[----:B------:R-:W-:Y:S01]  /*1e00*/  IMAD R2, R9, R24, RZ ;  /* 0x0000001809027224 */ /* 0x000fe200078e02ff */
[----:B------:R-:W-:Y:S02]  /*1e10*/  @P3 IADD3 R221, R8, -0x20, RZ ;  /* 0xffffffe008dd3810 */ /* 0x000fe40007ffe0ff */
[C---:B------:R-:W-:Y:S01]  /*1e20*/  ISETP.LT.OR P3, PT, R5.reuse, 0x1, P0 ;  /* 0x000000010500780c */ /* 0x040fe20000761670 */
[-C--:B------:R-:W-:Y:S01]  /*1e30*/  IMAD R3, R10, R11.reuse, R2 ;  /* 0x0000000b0a037224 */ /* 0x080fe200078e0202 */
[----:B------:R-:W-:Y:S01]  /*1e40*/  ISETP.LT.OR P0, PT, R5, 0x21, P0 ;  /* 0x000000210500780c */ /* 0x000fe20000701670 */
[----:B----4-:R-:W-:Y:S01]  /*1e50*/  IMAD.WIDE.U32 R6, R24, R11, R26 ;  /* 0x0000000b18067225 */ /* 0x010fe200078e001a */
[----:B------:R-:W-:-:S04]  /*1e60*/  DEPBAR.LE SB0, 0x1 ;  /* 0x000080400000791a */ /* 0x000fc80000000000 */
[----:B------:R-:W-:-:S04]  /*1e70*/  DEPBAR.LE SB0, 0x0 ;  /* 0x000080000000791a */ /* 0x000fc80000000000 */
[----:B------:R-:W-:Y:S01]  /*1e80*/  BAR.SYNC.DEFER_BLOCKING 0x0 ;  /* 0x0000000000007b1d */ /* 0x000fe20000010000 */
[----:B------:R-:W-:Y:S01]  /*1e90*/  IMAD.IADD R3, R7, 0x1, R3 ;  /* 0x0000000107037824 */ /* 0x000fe200078e0203 */
[----:B------:R-:W-:-:S04]  /*1ea0*/  LEA R2, P1, R6, c[0x0][0x1f8], 0x1 ;  /* 0x00007e0006027a11 */ /* 0x000fc800078208ff */
[----:B------:R-:W-:Y:S02]  /*1eb0*/  LEA.HI.X R3, R6, c[0x0][0x1fc], R3, 0x1, P1 ;  /* 0x00007f0006037a11 */ /* 0x000fe400008f0c03 */
[----:B------:R-:W-:-:S05]  /*1ec0*/  IADD3 R6, P1, R11, R2, RZ ;  /* 0x000000020b067210 */ /* 0x000fca0007f3e0ff */
[----:B------:R-:W-:Y:S01]  /*1ed0*/  IMAD.X R7, R9, 0x1, R3, P1 ;  /* 0x0000000109077824 */ /* 0x000fe200008e0603 */
[C---:B------:R-:W-:Y:S02]  /*1ee0*/  ISETP.LT.OR P1, PT, R5.reuse, 0x1, !P2 ;  /* 0x000000010500780c */ /* 0x040fe40005721670 */
[----:B------:R-:W-:Y:S01]  /*1ef0*/  ISETP.LT.OR P2, PT, R5, 0x21, !P2 ;  /* 0x000000210500780c */ /* 0x000fe20005741670 */
[----:B--23--:R-:W-:Y:S04]  /*1f00*/  LDSM.16.M88.4 R16, [R219+0x6100] ;  /* 0x00610000db10783b */ /* 0x00cfe80000000200 */
[----:B------:R-:W1:Y:S04]  /*1f10*/  LDSM.16.M88.4 R20, [R216+0x3100] ;  /* 0x00310000d814783b */ /* 0x000e680000000200 */
[----:B------:R-:W2:Y:S04]  /*1f20*/  LDSM.16.M88.4 R12, [R219+0x7100] ;  /* 0x00710000db0c783b */ /* 0x000ea80000000200 */
[----:B------:R-:W3:Y:S04]  /*1f30*/  LDSM.16.M88.4 R28, [R216+0x3900] ;  /* 0x00390000d81c783b */ /* 0x000ee80000000200 */
[----:B------:R-:W4:Y:S04]  /*1f40*/  LDSM.16.M88.4 R32, [R216+0x3500] ;  /* 0x00350000d820783b */ /* 0x000f280000000200 */
[----:B------:R-:W5:Y:S04]  /*1f50*/  LDSM.16.M88.4 R24, [R216+0x3d00] ;  /* 0x003d0000d818783b */ /* 0x000f680000000200 */
[----:B------:R-:W-:Y:S04]  /*1f60*/  LDSM.16.M88.4 R40, [R220+0x6100] ;  /* 0x00610000dc28783b */ /* 0x000fe80000000200 */
[----:B------:R-:W4:Y:S04]  /*1f70*/  LDSM.16.M88.4 R44, [R221] ;  /* 0x00000000dd2c783b */ /* 0x000f280000000200 */
[----:B------:R-:W4:Y:S04]  /*1f80*/  LDSM.16.M88.4 R8, [R220+0x7100] ;  /* 0x00710000dc08783b */ /* 0x000f280000000200 */
[----:B------:R-:W-:Y:S04]  /*1f90*/  LDSM.16.M88.4 R48, [R221+0x400] ;  /* 0x00040000dd30783b */ /* 0x000fe80000000200 */
[----:B------:R-:W5:Y:S04]  /*1fa0*/  LDSM.16.M88.4 R60, [R221+0x800] ;  /* 0x00080000dd3c783b */ /* 0x000f680000000200 */
[----:B------:R-:W5:Y:S01]  /*1fb0*/  LDSM.16.M88.4 R76, [R221+0xc00] ;  /* 0x000c0000dd4c783b */ /* 0x000f620000000200 */
[----:B-1----:R-:W-:Y:S03]  /*1fc0*/  HMMA.16816.F32 R52, R16, R20, RZ ;  /* 0x000000141034723c */ /* 0x002fe600000018ff */
[----:B------:R-:W-:Y:S01]  /*1fd0*/  @!PT LDS RZ, [RZ] ;  /* 0x00000000fffff984 */ /* 0x000fe20000000800 */
[----:B------:R-:W-:Y:S01]  /*1fe0*/  @!PT LDS RZ, [RZ] ;  /* 0x00000000fffff984 */ /* 0x000fe20000000800 */
[----:B------:R-:W-:Y:S01]  /*1ff0*/  @!PT LDS RZ, [RZ] ;  /* 0x00000000fffff984 */ /* 0x000fe20000000800 */
[----:B------:R1:W-:Y:S01]  /*2000*/  LDGSTS.E.BYPASS.LTC128B.128 [R233+0x100], [R2.64], !P3 ;  /* 0x0010000002e97fae */ /* 0x0003e2000d901d44 */
[----:B------:R-:W-:-:S03]  /*2010*/  LOP3.LUT P3, RZ, R38, 0x4, RZ, 0xc0, !PT ;  /* 0x0000000426ff7812 */ /* 0x000fc6000786c0ff */
[----:B------:R1:W-:Y:S01]  /*2020*/  LDGSTS.E.BYPASS.LTC128B.128 [R233+0x1100], [R2.64+0x40], !P1 ;  /* 0x0110004002e97fae */ /* 0x0003e2000c901d44 */
[C---:B------:R-:W-:Y:S01]  /*2030*/  ISETP.LT.OR P1, PT, R5.reuse, 0x1, !P3 ;  /* 0x000000010500780c */ /* 0x040fe20005f21670 */
[----:B--2---:R-:W-:Y:S01]  /*2040*/  HMMA.16816.F32 R92, R12, R20, RZ ;  /* 0x000000140c5c723c */ /* 0x004fe200000018ff */
[----:B------:R-:W-:-:S07]  /*2050*/  ISETP.LT.OR P3, PT, R5, 0x21, !P3 ;  /* 0x000000210500780c */ /* 0x000fce0005f61670 */
[C---:B---3--:R-:W-:Y:S04]  /*2060*/  HMMA.16816.F32 R104, R12.reuse, R28, RZ ;  /* 0x0000001c0c68723c */ /* 0x048fe800000018ff */
[----:B------:R1:W-:Y:S04]  /*2070*/  LDGSTS.E.BYPASS.LTC128B.128 [R233+0x2100], [R2.64+0x80], !P1 ;  /* 0x0210008002e97fae */ /* 0x0003e8000c901d44 */
[----:B------:R2:W-:Y:S01]  /*2080*/  LDGSTS.E.BYPASS.LTC128B.128 [R233+0x900], [R6.64], !P0 ;  /* 0x0090000006e97fae */ /* 0x0005e2000c101d44 */
[C---:B------:R-:W-:Y:S03]  /*2090*/  HMMA.16816.F32 R100, R12.reuse, R22, RZ ;  /* 0x000000160c64723c */ /* 0x040fe600000018ff */
[----:B------:R2:W-:Y:S04]  /*20a0*/  LDGSTS.E.BYPASS.LTC128B.128 [R233+0x1900], [R6.64+0x40], !P2 ;  /* 0x0190004006e97fae */ /* 0x0005e8000d101d44 */
[----:B------:R2:W-:Y:S01]  /*20b0*/  LDGSTS.E.BYPASS.LTC128B.128 [R233+0x2900], [R6.64+0x80], !P3 ;  /* 0x0290008006e97fae */ /* 0x0005e2000d901d44 */
[C---:B----4-:R-:W-:Y:S03]  /*20c0*/  HMMA.16816.F32 R108, R12.reuse, R32, RZ ;  /* 0x000000200c6c723c */ /* 0x050fe600000018ff */
[----:B------:R-:W-:Y:S04]  /*20d0*/  LDSM.16.M88.4 R64, [R216+0x4100] ;  /* 0x00410000d840783b */ /* 0x000fe80000000200 */
[----:B------:R-:W3:Y:S01]  /*20e0*/  LDSM.16.M88.4 R36, [R219+0x8100] ;  /* 0x00810000db24783b */ /* 0x000ee20000000200 */
[----:B-----5:R-:W-:Y:S03]  /*20f0*/  HMMA.16816.F32 R96, R12, R24, RZ ;  /* 0x000000180c60723c */ /* 0x020fe600000018ff */
[----:B------:R-:W-:Y:S01]  /*2100*/  LDSM.16.M88.4 R56, [R221+0x1000] ;  /* 0x00100000dd38783b */ /* 0x000fe20000000200 */
[----:B-1----:R-:W-:-:S03]  /*2110*/  LOP3.LUT R3, R156, 0xffffffe0, RZ, 0xc0, !PT ;  /* 0xffffffe09c037812 */ /* 0x002fc600078ec0ff */
[----:B------:R-:W0:Y:S01]  /*2120*/  LDGDEPBAR ;  /* 0x00000000000079af */ /* 0x000e220000000000 */
[C---:B------:R-:W-:Y:S08]  /*2130*/  HMMA.16816.F32 R88, R12.reuse, R34, RZ ;  /* 0x000000220c58723c */ /* 0x040ff000000018ff */
[C---:B------:R-:W-:Y:S08]  /*2140*/  HMMA.16816.F32 R84, R12.reuse, R30, RZ ;  /* 0x0000001e0c54723c */ /* 0x040ff000000018ff */
[----:B------:R-:W-:Y:S08]  /*2150*/  HMMA.16816.F32 R68, R12, R26, RZ ;  /* 0x0000001a0c44723c */ /* 0x000ff000000018ff */
[----:B------:R-:W-:Y:S01]  /*2160*/  HMMA.16816.F32 R12, R40, R44, R52 ;  /* 0x0000002c280c723c */ /* 0x000fe20000001834 */
[----:B------:R-:W-:Y:S07]  /*2170*/  LDSM.16.M88.4 R52, [R216+0x5100] ;  /* 0x00510000d834783b */ /* 0x000fee0000000200 */
[C---:B------:R-:W-:Y:S08]  /*2180*/  HMMA.16816.F32 R72, R16.reuse, R32, RZ ;  /* 0x000000201048723c */ /* 0x040ff000000018ff */
[C---:B------:R-:W-:Y:S01]  /*2190*/  HMMA.16816.F32 R116, R16.reuse, R34, RZ ;  /* 0x000000221074723c */ /* 0x040fe200000018ff */
[----:B------:R-:W1:Y:S07]  /*21a0*/  LDSM.16.M88.4 R32, [R219+0x9100] ;  /* 0x00910000db20783b */ /* 0x000e6e0000000200 */
[C---:B------:R-:W-:Y:S08]  /*21b0*/  HMMA.16816.F32 R112, R16.reuse, R28, RZ ;  /* 0x0000001c1070723c */ /* 0x040ff000000018ff */
[C---:B------:R-:W-:Y:S01]  /*21c0*/  HMMA.16816.F32 R124, R16.reuse, R30, RZ ;  /* 0x0000001e107c723c */ /* 0x040fe200000018ff */
[----:B------:R-:W4:Y:S07]  /*21d0*/  LDSM.16.M88.4 R28, [R220+0x8100] ;  /* 0x00810000dc1c783b */ /* 0x000f2e0000000200 */
[----:B------:R-:W-:Y:S08]  /*21e0*/  HMMA.16816.F32 R120, R16, R22, RZ ;  /* 0x000000161078723c */ /* 0x000ff000000018ff */
[C---:B------:R-:W-:Y:S08]  /*21f0*/  HMMA.16816.F32 R20, R8.reuse, R44, R92 ;  /* 0x0000002c0814723c */ /* 0x040ff0000000185c */
[C---:B------:R-:W-:Y:S08]  /*2200*/  HMMA.16816.F32 R136, R8.reuse, R60, R104 ;  /* 0x0000003c0888723c */ /* 0x040ff00000001868 */
[C---:B------:R-:W-:Y:S08]  /*2210*/  HMMA.16816.F32 R92, R8.reuse, R46, R100 ;  /* 0x0000002e085c723c */ /* 0x040ff00000001864 */
[C---:B------:R-:W-:Y:S08]  /*2220*/  HMMA.16816.F32 R108, R8.reuse, R48, R108 ;  /* 0x00000030086c723c */ /* 0x040ff0000000186c */
[C---:B------:R-:W-:Y:S08]  /*2230*/  HMMA.16816.F32 R140, R8.reuse, R76, R96 ;  /* 0x0000004c088c723c */ /* 0x040ff00000001860 */
[C---:B------:R-:W-:Y:S08]  /*2240*/  HMMA.16816.F32 R100, R8.reuse, R50, R88 ;  /* 0x000000320864723c */ /* 0x040ff00000001858 */
[C---:B------:R-:W-:Y:S08]  /*2250*/  HMMA.16816.F32 R104, R8.reuse, R62, R84 ;  /* 0x0000003e0868723c */ /* 0x040ff00000001854 */
[----:B------:R-:W-:Y:S08]  /*2260*/  HMMA.16816.F32 R132, R8, R78, R68 ;  /* 0x0000004e0884723c */ /* 0x000ff00000001844 */
[----:B---3--:R-:W-:Y:S01]  /*2270*/  HMMA.16816.F32 R8, R36, R64, R12 ;  /* 0x000000402408723c */ /* 0x008fe2000000180c */
[----:B------:R-:W-:Y:S07]  /*2280*/  LDSM.16.M88.4 R12, [R219+0xb100] ;  /* 0x00b10000db0c783b */ /* 0x000fee0000000200 */
[C---:B------:R-:W-:Y:S08]  /*2290*/  HMMA.16816.F32 R80, R16.reuse, R24, RZ ;  /* 0x000000181050723c */ /* 0x040ff000000018ff */
[----:B------:R-:W-:Y:S01]  /*22a0*/  HMMA.16816.F32 R128, R16, R26, RZ ;  /* 0x0000001a1080723c */ /* 0x000fe200000018ff */
[----:B------:R-:W3:Y:S04]  /*22b0*/  LDSM.16.M88.4 R16, [R220+0x9100] ;  /* 0x00910000dc10783b */ /* 0x000ee80000000200 */
[----:B------:R-:W5:Y:S03]  /*22c0*/  LDSM.16.M88.4 R24, [R219+0xa100] ;  /* 0x00a10000db18783b */ /* 0x000f660000000200 */
[C---:B------:R-:W-:Y:S08]  /*22d0*/  HMMA.16816.F32 R96, R40.reuse, R48, R72 ;  /* 0x000000302860723c */ /* 0x040ff00000001848 */
[----:B------:R-:W-:Y:S01]  /*22e0*/  HMMA.16816.F32 R72, R40, R46, R120 ;  /* 0x0000002e2848723c */ /* 0x000fe20000001878 */
[----:B------:R-:W-:Y:S07]  /*22f0*/  LDSM.16.M88.4 R44, [R221+0x2000] ;  /* 0x00200000dd2c783b */ /* 0x000fee0000000200 */
[----:B-1----:R-:W-:Y:S01]  /*2300*/  HMMA.16816.F32 R68, R32, R64, R20 ;  /* 0x000000402044723c */ /* 0x002fe20000001814 */
[----:B------:R-:W1:Y:S07]  /*2310*/  LDSM.16.M88.4 R20, [R220+0xa100] ;  /* 0x00a10000dc14783b */ /* 0x000e6e0000000200 */
[----:B----4-:R-:W-:Y:S08]  /*2320*/  HMMA.16816.F32 R8, R28, R56, R8 ;  /* 0x000000381c08723c */ /* 0x010ff00000001808 */
[C---:B------:R-:W-:Y:S08]  /*2330*/  HMMA.16816.F32 R112, R40.reuse, R60, R112 ;  /* 0x0000003c2870723c */ /* 0x040ff00000001870 */
[----:B------:R-:W-:Y:S08]  /*2340*/  HMMA.16816.F32 R124, R40, R62, R124 ;  /* 0x0000003e287c723c */ /* 0x000ff0000000187c */
[----:B------:R-:W-:Y:S08]  /*2350*/  HMMA.16816.F32 R60, R32, R66, R92 ;  /* 0x00000042203c723c */ /* 0x000ff0000000185c */
[----:B------:R-:W-:Y:S01]  /*2360*/  HMMA.16816.F32 R88, R40, R50, R116 ;  /* 0x000000322858723c */ /* 0x000fe20000001874 */
[----:B------:R-:W4:Y:S07]  /*2370*/  LDSM.16.M88.4 R48, [R216+0x4500] ;  /* 0x00450000d830783b */ /* 0x000f2e0000000200 */
[----:B------:R-:W-:Y:S08]  /*2380*/  HMMA.16816.F32 R64, R36, R66, R72 ;  /* 0x000000422440723c */ /* 0x000ff00000001848 */
[----:B---3--:R-:W-:Y:S08]  /*2390*/  HMMA.16816.F32 R68, R16, R56, R68 ;  /* 0x000000381044723c */ /* 0x008ff00000001844 */
[----:B-----5:R-:W-:Y:S01]  /*23a0*/  HMMA.16816.F32 R72, R24, R52, R8 ;  /* 0x000000341848723c */ /* 0x020fe20000001808 */
[----:B------:R-:W3:Y:S07]  /*23b0*/  LDSM.16.M88.4 R8, [R220+0xb100] ;  /* 0x00b10000dc08783b */ /* 0x000eee0000000200 */
[C---:B------:R-:W-:Y:S08]  /*23c0*/  HMMA.16816.F32 R148, R40.reuse, R76, R80 ;  /* 0x0000004c2894723c */ /* 0x040ff00000001850 */
[----:B------:R-:W-:Y:S08]  /*23d0*/  HMMA.16816.F32 R128, R40, R78, R128 ;  /* 0x0000004e2880723c */ /* 0x000ff00000001880 */
[-C--:B------:R-:W-:Y:S01]  /*23e0*/  HMMA.16816.F32 R40, R16, R58.reuse, R60 ;  /* 0x0000003a1028723c */ /* 0x080fe2000000183c */
[----:B------:R-:W5:Y:S07]  /*23f0*/  LDSM.16.M88.4 R60, [R221+0x1400] ;  /* 0x00140000dd3c783b */ /* 0x000f6e0000000200 */
[----:B------:R-:W-:Y:S01]  /*2400*/  HMMA.16816.F32 R64, R28, R58, R64 ;  /* 0x0000003a1c40723c */ /* 0x000fe20000001840 */
[----:B------:R-:W2:Y:S07]  /*2410*/  LDSM.16.M88.4 R56, [R216+0x4900] ;  /* 0x00490000d838783b */ /* 0x000eae0000000200 */
[----:B------:R-:W-:Y:S08]  /*2420*/  HMMA.16816.F32 R68, R12, R52, R68 ;  /* 0x000000340c44723c */ /* 0x000ff00000001844 */
[----:B-1----:R-:W-:Y:S08]  /*2430*/  HMMA.16816.F32 R84, R20, R44, R72 ;  /* 0x0000002c1454723c */ /* 0x002ff00000001848 */
[-C--:B----4-:R-:W-:Y:S08]  /*2440*/  HMMA.16816.F32 R72, R36, R48.reuse, R96 ;  /* 0x000000302448723c */ /* 0x090ff00000001860 */
[----:B------:R-:W-:Y:S08]  /*2450*/  HMMA.16816.F32 R80, R32, R48, R108 ;  /* 0x000000302050723c */ /* 0x000ff0000000186c */
[----:B------:R-:W-:Y:S01]  /*2460*/  HMMA.16816.F32 R76, R12, R54, R40 ;  /* 0x000000360c4c723c */ /* 0x000fe20000001828 */
[----:B------:R-:W-:-:S04]  /*2470*/  FMUL.FTZ R2, R84, c[0x0][0x320] ;  /* 0x0000c80054027a20 */ /* 0x000fc80000410000 */
[----:B------:R1:W-:Y:S03]  /*2480*/  MUFU.TANH R154, R2 ;  /* 0x00000002009a7308 */ /* 0x0003e60000002400 */
[-C--:B------:R-:W-:Y:S08]  /*2490*/  HMMA.16816.F32 R96, R32, R50.reuse, R100 ;  /* 0x000000322060723c */ /* 0x080ff00000001864 */
[----:B------:R-:W-:Y:S01]  /*24a0*/  HMMA.16816.F32 R92, R36, R50, R88 ;  /* 0x00000032245c723c */ /* 0x000fe20000001858 */
[----:B------:R-:W4:Y:S01]  /*24b0*/  LDSM.16.M88.4 R88, [R216+0x4d00] ;  /* 0x004d0000d858783b */ /* 0x000f220000000200 */
[----:B-1----:R-:W-:-:S06]  /*24c0*/  FMUL.FTZ R2, R85, c[0x0][0x320] ;  /* 0x0000c80055027a20 */ /* 0x002fcc0000410000 */
[----:B------:R-:W-:Y:S01]  /*24d0*/  HMMA.16816.F32 R40, R24, R54, R64 ;  /* 0x000000361828723c */ /* 0x000fe20000001840 */
[----:B------:R-:W1:Y:S01]  /*24e0*/  LDSM.16.M88.4 R52, [R216+0x5500] ;  /* 0x00550000d834783b */ /* 0x000e620000000200 */
[----:B------:R2:W-:Y:S06]  /*24f0*/  MUFU.TANH R153, R2 ;  /* 0x0000000200997308 */ /* 0x0005ec0000002400 */
[----:B---3--:R-:W-:Y:S08]  /*2500*/  HMMA.16816.F32 R48, R8, R44, R68 ;  /* 0x0000002c0830723c */ /* 0x008ff00000001844 */
[----:B-----5:R-:W-:Y:S01]  /*2510*/  HMMA.16816.F32 R64, R28, R60, R72 ;  /* 0x0000003c1c40723c */ /* 0x020fe20000001848 */
[----:B--2---:R-:W-:-:S04]  /*2520*/  FMUL.FTZ R2, R86, c[0x0][0x320] ;  /* 0x0000c80056027a20 */ /* 0x004fc80000410000 */
[----:B------:R2:W-:Y:S03]  /*2530*/  MUFU.TANH R152, R2 ;  /* 0x0000000200987308 */ /* 0x0005e60000002400 */
[----:B------:R-:W-:Y:S08]  /*2540*/  HMMA.16816.F32 R68, R16, R60, R80 ;  /* 0x0000003c1044723c */ /* 0x000ff00000001850 */
[----:B------:R-:W-:Y:S01]  /*2550*/  HMMA.16816.F32 R80, R8, R46, R76 ;  /* 0x0000002e0850723c */ /* 0x000fe2000000184c */
[----:B--2---:R-:W-:-:S07]  /*2560*/  FMUL.FTZ R2, R87, c[0x0][0x320] ;  /* 0x0000c80057027a20 */ /* 0x004fce0000410000 */
[----:B------:R-:W-:Y:S01]  /*2570*/  HMMA.16816.F32 R44, R20, R46, R40 ;  /* 0x0000002e142c723c */ /* 0x000fe20000001828 */
[----:B------:R-:W2:Y:S01]  /*2580*/  LDSM.16.M88.4 R40, [R221+0x2400] ;  /* 0x00240000dd28783b */ /* 0x000ea20000000200 */
[----:B------:R3:W-:Y:S06]  /*2590*/  MUFU.TANH R147, R2 ;  /* 0x0000000200937308 */ /* 0x0007ec0000002400 */
[C---:B------:R-:W-:Y:S08]  /*25a0*/  HMMA.16816.F32 R100, R32.reuse, R58, R104 ;  /* 0x0000003a2064723c */ /* 0x040ff00000001868 */
[----:B------:R-:W-:Y:S01]  /*25b0*/  HMMA.16816.F32 R84, R32, R56, R136 ;  /* 0x000000382054723c */ /* 0x000fe20000001888 */
[----:B---3--:R-:W-:-:S04]  /*25c0*/  FMUL.FTZ R2, R48, c[0x0][0x320] ;  /* 0x0000c80030027a20 */ /* 0x008fc80000410000 */
[----:B------:R3:W5:Y:S03]  /*25d0*/  MUFU.TANH R146, R2 ;  /* 0x0000000200927308 */ /* 0x0007660000002400 */
[C---:B----4-:R-:W-:Y:S08]  /*25e0*/  HMMA.16816.F32 R108, R32.reuse, R88, R140 ;  /* 0x00000058206c723c */ /* 0x050ff0000000188c */
[----:B------:R-:W-:Y:S01]  /*25f0*/  HMMA.16816.F32 R104, R32, R90, R132 ;  /* 0x0000005a2068723c */ /* 0x000fe20000001884 */
[----:B---3--:R-:W-:-:S07]  /*2600*/  FMUL.FTZ R2, R49, c[0x0][0x320] ;  /* 0x0000c80031027a20 */ /* 0x008fce0000410000 */
[-C--:B------:R-:W-:Y:S01]  /*2610*/  HMMA.16816.F32 R32, R28, R62.reuse, R92 ;  /* 0x0000003e1c20723c */ /* 0x080fe2000000185c */
[----:B------:R3:W4:Y:S07]  /*2620*/  MUFU.TANH R123, R2 ;  /* 0x00000002007b7308 */ /* 0x00072e0000002400 */
[----:B------:R-:W-:Y:S08]  /*2630*/  HMMA.16816.F32 R60, R16, R62, R96 ;  /* 0x0000003e103c723c */ /* 0x000ff00000001860 */
[----:B------:R-:W-:Y:S01]  /*2640*/  HMMA.16816.F32 R72, R36, R56, R112 ;  /* 0x000000382448723c */ /* 0x000fe20000001870 */
[----:B---3--:R-:W-:-:S04]  /*2650*/  FMUL.FTZ R2, R50, c[0x0][0x320] ;  /* 0x0000c80032027a20 */ /* 0x008fc80000410000 */
[----:B------:R3:W-:Y:S03]  /*2660*/  MUFU.TANH R122, R2 ;  /* 0x00000002007a7308 */ /* 0x0007e60000002400 */
[----:B-1----:R-:W-:Y:S08]  /*2670*/  HMMA.16816.F32 R32, R24, R54, R32 ;  /* 0x000000361820723c */ /* 0x002ff00000001820 */
[----:B------:R-:W-:Y:S01]  /*2680*/  HMMA.16816.F32 R92, R36, R88, R148 ;  /* 0x00000058245c723c */ /* 0x000fe20000001894 */
[----:B---3--:R-:W-:-:S07]  /*2690*/  FMUL.FTZ R2, R51, c[0x0][0x320] ;  /* 0x0000c80033027a20 */ /* 0x008fce0000410000 */
[-C--:B------:R-:W-:Y:S01]  /*26a0*/  HMMA.16816.F32 R48, R24, R52.reuse, R64 ;  /* 0x000000341830723c */ /* 0x080fe20000001840 */
[----:B------:R1:W-:Y:S07]  /*26b0*/  MUFU.TANH R120, R2 ;  /* 0x0000000200787308 */ /* 0x0003ee0000002400 */
[----:B------:R-:W-:Y:S01]  /*26c0*/  HMMA.16816.F32 R64, R12, R52, R68 ;  /* 0x000000340c40723c */ /* 0x000fe20000001844 */
[----:B-1----:R-:W-:-:S04]  /*26d0*/  FMUL.FTZ R2, R44, c[0x0][0x320] ;  /* 0x0000c8002c027a20 */ /* 0x002fc80000410000 */
[----:B------:R1:W-:Y:S11]  /*26e0*/  MUFU.TANH R121, R2 ;  /* 0x0000000200797308 */ /* 0x0003f60000002400 */
[-C--:B--2---:R-:W-:Y:S01]  /*26f0*/  HMMA.16816.F32 R68, R20, R40.reuse, R48 ;  /* 0x000000281444723c */ /* 0x084fe20000001830 */
[----:B------:R-:W2:Y:S07]  /*2700*/  LDSM.16.M88.4 R48, [R221+0x1800] ;  /* 0x00180000dd30783b */ /* 0x000eae0000000200 */
[----:B------:R-:W-:Y:S01]  /*2710*/  HMMA.16816.F32 R76, R8, R40, R64 ;  /* 0x00000028084c723c */ /* 0x000fe20000001840 */
[----:B-1----:R-:W-:-:S04]  /*2720*/  FMUL.FTZ R2, R45, c[0x0][0x320] ;  /* 0x0000c8002d027a20 */ /* 0x002fc80000410000 */
[----:B------:R1:W-:Y:S02]  /*2730*/  MUFU.TANH R119, R2 ;  /* 0x0000000200777308 */ /* 0x0003e40000002400 */
[----:B-1----:R-:W-:-:S06]  /*2740*/  FMUL.FTZ R2, R46, c[0x0][0x320] ;  /* 0x0000c8002e027a20 */ /* 0x002fcc0000410000 */
[----:B------:R1:W-:Y:S01]  /*2750*/  MUFU.TANH R118, R2 ;  /* 0x0000000200767308 */ /* 0x0003e20000002400 */
[----:B--2---:R-:W-:Y:S08]  /*2760*/  HMMA.16816.F32 R64, R16, R48, R84 ;  /* 0x000000301040723c */ /* 0x004ff00000001854 */
[----:B------:R-:W-:Y:S01]  /*2770*/  HMMA.16816.F32 R84, R36, R90, R128 ;  /* 0x0000005a2454723c */ /* 0x000fe20000001880 */
[----:B-1----:R-:W-:-:S02]  /*2780*/  FMUL.FTZ R2, R47, c[0x0][0x320] ;  /* 0x0000c8002f027a20 */ /* 0x002fc40000410000 */
[----:B------:R-:W1:Y:S02]  /*2790*/  LDSM.16.M88.4 R44, [R216+0x5900] ;  /* 0x00590000d82c783b */ /* 0x000e640000000200 */
[----:B------:R2:W-:Y:S02]  /*27a0*/  MUFU.TANH R117, R2 ;  /* 0x0000000200757308 */ /* 0x0005e40000002400 */
[----:B--2---:R-:W-:-:S06]  /*27b0*/  FMUL.FTZ R2, R80, c[0x0][0x320] ;  /* 0x0000c80050027a20 */ /* 0x004fcc0000410000 */
[----:B------:R2:W3:Y:S02]  /*27c0*/  MUFU.TANH R116, R2 ;  /* 0x0000000200747308 */ /* 0x0004e40000002400 */
[----:B--2---:R-:W-:-:S06]  /*27d0*/  FMUL.FTZ R2, R81, c[0x0][0x320] ;  /* 0x0000c80051027a20 */ /* 0x004fcc0000410000 */
[----:B------:R2:W1:Y:S02]  /*27e0*/  MUFU.TANH R114, R2 ;  /* 0x0000000200727308 */ /* 0x0004640000002400 */
[----:B--2---:R-:W-:-:S06]  /*27f0*/  FMUL.FTZ R2, R82, c[0x0][0x320] ;  /* 0x0000c80052027a20 */ /* 0x004fcc0000410000 */
[----:B------:R2:W-:Y:S02]  /*2800*/  MUFU.TANH R113, R2 ;  /* 0x0000000200717308 */ /* 0x0005e40000002400 */
[----:B--2---:R-:W-:Y:S02]  /*2810*/  FMUL.FTZ R2, R83, c[0x0][0x320] ;  /* 0x0000c80053027a20 */ /* 0x004fe40000410000 */
[----:B------:R-:W-:Y:S04]  /*2820*/  HMMA.16816.F32 R80, R36, R58, R124 ;  /* 0x0000003a2450723c */ /* 0x000fe8000000187c */
[----:B------:R2:W-:Y:S04]  /*2830*/  MUFU.TANH R99, R2 ;  /* 0x0000000200637308 */ /* 0x0005e80000002400 */
[----:B------:R-:W-:Y:S01]  /*2840*/  HMMA.16816.F32 R56, R12, R54, R60 ;  /* 0x000000360c38723c */ /* 0x000fe2000000183c */
[----:B------:R-:W3:Y:S07]  /*2850*/  LDSM.16.M88.4 R52, [R221+0x2800] ;  /* 0x00280000dd34783b */ /* 0x000eee0000000200 */
[----:B------:R-:W-:Y:S01]  /*2860*/  HMMA.16816.F32 R60, R28, R48, R72 ;  /* 0x000000301c3c723c */ /* 0x000fe20000001848 */
[----:B--2---:R-:W-:-:S04]  /*2870*/  FMUL.FTZ R2, R68, c[0x0][0x320] ;  /* 0x0000c80044027a20 */ /* 0x004fc80000410000 */
[----:B------:R2:W-:Y:S03]  /*2880*/  MUFU.TANH R112, R2 ;  /* 0x0000000200707308 */ /* 0x0005e60000002400 */
[----:B-1----:R-:W-:Y:S08]  /*2890*/  HMMA.16816.F32 R36, R12, R44, R64 ;  /* 0x0000002c0c24723c */ /* 0x002ff00000001840 */
[----:B------:R-:W-:Y:S01]  /*28a0*/  HMMA.16816.F32 R72, R8, R42, R56 ;  /* 0x0000002a0848723c */ /* 0x000fe20000001838 */
[----:B--2---:R-:W-:-:S07]  /*28b0*/  FMUL.FTZ R2, R69, c[0x0][0x320] ;  /* 0x0000c80045027a20 */ /* 0x004fce0000410000 */
[----:B------:R-:W-:Y:S01]  /*28c0*/  HMMA.16816.F32 R56, R24, R44, R60 ;  /* 0x0000002c1838723c */ /* 0x000fe2000000183c */
[----:B------:R-:W-:Y:S01]  /*28d0*/  LDSM.16.M88.4 R60, [R216+0x5d00] ;  /* 0x005d0000d83c783b */ /* 0x000fe20000000200 */
[----:B------:R1:W-:Y:S02]  /*28e0*/  MUFU.TANH R98, R2 ;  /* 0x0000000200627308 */ /* 0x0003e40000002400 */
[----:B-1----:R-:W-:-:S06]  /*28f0*/  FMUL.FTZ R2, R70, c[0x0][0x320] ;  /* 0x0000c80046027a20 */ /* 0x002fcc0000410000 */
[----:B------:R1:W-:-:S14]  /*2900*/  MUFU.TANH R134, R2 ;  /* 0x0000000200867308 */ /* 0x0003dc0000002400 */
[----:B---3--:R-:W-:Y:S01]  /*2910*/  HMMA.16816.F32 R56, R20, R52, R56 ;  /* 0x000000341438723c */ /* 0x008fe20000001838 */
[----:B-1----:R-:W-:-:S07]  /*2920*/  FMUL.FTZ R2, R71, c[0x0][0x320] ;  /* 0x0000c80047027a20 */ /* 0x002fce0000410000 */
[----:B------:R-:W-:Y:S01]  /*2930*/  HMMA.16816.F32 R68, R20, R42, R32 ;  /* 0x0000002a1444723c */ /* 0x000fe20000001820 */
[----:B------:R-:W1:Y:S01]  /*2940*/  LDSM.16.M88.4 R32, [R221+0x1c00] ;  /* 0x001c0000dd20783b */ /* 0x000e620000000200 */
[----:B------:R2:W-:Y:S06]  /*2950*/  MUFU.TANH R135, R2 ;  /* 0x0000000200877308 */ /* 0x0005ec0000002400 */
[----:B------:R-:W-:Y:S08]  /*2960*/  HMMA.16816.F32 R40, R28, R50, R80 ;  /* 0x000000321c28723c */ /* 0x000ff00000001850 */
[----:B------:R-:W-:-:S02]  /*2970*/  FMUL.FTZ R58, R58, c[0x0][0x320] ;  /* 0x0000c8003a3a7a20 */ /* 0x000fc40000410000 */
[----:B--2---:R-:W-:-:S04]  /*2980*/  FMUL.FTZ R2, R76, c[0x0][0x320] ;  /* 0x0000c8004c027a20 */ /* 0x004fc80000410000 */
[----:B------:R2:W3:Y:S02]  /*2990*/  MUFU.TANH R97, R2 ;  /* 0x0000000200617308 */ /* 0x0004e40000002400 */
[----:B--2---:R-:W-:Y:S01]  /*29a0*/  FMUL.FTZ R2, R77, c[0x0][0x320] ;  /* 0x0000c8004d027a20 */ /* 0x004fe20000410000 */
[----:B-1----:R-:W-:Y:S05]  /*29b0*/  HMMA.16816.F32 R64, R16, R32, R108 ;  /* 0x000000201040723c */ /* 0x002fea000000186c */
[----:B------:R1:W2:Y:S03]  /*29c0*/  MUFU.TANH R96, R2 ;  /* 0x0000000200607308 */ /* 0x0002a60000002400 */
[----:B------:R-:W-:Y:S01]  /*29d0*/  HMMA.16816.F32 R84, R28, R34, R84 ;  /* 0x000000221c54723c */ /* 0x000fe20000001854 */
[----:B-1----:R-:W-:-:S04]  /*29e0*/  FMUL.FTZ R2, R78, c[0x0][0x320] ;  /* 0x0000c8004e027a20 */ /* 0x002fc80000410000 */
[----:B------:R1:W-:Y:S02]  /*29f0*/  MUFU.TANH R89, R2 ;  /* 0x0000000200597308 */ /* 0x0003e40000002400 */
[----:B-1----:R-:W-:Y:S02]  /*2a00*/  FMUL.FTZ R2, R79, c[0x0][0x320] ;  /* 0x0000c8004f027a20 */ /* 0x002fe40000410000 */
[----:B------:R-:W-:Y:S04]  /*2a10*/  HMMA.16816.F32 R76, R16, R50, R100 ;  /* 0x00000032104c723c */ /* 0x000fe80000001864 */
[----:B------:R1:W-:Y:S04]  /*2a20*/  MUFU.TANH R88, R2 ;  /* 0x0000000200587308 */ /* 0x0003e80000002400 */
[----:B------:R-:W-:Y:S08]  /*2a30*/  HMMA.16816.F32 R48, R28, R32, R92 ;  /* 0x000000201c30723c */ /* 0x000ff0000000185c */
[----:B------:R-:W-:Y:S01]  /*2a40*/  HMMA.16816.F32 R28, R12, R60, R64 ;  /* 0x0000003c0c1c723c */ /* 0x000fe20000001840 */
[----:B-1----:R-:W-:-:S04]  /*2a50*/  FMUL.FTZ R2, R68, c[0x0][0x320] ;  /* 0x0000c80044027a20 */ /* 0x002fc80000410000 */
[----:B------:R1:W-:Y:S02]  /*2a60*/  MUFU.TANH R133, R2 ;  /* 0x0000000200857308 */ /* 0x0003e40000002400 */
[----:B-1----:R-:W-:-:S06]  /*2a70*/  FMUL.FTZ R2, R69, c[0x0][0x320] ;  /* 0x0000c80045027a20 */ /* 0x002fcc0000410000 */
[----:B------:R1:W-:Y:S02]  /*2a80*/  MUFU.TANH R132, R2 ;  /* 0x0000000200847308 */ /* 0x0003e40000002400 */
[----:B-1----:R-:W-:-:S06]  /*2a90*/  FMUL.FTZ R2, R70, c[0x0][0x320] ;  /* 0x0000c80046027a20 */ /* 0x002fcc0000410000 */
[----:B------:R1:W-:Y:S02]  /*2aa0*/  MUFU.TANH R160, R2 ;  /* 0x0000000200a07308 */ /* 0x0003e40000002400 */
[----:B-1----:R-:W-:Y:S02]  /*2ab0*/  FMUL.FTZ R2, R71, c[0x0][0x320] ;  /* 0x0000c80047027a20 */ /* 0x002fe40000410000 */
[----:B------:R-:W-:Y:S04]  /*2ac0*/  HMMA.16816.F32 R68, R8, R52, R36 ;  /* 0x000000340844723c */ /* 0x000fe80000001824 */
[----:B------:R1:W-:Y:S04]  /*2ad0*/  MUFU.TANH R161, R2 ;  /* 0x0000000200a17308 */ /* 0x0003e80000002400 */
[----:B------:R-:W-:Y:S08]  /*2ae0*/  HMMA.16816.F32 R36, R24, R46, R40 ;  /* 0x0000002e1824723c */ /* 0x000ff00000001828 */
[----:B------:R-:W-:Y:S01]  /*2af0*/  HMMA.16816.F32 R40, R16, R34, R104 ;  /* 0x000000221028723c */ /* 0x000fe20000001868 */
[----:B-1----:R-:W-:-:S04]  /*2b00*/  FMUL.FTZ R2, R72, c[0x0][0x320] ;  /* 0x0000c80048027a20 */ /* 0x002fc80000410000 */
[----:B------:R1:W1:Y:S03]  /*2b10*/  MUFU.TANH R83, R2 ;  /* 0x0000000200537308 */ /* 0x0002660000002400 */
[----:B------:R-:W-:Y:S08]  /*2b20*/  HMMA.16816.F32 R16, R12, R46, R76 ;  /* 0x0000002e0c10723c */ /* 0x000ff0000000184c */
[----:B------:R-:W-:Y:S01]  /*2b30*/  HMMA.16816.F32 R36, R20, R54, R36 ;  /* 0x000000361424723c */ /* 0x000fe20000001824 */
[----:B-1----:R-:W-:-:S07]  /*2b40*/  FMUL.FTZ R2, R73, c[0x0][0x320] ;  /* 0x0000c80049027a20 */ /* 0x002fce0000410000 */
[----:B------:R-:W-:Y:S01]  /*2b50*/  HMMA.16816.F32 R32, R24, R60, R48 ;  /* 0x0000003c1820723c */ /* 0x000fe20000001830 */
[----:B------:R1:W-:Y:S07]  /*2b60*/  MUFU.TANH R82, R2 ;  /* 0x0000000200527308 */ /* 0x0003ee0000002400 */
[----:B------:R-:W-:Y:S08]  /*2b70*/  HMMA.16816.F32 R16, R8, R54, R16 ;  /* 0x000000360810723c */ /* 0x000ff00000001810 */
[----:B------:R-:W-:Y:S01]  /*2b80*/  HMMA.16816.F32 R12, R12, R62, R40 ;  /* 0x0000003e0c0c723c */ /* 0x000fe20000001828 */
[----:B-1----:R-:W-:-:S02]  /*2b90*/  FMUL.FTZ R2, R74, c[0x0][0x320] ;  /* 0x0000c8004a027a20 */ /* 0x002fc40000410000 */
[----:B------:R-:W-:Y:S05]  /*2ba0*/  MUFU.TANH R74, R58 ;  /* 0x0000003a004a7308 */ /* 0x000fea0000002400 */
[----:B------:R-:W-:Y:S03]  /*2bb0*/  HMMA.16816.F32 R24, R24, R62, R84 ;  /* 0x0000003e1818723c */ /* 0x000fe60000001854 */
[----:B------:R1:W1:Y:S05]  /*2bc0*/  MUFU.TANH R101, R2 ;  /* 0x0000000200657308 */ /* 0x00026a0000002400 */
[----:B------:R-:W-:-:S02]  /*2bd0*/  FMUL.FTZ R7, R16, c[0x0][0x320] ;  /* 0x0000c80010077a20 */ /* 0x000fc40000410000 */
[----:B------:R-:W-:Y:S02]  /*2be0*/  FMUL.FTZ R6, R17, c[0x0][0x320] ;  /* 0x0000c80011067a20 */ /* 0x000fe40000410000 */
[----:B-1----:R-:W-:-:S04]  /*2bf0*/  FMUL.FTZ R2, R75, c[0x0][0x320] ;  /* 0x0000c8004b027a20 */ /* 0x002fc80000410000 */
[----:B------:R1:W-:Y:S02]  /*2c00*/  MUFU.TANH R80, R2 ;  /* 0x0000000200507308 */ /* 0x0003e40000002400 */
[----:B-1----:R-:W-:-:S06]  /*2c10*/  FMUL.FTZ R2, R56, c[0x0][0x320] ;  /* 0x0000c80038027a20 */ /* 0x002fcc0000410000 */
[----:B------:R1:W-:Y:S02]  /*2c20*/  MUFU.TANH R81, R2 ;  /* 0x0000000200517308 */ /* 0x0003e40000002400 */
[----:B-1----:R-:W-:-:S06]  /*2c30*/  FMUL.FTZ R2, R57, c[0x0][0x320] ;  /* 0x0000c80039027a20 */ /* 0x002fcc0000410000 */
[----:B------:R1:W-:Y:S02]  /*2c40*/  MUFU.TANH R75, R2 ;  /* 0x00000002004b7308 */ /* 0x0003e40000002400 */
[----:B-1----:R-:W-:Y:S02]  /*2c50*/  FMUL.FTZ R2, R59, c[0x0][0x320] ;  /* 0x0000c8003b027a20 */ /* 0x002fe40000410000 */
[----:B------:R-:W1:Y:S01]  /*2c60*/  LDSM.16.M88.4 R56, [R221+0x2c00] ;  /* 0x002c0000dd38783b */ /* 0x000e620000000200 */
[----:B------:R-:W-:-:S04]  /*2c70*/  DEPBAR.LE SB0, 0x0 ;  /* 0x000080000000791a */ /* 0x000fc80000000000 */
[----:B------:R2:W-:Y:S02]  /*2c80*/  MUFU.TANH R73, R2 ;  /* 0x0000000200497308 */ /* 0x0005e40000002400 */
[----:B--2---:R-:W-:-:S06]  /*2c90*/  FMUL.FTZ R2, R68, c[0x0][0x320] ;  /* 0x0000c80044027a20 */ /* 0x004fcc0000410000 */
[----:B------:R2:W-:Y:S01]  /*2ca0*/  MUFU.TANH R72, R2 ;  /* 0x0000000200487308 */ /* 0x0005e20000002400 */
[----:B-1----:R-:W-:Y:S01]  /*2cb0*/  HMMA.16816.F32 R32, R20, R56, R32 ;  /* 0x000000381420723c */ /* 0x002fe20000001820 */
[----:B--2---:R-:W-:-:S06]  /*2cc0*/  FMUL.FTZ R2, R69, c[0x0][0x320] ;  /* 0x0000c80045027a20 */ /* 0x004fcc0000410000 */
[----:B------:R1:W-:Y:S01]  /*2cd0*/  MUFU.TANH R68, R2 ;  /* 0x0000000200447308 */ /* 0x0003e20000002400 */
[C---:B------:R-:W-:Y:S08]  /*2ce0*/  HMMA.16816.F32 R28, R8.reuse, R56, R28 ;  /* 0x00000038081c723c */ /* 0x040ff0000000181c */
[----:B------:R-:W-:Y:S01]  /*2cf0*/  HMMA.16816.F32 R12, R8, R58, R12 ;  /* 0x0000003a080c723c */ /* 0x000fe2000000180c */
[----:B------:R-:W-:Y:S01]  /*2d00*/  MUFU.TANH R9, R7 ;  /* 0x0000000700097308 */ /* 0x000fe20000002400 */
[----:B-1----:R-:W-:-:S06]  /*2d10*/  FMUL.FTZ R2, R70, c[0x0][0x320] ;  /* 0x0000c80046027a20 */ /* 0x002fcc0000410000 */
[----:B------:R-:W-:Y:S01]  /*2d20*/  HMMA.16816.F32 R24, R20, R58, R24 ;  /* 0x0000003a1418723c */ /* 0x000fe20000001818 */
[----:B------:R1:W-:Y:S08]  /*2d30*/  MUFU.TANH R65, R2 ;  /* 0x0000000200417308 */ /* 0x0003f00000002400 */
[----:B------:R2:W-:Y:S01]  /*2d40*/  MUFU.TANH R10, R6 ;  /* 0x00000006000a7308 */ /* 0x0005e20000002400 */
[----:B-1----:R-:W-:-:S07]  /*2d50*/  FMUL.FTZ R2, R71, c[0x0][0x320] ;  /* 0x0000c80047027a20 */ /* 0x002fce0000410000 */
[----:B------:R1:W-:Y:S07]  /*2d60*/  MUFU.TANH R64, R2 ;  /* 0x0000000200407308 */ /* 0x0003ee0000002400 */
[----:B------:R-:W-:Y:S02]  /*2d70*/  FMUL.FTZ R26, R26, c[0x0][0x320] ;  /* 0x0000c8001a1a7a20 */ /* 0x000fe40000410000 */
[----:B--2---:R-:W-:-:S04]  /*2d80*/  FMUL.FTZ R6, R29, c[0x0][0x320] ;  /* 0x0000c8001d067a20 */ /* 0x004fc80000410000 */
[----:B------:R-:W-:Y:S01]  /*2d90*/  MUFU.TANH R26, R26 ;  /* 0x0000001a001a7308 */ /* 0x000fe20000002400 */
[----:B-1----:R-:W-:-:S07]  /*2da0*/  FMUL.FTZ R2, R36, c[0x0][0x320] ;  /* 0x0000c80024027a20 */ /* 0x002fce0000410000 */
[----:B------:R1:W-:Y:S02]  /*2db0*/  MUFU.TANH R60, R2 ;  /* 0x00000002003c7308 */ /* 0x0003e40000002400 */
[----:B-1----:R-:W-:Y:S02]  /*2dc0*/  IMAD.IADD R2, R155, 0x1, -R3 ;  /* 0x000000019b027824 */ /* 0x002fe400078e0a03 */
[----:B------:R-:W-:-:S03]  /*2dd0*/  FMUL.FTZ R3, R37, c[0x0][0x320] ;  /* 0x0000c80025037a20 */ /* 0x000fc60000410000 */
[----:B------:R-:W-:Y:S01]  /*2de0*/  SHF.R.S32.HI R5, RZ, 0x1f, R2 ;  /* 0x0000001fff057819 */ /* 0x000fe20000011402 */
[----:B------:R1:W-:Y:S03]  /*2df0*/  MUFU.TANH R50, R3 ;  /* 0x0000000300327308 */ /* 0x0003e60000002400 */
[----:B-1----:R-:W-:Y:S01]  /*2e00*/  LEA.HI R3, R5, R2, RZ, 0x2 ;  /* 0x0000000205037211 */ /* 0x002fe200078f10ff */
[----:B------:R-:W-:-:S03]  /*2e10*/  FMUL.FTZ R5, R38, c[0x0][0x320] ;  /* 0x0000c80026057a20 */ /* 0x000fc60000410000 */
[----:B------:R-:W-:Y:S01]  /*2e20*/  LOP3.LUT R3, R3, 0x7ffffffc, RZ, 0xc0, !PT ;  /* 0x7ffffffc03037812 */ /* 0x000fe200078ec0ff */
[----:B------:R1:W-:Y:S04]  /*2e30*/  MUFU.TANH R49, R5 ;  /* 0x0000000500317308 */ /* 0x0003e80000002400 */
[----:B------:R-:W-:Y:S02]  /*2e40*/  IMAD.IADD R2, R2, 0x1, -R3 ;  /* 0x0000000102027824 */ /* 0x000fe400078e0a03 */
[----:B------:R-:W-:Y:S02]  /*2e50*/  FMUL.FTZ R3, R39, c[0x0][0x320] ;  /* 0x0000c80027037a20 */ /* 0x000fe40000410000 */
[----:B------:R-:W-:Y:S02]  /*2e60*/  IMAD R2, R2, -0x2, R144 ;  /* 0xfffffffe02027824 */ /* 0x000fe400078e0290 */
[----:B------:R2:W-:Y:S01]  /*2e70*/  MUFU.TANH R38, R3 ;  /* 0x0000000300267308 */ /* 0x0005e20000002400 */
[----:B------:R-:W-:Y:S02]  /*2e80*/  BAR.SYNC.DEFER_BLOCKING 0x0 ;  /* 0x0000000000007b1d */ /* 0x000fe40000010000 */
[----:B------:R-:W-:-:S02]  /*2e90*/  ISETP.GT.AND P0, PT, R2, RZ, PT ;  /* 0x000000ff0200720c */ /* 0x000fc40003f04270 */
[----:B------:R-:W-:Y:S01]  /*2ea0*/  ISETP.GT.AND P1, PT, R2, 0x1, PT ;  /* 0x000000010200780c */ /* 0x000fe20003f24270 */
[----:B-1----:R-:W-:Y:S01]  /*2eb0*/  FMUL.FTZ R5, R18, c[0x0][0x320] ;  /* 0x0000c80012057a20 */ /* 0x002fe20000410000 */
[----:B------:R-:W-:Y:S02]  /*2ec0*/  ISETP.GT.AND P3, PT, R2, 0x8, PT ;  /* 0x000000080200780c */ /* 0x000fe40003f64270 */
[----:B-----5:R-:W-:Y:S01]  /*2ed0*/  FSEL R16, R146, -INF , P0 ;  /* 0xff80000092107808 */ /* 0x020fe20000000000 */
[----:B------:R1:W5:Y:S01]  /*2ee0*/  MUFU.TANH R7, R5 ;  /* 0x0000000500077308 */ /* 0x0003620000002400 */
[----:B----4-:R-:W-:Y:S02]  /*2ef0*/  FSEL R17, R123, -INF , P1 ;  /* 0xff8000007b117808 */ /* 0x010fe40000800000 */
[----:B------:R-:W-:Y:S02]  /*2f00*/  ISETP.GT.AND P2, PT, R2, 0x9, PT ;  /* 0x000000090200780c */ /* 0x000fe40003f44270 */
[----:B------:R-:W-:Y:S01]  /*2f10*/  FSEL R18, R116, -INF , P3 ;  /* 0xff80000074127808 */ /* 0x000fe20001800000 */
[----:B--2---:R-:W-:Y:S01]  /*2f20*/  FMUL.FTZ R3, R19, c[0x0][0x320] ;  /* 0x0000c80013037a20 */ /* 0x004fe20000410000 */
[----:B------:R-:W-:-:S02]  /*2f30*/  FSEL R36, R122, -INF , P0 ;  /* 0xff8000007a247808 */ /* 0x000fc40000000000 */
[----:B------:R-:W-:Y:S01]  /*2f40*/  FSEL R46, R152, -INF , P0 ;  /* 0xff800000982e7808 */ /* 0x000fe20000000000 */
[----:B------:R2:W4:Y:S01]  /*2f50*/  MUFU.TANH R8, R3 ;  /* 0x0000000300087308 */ /* 0x0005220000002400 */
[----:B------:R-:W-:Y:S02]  /*2f60*/  FSEL R41, R154, -INF , P0 ;  /* 0xff8000009a297808 */ /* 0x000fe40000000000 */
[----:B------:R-:W-:Y:S02]  /*2f70*/  ISETP.GT.AND P0, PT, R2, 0x10, PT ;  /* 0x000000100200780c */ /* 0x000fe40003f04270 */
[----:B------:R-:W-:Y:S01]  /*2f80*/  FSEL R19, R114, -INF , P2 ;  /* 0xff80000072137808 */ /* 0x000fe20001000000 */
[----:B-1----:R-:W-:Y:S01]  /*2f90*/  FMUL.FTZ R5, R30, c[0x0][0x320] ;  /* 0x0000c8001e057a20 */ /* 0x002fe20000410000 */
[----:B------:R-:W-:Y:S02]  /*2fa0*/  FSEL R37, R120, -INF , P1 ;  /* 0xff80000078257808 */ /* 0x000fe40000800000 */
[----:B------:R-:W-:-:S02]  /*2fb0*/  FSEL R45, R147, -INF , P1 ;  /* 0xff800000932d7808 */ /* 0x000fc40000800000 */
[----:B------:R-:W-:Y:S02]  /*2fc0*/  FSEL R42, R153, -INF , P1 ;  /* 0xff800000992a7808 */ /* 0x000fe40000800000 */
[----:B------:R-:W-:Y:S02]  /*2fd0*/  ISETP.GT.AND P1, PT, R2, 0x11, PT ;  /* 0x000000110200780c */ /* 0x000fe40003f24270 */
[----:B---3--:R-:W-:Y:S01]  /*2fe0*/  FSEL R51, R97, -INF , P0 ;  /* 0xff80000061337808 */ /* 0x008fe20000000000 */
[----:B--2---:R-:W-:Y:S01]  /*2ff0*/  FMUL.FTZ R3, R32, c[0x0][0x320] ;  /* 0x0000c80020037a20 */ /* 0x004fe20000410000 */
[----:B------:R-:W-:Y:S02]  /*3000*/  FSEL R39, R113, -INF , P3 ;  /* 0xff80000071277808 */ /* 0x000fe40001800000 */
[----:B------:R-:W-:Y:S01]  /*3010*/  FSEL R47, R118, -INF , P3 ;  /* 0xff800000762f7808 */ /* 0x000fe20001800000 */
[----:B------:R1:W-:Y:S01]  /*3020*/  MUFU.TANH R32, R3 ;  /* 0x0000000300207308 */ /* 0x0003e20000002400 */
[----:B------:R-:W-:-:S02]  /*3030*/  FSEL R43, R121, -INF , P3 ;  /* 0xff800000792b7808 */ /* 0x000fc40001800000 */
[----:B------:R-:W-:Y:S02]  /*3040*/  ISETP.GT.AND P3, PT, R2, 0x18, PT ;  /* 0x000000180200780c */ /* 0x000fe40003f64270 */
[----:B------:R-:W-:Y:S02]  /*3050*/  FSEL R53, R96, -INF , P1 ;  /* 0xff80000060357808 */ /* 0x000fe40000800000 */
[----:B------:R-:W-:Y:S02]  /*3060*/  FSEL R40, R99, -INF , P2 ;  /* 0xff80000063287808 */ /* 0x000fe40001000000 */
[----:B------:R-:W-:Y:S02]  /*3070*/  FSEL R48, R117, -INF , P2 ;  /* 0xff80000075307808 */ /* 0x000fe40001000000 */
[----:B------:R-:W-:Y:S02]  /*3080*/  FSEL R44, R119, -INF , P2 ;  /* 0xff800000772c7808 */ /* 0x000fe40001000000 */
[----:B------:R-:W-:-:S02]  /*3090*/  ISETP.GT.AND P2, PT, R2, 0x19, PT ;  /* 0x000000190200780c */ /* 0x000fc40003f44270 */
[----:B------:R-:W-:Y:S01]  /*30a0*/  FSEL R52, R83, -INF , P3 ;  /* 0xff80000053347808 */ /* 0x000fe20001800000 */
[----:B-1----:R-:W-:Y:S01]  /*30b0*/  FMUL.FTZ R3, R28, c[0x0][0x320] ;  /* 0x0000c8001c037a20 */ /* 0x002fe20000410000 */
[----:B------:R-:W-:Y:S01]  /*30c0*/  FSEL R101, R101, -INF , P3 ;  /* 0xff80000065657808 */ /* 0x000fe20001800000 */
[----:B------:R1:W-:Y:S01]  /*30d0*/  MUFU.TANH R28, R5 ;  /* 0x00000005001c7308 */ /* 0x0003e20000002400 */
[----:B------:R-:W-:Y:S02]  /*30e0*/  FSEL R160, R160, -INF , P3 ;  /* 0xff800000a0a07808 */ /* 0x000fe40001800000 */
[----:B------:R-:W-:Y:S02]  /*30f0*/  FSEL R133, R133, -INF , P3 ;  /* 0xff80000085857808 */ /* 0x000fe40001800000 */
[----:B------:R-:W-:Y:S02]  /*3100*/  FSEL R55, R89, -INF , P0 ;  /* 0xff80000059377808 */ /* 0x000fe40000000000 */
[----:B------:R-:W-:Y:S01]  /*3110*/  FSEL R134, R134, -INF , P0 ;  /* 0xff80000086867808 */ /* 0x000fe20000000000 */
[----:B------:R2:W3:Y:S01]  /*3120*/  MUFU.TANH R11, R3 ;  /* 0x00000003000b7308 */ /* 0x0004e20000002400 */
[----:B------:R-:W-:-:S02]  /*3130*/  FSEL R106, R112, -INF , P0 ;  /* 0xff800000706a7808 */ /* 0x000fc40000000000 */
[C---:B------:R-:W-:Y:S02]  /*3140*/  ISETP.GT.AND P3, PT, R2.reuse, 0x28, PT ;  /* 0x000000280200780c */ /* 0x040fe40003f64270 */
[----:B------:R-:W-:Y:S02]  /*3150*/  ISETP.GT.AND P0, PT, R2, 0x20, PT ;  /* 0x000000200200780c */ /* 0x000fe40003f04270 */
[----:B------:R-:W-:Y:S01]  /*3160*/  FSEL R54, R82, -INF , P2 ;  /* 0xff80000052367808 */ /* 0x000fe20001000000 */
[----:B-1----:R-:W-:Y:S01]  /*3170*/  FMUL.FTZ R5, R12, c[0x0][0x320] ;  /* 0x0000c8000c057a20 */ /* 0x002fe20000410000 */
[----:B------:R-:W-:Y:S01]  /*3180*/  FSEL R100, R88, -INF , P1 ;  /* 0xff80000058647808 */ /* 0x000fe20000800000 */
[----:B------:R1:W1:Y:S01]  /*3190*/  MUFU.TANH R12, R6 ;  /* 0x00000006000c7308 */ /* 0x0002620000002400 */
[----:B------:R-:W-:Y:S02]  /*31a0*/  FSEL R135, R135, -INF , P1 ;  /* 0xff80000087877808 */ /* 0x000fe40000800000 */
[----:B------:R-:W-:-:S02]  /*31b0*/  FSEL R107, R98, -INF , P1 ;  /* 0xff800000626b7808 */ /* 0x000fc40000800000 */
[----:B-----5:R-:W-:Y:S02]  /*31c0*/  FSEL R176, R7, -INF , P3 ;  /* 0xff80000007b07808 */ /* 0x020fe40001800000 */
[----:B--2---:R-:W-:Y:S01]  /*31d0*/  FMNMX.FTZ R3, R16, R17, !PT ;  /* 0x0000001110037209 */ /* 0x004fe20007810000 */
[----:B------:R2:W5:Y:S01]  /*31e0*/  MUFU.TANH R7, R5 ;  /* 0x0000000500077308 */ /* 0x0005620000002400 */
[----:B------:R-:W-:Y:S02]  /*31f0*/  ISETP.GT.AND P1, PT, R2, 0x21, PT ;  /* 0x000000210200780c */ /* 0x000fe40003f24270 */
[----:B------:R-:W-:Y:S02]  /*3200*/  FMNMX.FTZ R3, R18, R3, !PT ;  /* 0x0000000312037209 */ /* 0x000fe40007810000 */
[----:B------:R-:W-:Y:S02]  /*3210*/  FSEL R173, R72, -INF , P0 ;  /* 0xff80000048ad7808 */ /* 0x000fe40000000000 */
[----:B------:R-:W-:Y:S01]  /*3220*/  FMNMX.FTZ R3, R19, R3, !PT ;  /* 0x0000000313037209 */ /* 0x000fe20007810000 */
[----:B-1----:R-:W-:Y:S01]  /*3230*/  FMUL.FTZ R6, R13, c[0x0][0x320] ;  /* 0x0000c8000d067a20 */ /* 0x002fe20000410000 */
[----:B------:R-:W-:Y:S01]  /*3240*/  FSEL R105, R80, -INF , P2 ;  /* 0xff80000050697808 */ /* 0x000fe20001000000 */
[----:B------:R-:W-:Y:S01]  /*3250*/  FMUL.FTZ R13, R27, c[0x0][0x320] ;  /* 0x0000c8001b0d7a20 */ /* 0x000fe20000410000 */
[----:B------:R-:W-:-:S02]  /*3260*/  FMNMX.FTZ R3, R51, R3, !PT ;  /* 0x0000000333037209 */ /* 0x000fc40007810000 */
[----:B------:R-:W-:Y:S01]  /*3270*/  FSEL R161, R161, -INF , P2 ;  /* 0xff800000a1a17808 */ /* 0x000fe20001000000 */
[----:B------:R-:W1:Y:S01]  /*3280*/  MUFU.TANH R6, R6 ;  /* 0x0000000600067308 */ /* 0x000e620000002400 */
[----:B------:R-:W-:Y:S02]  /*3290*/  FMNMX.FTZ R3, R53, R3, !PT ;  /* 0x0000000335037209 */ /* 0x000fe40007810000 */
[----:B------:R-:W-:Y:S02]  /*32a0*/  FSEL R132, R132, -INF , P2 ;  /* 0xff80000084847808 */ /* 0x000fe40001000000 */
[----:B------:R-:W-:Y:S02]  /*32b0*/  FMNMX.FTZ R3, R52, R3, !PT ;  /* 0x0000000334037209 */ /* 0x000fe40007810000 */
[----:B--2---:R-:W-:Y:S01]  /*32c0*/  FMNMX.FTZ R5, R36, R37, !PT ;  /* 0x0000002524057209 */ /* 0x004fe20007810000 */
[----:B------:R-:W-:Y:S01]  /*32d0*/  MUFU.TANH R13, R13 ;  /* 0x0000000d000d7308 */ /* 0x000fe20000002400 */
[----:B------:R-:W-:-:S02]  /*32e0*/  FMNMX.FTZ R3, R54, R3, !PT ;  /* 0x0000000336037209 */ /* 0x000fc40007810000 */
[----:B------:R-:W-:Y:S02]  /*32f0*/  ISETP.GT.AND P2, PT, R2, 0x29, PT ;  /* 0x000000290200780c */ /* 0x000fe40003f44270 */
[----:B------:R-:W-:Y:S02]  /*3300*/  FSEL R172, R68, -INF , P1 ;  /* 0xff80000044ac7808 */ /* 0x000fe40000800000 */
[----:B------:R-:W-:Y:S02]  /*3310*/  FMNMX.FTZ R3, R173, R3, !PT ;  /* 0x00000003ad037209 */ /* 0x000fe40007810000 */
[----:B------:R-:W-:Y:S02]  /*3320*/  FMNMX.FTZ R5, R39, R5, !PT ;  /* 0x0000000527057209 */ /* 0x000fe40007810000 */
[----:B------:R-:W-:Y:S02]  /*3330*/  FSEL R175, R65, -INF , P0 ;  /* 0xff80000041af7808 */ /* 0x000fe40000000000 */
[----:B------:R-:W-:-:S02]  /*3340*/  FSEL R191, R74, -INF , P0 ;  /* 0xff8000004abf7808 */ /* 0x000fc40000000000 */
[----:B------:R-:W-:Y:S02]  /*3350*/  FSEL R184, R81, -INF , P0 ;  /* 0xff80000051b87808 */ /* 0x000fe40000000000 */
[----:B------:R-:W-:Y:S02]  /*3360*/  FSEL R174, R64, -INF , P1 ;  /* 0xff80000040ae7808 */ /* 0x000fe40000800000 */
[----:B------:R-:W-:Y:S02]  /*3370*/  FSEL R190, R73, -INF , P1 ;  /* 0xff80000049be7808 */ /* 0x000fe40000800000 */
[----:B------:R-:W-:Y:S02]  /*3380*/  FSEL R186, R75, -INF , P1 ;  /* 0xff8000004bba7808 */ /* 0x000fe40000800000 */
[----:B------:R-:W-:Y:S02]  /*3390*/  FSEL R163, R9, -INF , P3 ;  /* 0xff80000009a37808 */ /* 0x000fe40001800000 */
[----:B------:R-:W-:-:S02]  /*33a0*/  FSEL R189, R49, -INF , P3 ;  /* 0xff80000031bd7808 */ /* 0x000fc40001800000 */
[----:B------:R-:W-:Y:S02]  /*33b0*/  FSEL R187, R60, -INF , P3 ;  /* 0xff8000003cbb7808 */ /* 0x000fe40001800000 */
[----:B----4-:R-:W-:Y:S02]  /*33c0*/  FSEL R179, R8, -INF , P2 ;  /* 0xff80000008b37808 */ /* 0x010fe40001000000 */
[----:B------:R-:W-:Y:S02]  /*33d0*/  FSEL R162, R10, -INF , P2 ;  /* 0xff8000000aa27808 */ /* 0x000fe40001000000 */
[----:B------:R-:W-:Y:S02]  /*33e0*/  FSEL R188, R38, -INF , P2 ;  /* 0xff80000026bc7808 */ /* 0x000fe40001000000 */
[----:B------:R-:W-:Y:S02]  /*33f0*/  FSEL R185, R50, -INF , P2 ;  /* 0xff80000032b97808 */ /* 0x000fe40001000000 */
[----:B------:R-:W-:-:S02]  /*3400*/  ISETP.GT.AND P0, PT, R2, 0x30, PT ;  /* 0x000000300200780c */ /* 0x000fc40003f04270 */
[C---:B------:R-:W-:Y:S02]  /*3410*/  ISETP.GT.AND P1, PT, R2.reuse, 0x31, PT ;  /* 0x000000310200780c */ /* 0x040fe40003f24270 */
[C---:B------:R-:W-:Y:S02]  /*3420*/  ISETP.GT.AND P3, PT, R2.reuse, 0x38, PT ;  /* 0x000000380200780c */ /* 0x040fe40003f64270 */
[----:B------:R-:W-:Y:S02]  /*3430*/  ISETP.GT.AND P2, PT, R2, 0x39, PT ;  /* 0x000000390200780c */ /* 0x000fe40003f44270 */
[----:B------:R-:W-:Y:S02]  /*3440*/  FMNMX.FTZ R2, R172, R3, !PT ;  /* 0x00000003ac027209 */ /* 0x000fe40007810000 */
[----:B------:R-:W-:Y:S01]  /*3450*/  FMNMX.FTZ R3, R40, R5, !PT ;  /* 0x0000000528037209 */ /* 0x000fe20007810000 */
[----:B------:R-:W-:Y:S01]  /*3460*/  FMUL.FTZ R5, R31, c[0x0][0x320] ;  /* 0x0000c8001f057a20 */ /* 0x000fe20000410000 */
[----:B------:R-:W-:-:S02]  /*3470*/  FMNMX.FTZ R2, R163, R2, !PT ;  /* 0x00000002a3027209 */ /* 0x000fc40007810000 */
[----:B------:R-:W-:Y:S02]  /*3480*/  FMNMX.FTZ R3, R55, R3, !PT ;  /* 0x0000000337037209 */ /* 0x000fe40007810000 */
[----:B---3--:R-:W-:Y:S02]  /*3490*/  FSEL R205, R11, -INF , P0 ;  /* 0xff8000000bcd7808 */ /* 0x008fe40000000000 */
[----:B------:R-:W-:Y:S01]  /*34a0*/  FMNMX.FTZ R2, R162, R2, !PT ;  /* 0x00000002a2027209 */ /* 0x000fe20007810000 */
[----:B------:R2:W3:Y:S01]  /*34b0*/  MUFU.TANH R11, R5 ;  /* 0x00000005000b7308 */ /* 0x0004e20000002400 */
[----:B------:R-:W-:Y:S02]  /*34c0*/  FMNMX.FTZ R3, R100, R3, !PT ;  /* 0x0000000364037209 */ /* 0x000fe40007810000 */
[----:B------:R-:W-:Y:S02]  /*34d0*/  FSEL R210, R12, -INF , P1 ;  /* 0xff8000000cd27808 */ /* 0x000fe40000800000 */
[----:B------:R-:W-:-:S02]  /*34e0*/  FMNMX.FTZ R2, R205, R2, !PT ;  /* 0x00000002cd027209 */ /* 0x000fc40007810000 */
[----:B------:R-:W-:Y:S02]  /*34f0*/  FMNMX.FTZ R3, R101, R3, !PT ;  /* 0x0000000365037209 */ /* 0x000fe40007810000 */
[----:B-----5:R-:W-:Y:S02]  /*3500*/  FSEL R211, R7, -INF , P3 ;  /* 0xff80000007d37808 */ /* 0x020fe40001800000 */
[----:B------:R-:W-:Y:S02]  /*3510*/  FMNMX.FTZ R2, R210, R2, !PT ;  /* 0x00000002d2027209 */ /* 0x000fe40007810000 */
[----:B------:R-:W-:Y:S02]  /*3520*/  FMNMX.FTZ R3, R105, R3, !PT ;  /* 0x0000000369037209 */ /* 0x000fe40007810000 */
[----:B-1----:R-:W-:Y:S01]  /*3530*/  FSEL R213, R6, -INF , P2 ;  /* 0xff80000006d57808 */ /* 0x002fe20001000000 */
[----:B--2---:R-:W-:Y:S01]  /*3540*/  FMUL.FTZ R5, R14, c[0x0][0x320] ;  /* 0x0000c8000e057a20 */ /* 0x004fe20000410000 */
[----:B------:R-:W-:-:S02]  /*3550*/  FMNMX.FTZ R2, R211, R2, !PT ;  /* 0x00000002d3027209 */ /* 0x000fc40007810000 */
[----:B------:R-:W-:Y:S01]  /*3560*/  FMNMX.FTZ R3, R175, R3, !PT ;  /* 0x00000003af037209 */ /* 0x000fe20007810000 */
[----:B------:R1:W2:Y:S01]  /*3570*/  MUFU.TANH R10, R5 ;  /* 0x00000005000a7308 */ /* 0x0002a20000002400 */
[----:B------:R-:W-:Y:S02]  /*3580*/  FMNMX.FTZ R6, R213, R2, !PT ;  /* 0x00000002d5067209 */ /* 0x000fe40007810000 */
[----:B------:R-:W-:Y:S02]  /*3590*/  FMNMX.FTZ R2, R174, R3, !PT ;  /* 0x00000003ae027209 */ /* 0x000fe40007810000 */
[----:B------:R-:W-:Y:S01]  /*35a0*/  FMNMX.FTZ R3, R41, R42, !PT ;  /* 0x0000002a29037209 */ /* 0x000fe20007810000 */
[----:B------:R-:W4:Y:S01]  /*35b0*/  SHFL.BFLY PT, R7, R6, 0x2, 0x1f ;  /* 0x0c401f0006077f89 */ /* 0x000f2200000e0000 */
[----:B------:R-:W-:Y:S02]  /*35c0*/  FMNMX.FTZ R2, R176, R2, !PT ;  /* 0x00000002b0027209 */ /* 0x000fe40007810000 */
[----:B------:R-:W-:-:S02]  /*35d0*/  FSEL R200, R28, -INF , P0 ;  /* 0xff8000001cc87808 */ /* 0x000fc40000000000 */
[----:B------:R-:W-:Y:S02]  /*35e0*/  FMNMX.FTZ R2, R179, R2, !PT ;  /* 0x00000002b3027209 */ /* 0x000fe40007810000 */
[----:B------:R-:W-:Y:S02]  /*35f0*/  FMNMX.FTZ R3, R43, R3, !PT ;  /* 0x000000032b037209 */ /* 0x000fe40007810000 */
[----:B---3--:R-:W-:Y:S01]  /*3600*/  FSEL R203, R11, -INF , P1 ;  /* 0xff8000000bcb7808 */ /* 0x008fe20000800000 */
[----:B-1----:R-:W-:Y:S01]  /*3610*/  FMUL.FTZ R5, R15, c[0x0][0x320] ;  /* 0x0000c8000f057a20 */ /* 0x002fe20000410000 */
[----:B------:R-:W-:Y:S02]  /*3620*/  FMNMX.FTZ R2, R200, R2, !PT ;  /* 0x00000002c8027209 */ /* 0x000fe40007810000 */
[----:B------:R-:W-:Y:S01]  /*3630*/  FMNMX.FTZ R3, R44, R3, !PT ;  /* 0x000000032c037209 */ /* 0x000fe20007810000 */
[----:B------:R1:W3:Y:S01]  /*3640*/  MUFU.TANH R8, R5 ;  /* 0x0000000500087308 */ /* 0x0002e20000002400 */
[----:B--2---:R-:W-:-:S02]  /*3650*/  FSEL R201, R10, -INF , P3 ;  /* 0xff8000000ac97808 */ /* 0x004fc40001800000 */
[----:B------:R-:W-:Y:S02]  /*3660*/  FMNMX.FTZ R2, R203, R2, !PT ;  /* 0x00000002cb027209 */ /* 0x000fe40007810000 */
[----:B------:R-:W-:Y:S02]  /*3670*/  FMNMX.FTZ R3, R106, R3, !PT ;  /* 0x000000036a037209 */ /* 0x000fe40007810000 */
[----:B------:R-:W-:Y:S02]  /*3680*/  FMNMX.FTZ R2, R201, R2, !PT ;  /* 0x00000002c9027209 */ /* 0x000fe40007810000 */
[----:B------:R-:W-:Y:S02]  /*3690*/  FMNMX.FTZ R3, R107, R3, !PT ;  /* 0x000000036b037209 */ /* 0x000fe40007810000 */
[----:B----4-:R-:W-:Y:S02]  /*36a0*/  FMNMX.FTZ R6, R6, R7, !PT ;  /* 0x0000000706067209 */ /* 0x010fe40007810000 */
[----:B------:R-:W-:-:S02]  /*36b0*/  FMNMX.FTZ R3, R133, R3, !PT ;  /* 0x0000000385037209 */ /* 0x000fc40007810000 */
[----:B------:R-:W-:Y:S01]  /*36c0*/  FSEL R208, R32, -INF , P0 ;  /* 0xff80000020d07808 */ /* 0x000fe20000000000 */
[----:B-1----:R-:W-:Y:S01]  /*36d0*/  FMUL.FTZ R5, R34, c[0x0][0x320] ;  /* 0x0000c80022057a20 */ /* 0x002fe20000410000 */
[----:B---3--:R-:W-:Y:S01]  /*36e0*/  FSEL R209, R8, -INF , P2 ;  /* 0xff80000008d17808 */ /* 0x008fe20001000000 */
[----:B------:R-:W-:Y:S01]  /*36f0*/  FMUL.FTZ R8, R24, c[0x0][0x320] ;  /* 0x0000c80018087a20 */ /* 0x000fe20000410000 */
[----:B------:R-:W1:Y:S01]  /*3700*/  SHFL.BFLY PT, R102, R6, 0x1, 0x1f ;  /* 0x0c201f0006667f89 */ /* 0x000e6200000e0000 */
[----:B------:R2:W3:Y:S01]  /*3710*/  MUFU.TANH R9, R5 ;  /* 0x0000000500097308 */ /* 0x0004e20000002400 */
[----:B------:R-:W-:Y:S02]  /*3720*/  FSEL R214, R26, -INF , P3 ;  /* 0xff8000001ad67808 */ /* 0x000fe40001800000 */
[----:B------:R-:W-:-:S05]  /*3730*/  FSEL R212, R13, -INF , P2 ;  /* 0xff8000000dd47808 */ /* 0x000fca0001000000 */
[----:B------:R4:W5:Y:S01]  /*3740*/  MUFU.TANH R12, R8 ;  /* 0x00000008000c7308 */ /* 0x0009620000002400 */
[----:B--2---:R-:W-:Y:S01]  /*3750*/  FMUL.FTZ R5, R33, c[0x0][0x320] ;  /* 0x0000c80021057a20 */ /* 0x004fe20000410000 */
[----:B---3--:R-:W-:Y:S02]  /*3760*/  FSEL R237, R9, -INF , P0 ;  /* 0xff80000009ed7808 */ /* 0x008fe40000000000 */
[----:B------:R-:W-:-:S04]  /*3770*/  ISETP.GE.AND P0, PT, R145, 0x41, PT ;  /* 0x000000419100780c */ /* 0x000fc80003f06270 */
[----:B------:R2:W3:Y:S01]  /*3780*/  MUFU.TANH R11, R5 ;  /* 0x00000005000b7308 */ /* 0x0004e20000002400 */
[----:B-1----:R-:W-:Y:S01]  /*3790*/  FMNMX.FTZ R102, R6, R102, !PT ;  /* 0x0000006606667209 */ /* 0x002fe20007810000 */
[----:B----4-:R-:W-:Y:S01]  /*37a0*/  FMUL.FTZ R8, R25, c[0x0][0x320] ;  /* 0x0000c80019087a20 */ /* 0x010fe20000410000 */
[----:B-----5:R-:W-:-:S05]  /*37b0*/  FSEL R215, R12, -INF , P3 ;  /* 0xff8000000cd77808 */ /* 0x020fca0001800000 */
[----:B------:R1:W4:Y:S01]  /*37c0*/  MUFU.TANH R10, R8 ;  /* 0x00000008000a7308 */ /* 0x0003220000002400 */
[----:B------:R-:W-:Y:S01]  /*37d0*/  FMUL.FTZ R12, R102, c[0x0][0x2d0] ;  /* 0x0000b400660c7a20 */ /* 0x000fe20000410000 */
[----:B--2---:R-:W-:Y:S02]  /*37e0*/  FMNMX.FTZ R5, R209, R2, !PT ;  /* 0x00000002d1057209 */ /* 0x004fe40007810000 */
[----:B------:R-:W-:Y:S02]  /*37f0*/  FMNMX.FTZ R2, R132, R3, !PT ;  /* 0x0000000384027209 */ /* 0x000fe40007810000 */
[----:B------:R-:W-:Y:S01]  /*3800*/  FMNMX.FTZ R3, R46, R45, !PT ;  /* 0x0000002d2e037209 */ /* 0x000fe20007810000 */
[----:B------:R-:W2:Y:S01]  /*3810*/  SHFL.BFLY PT, R7, R5, 0x2, 0x1f ;  /* 0x0c401f0005077f89 */ /* 0x000ea200000e0000 */
[----:B------:R-:W-:Y:S02]  /*3820*/  FMNMX.FTZ R2, R184, R2, !PT ;  /* 0x00000002b8027209 */ /* 0x000fe40007810000 */
[----:B------:R-:W-:Y:S01]  /*3830*/  FMNMX.FTZ R3, R47, R3, !PT ;  /* 0x000000032f037209 */ /* 0x000fe20007810000 */
[----:B-1----:R-:W-:Y:S01]  /*3840*/  FMUL.FTZ R8, R35, c[0x0][0x320] ;  /* 0x0000c80023087a20 */ /* 0x002fe20000410000 */
[----:B------:R-:W-:-:S02]  /*3850*/  FMNMX.FTZ R2, R186, R2, !PT ;  /* 0x00000002ba027209 */ /* 0x000fc40007810000 */
[----:B------:R-:W-:Y:S02]  /*3860*/  FMNMX.FTZ R3, R48, R3, !PT ;  /* 0x0000000330037209 */ /* 0x000fe40007810000 */
[----:B------:R-:W-:Y:S02]  /*3870*/  FMNMX.FTZ R2, R187, R2, !PT ;  /* 0x00000002bb027209 */ /* 0x000fe40007810000 */
[----:B------:R-:W-:Y:S02]  /*3880*/  FMNMX.FTZ R3, R134, R3, !PT ;  /* 0x0000000386037209 */ /* 0x000fe40007810000 */
[----:B------:R-:W-:Y:S02]  /*3890*/  FMNMX.FTZ R2, R185, R2, !PT ;  /* 0x00000002b9027209 */ /* 0x000fe40007810000 */
[----:B------:R-:W-:Y:S02]  /*38a0*/  FMNMX.FTZ R3, R135, R3, !PT ;  /* 0x0000000387037209 */ /* 0x000fe40007810000 */
[----:B---3--:R-:W-:-:S02]  /*38b0*/  FSEL R15, R11, -INF , P1 ;  /* 0xff8000000b0f7808 */ /* 0x008fc40000800000 */
[----:B------:R-:W-:Y:S01]  /*38c0*/  FMNMX.FTZ R2, R208, R2, !PT ;  /* 0x00000002d0027209 */ /* 0x000fe20007810000 */
[----:B------:R1:W3:Y:S01]  /*38d0*/  MUFU.TANH R11, R8 ;  /* 0x00000008000b7308 */ /* 0x0002e20000002400 */
[----:B------:R-:W-:Y:S02]  /*38e0*/  FMNMX.FTZ R3, R160, R3, !PT ;  /* 0x00000003a0037209 */ /* 0x000fe40007810000 */
[----:B------:R-:W-:Y:S02]  /*38f0*/  FMNMX.FTZ R2, R15, R2, !PT ;  /* 0x000000020f027209 */ /* 0x000fe40007810000 */
[----:B--2---:R-:W-:Y:S02]  /*3900*/  FMNMX.FTZ R9, R5, R7, !PT ;  /* 0x0000000705097209 */ /* 0x004fe40007810000 */
[----:B------:R-:W-:Y:S02]  /*3910*/  FMNMX.FTZ R5, R161, R3, !PT ;  /* 0x00000003a1057209 */ /* 0x000fe40007810000 */
[----:B----4-:R-:W-:-:S02]  /*3920*/  FSEL R222, R10, -INF , P2 ;  /* 0xff8000000ade7808 */ /* 0x010fc40001000000 */
[----:B------:R-:W-:Y:S02]  /*3930*/  FMNMX.FTZ R3, R215, R2, !PT ;  /* 0x00000002d7037209 */ /* 0x000fe40007810000 */
[----:B------:R-:W-:Y:S02]  /*3940*/  FMNMX.FTZ R5, R191, R5, !PT ;  /* 0x00000005bf057209 */ /* 0x000fe40007810000 */
[----:B------:R-:W-:Y:S02]  /*3950*/  @P0 LEA.HI.SX32 R2, R250, 0xfffffffe, 0x1a ;  /* 0xfffffffefa020811 */ /* 0x000fe400078fd2ff */
[----:B------:R-:W-:Y:S02]  /*3960*/  FMNMX.FTZ R10, R222, R3, !PT ;  /* 0x00000003de0a7209 */ /* 0x000fe40007810000 */
[----:B------:R-:W-:Y:S01]  /*3970*/  FMNMX.FTZ R3, R190, R5, !PT ;  /* 0x00000005be037209 */ /* 0x000fe20007810000 */
[----:B------:R-:W-:Y:S01]  /*3980*/  @P0 IMAD R6, R157, R2, RZ ;  /* 0x000000029d060224 */ /* 0x000fe200078e02ff */
[----:B------:R-:W-:Y:S01]  /*3990*/  @P0 SHF.R.S32.HI R7, RZ, 0x1f, R2 ;  /* 0x0000001fff070819 */ /* 0x000fe20000011402 */
[----:B-1----:R-:W1:Y:S01]  /*39a0*/  SHFL.BFLY PT, R8, R10, 0x2, 0x1f ;  /* 0x0c401f000a087f89 */ /* 0x002e6200000e0000 */
[----:B------:R-:W-:Y:S01]  /*39b0*/  FMNMX.FTZ R5, R189, R3, !PT ;  /* 0x00000003bd057209 */ /* 0x000fe20007810000 */
[----:B------:R-:W-:Y:S01]  /*39c0*/  @P0 IMAD.WIDE.U32 R2, R2, R159, R166 ;  /* 0x0000009f02020225 */ /* 0x000fe200078e00a6 */
[----:B---3--:R-:W-:-:S02]  /*39d0*/  FSEL R223, R11, -INF , P1 ;  /* 0xff8000000bdf7808 */ /* 0x008fc40000800000 */
[----:B------:R-:W-:Y:S01]  /*39e0*/  FMNMX.FTZ R5, R188, R5, !PT ;  /* 0x00000005bc057209 */ /* 0x000fe20007810000 */
[----:B------:R-:W-:Y:S01]  /*39f0*/  @P0 IMAD R7, R7, R159, R6 ;  /* 0x0000009f07070224 */ /* 0x000fe200078e0206 */
[----:B------:R-:W-:Y:S01]  /*3a00*/  FSETP.NEU.FTZ.AND P1, PT, R102, -INF , PT ;  /* 0xff8000006600780b */ /* 0x000fe20003f3d000 */
[----:B------:R-:W2:Y:S02]  /*3a10*/  SHFL.BFLY PT, R11, R9, 0x1, 0x1f ;  /* 0x0c201f00090b7f89 */ /* 0x000ea400000e0000 */
[----:B------:R-:W-:Y:S01]  /*3a20*/  @P0 IMAD.IADD R7, R3, 0x1, R7 ;  /* 0x0000000103070824 */ /* 0x000fe200078e0207 */
[----:B------:R-:W-:Y:S02]  /*3a30*/  FMNMX.FTZ R3, R237, R5, !PT ;  /* 0x00000005ed037209 */ /* 0x000fe40007810000 */
[----:B------:R-:W-:Y:S02]  /*3a40*/  FSEL R12, R12, RZ, P1 ;  /* 0x000000ff0c0c7208 */ /* 0x000fe40000800000 */
[----:B------:R-:W-:-:S02]  /*3a50*/  FMNMX.FTZ R3, R223, R3, !PT ;  /* 0x00000003df037209 */ /* 0x000fc40007810000 */
[----:B------:R-:W-:Y:S01]  /*3a60*/  @P0 LEA R6, P1, R2, c[0x0][0x1c8], 0x1 ;  /* 0x0000720002060a11 */ /* 0x000fe200078208ff */
[--C-:B------:R-:W-:Y:S01]  /*3a70*/  FFMA.FTZ R5, R16, c[0x0][0x2d0], -R12.reuse ;  /* 0x0000b40010057a23 */ /* 0x100fe2000001080c */
[----:B------:R-:W-:Y:S02]  /*3a80*/  FMNMX.FTZ R3, R214, R3, !PT ;  /* 0x00000003d6037209 */ /* 0x000fe40007810000 */
[----:B------:R-:W-:Y:S01]  /*3a90*/  @P0 LEA.HI.X R7, R2, c[0x0][0x1cc], R7, 0x1, P1 ;  /* 0x0000730002070a11 */ /* 0x000fe200008f0c07 */
[----:B------:R3:W-:Y:S01]  /*3aa0*/  MUFU.EX2 R249, R5 ;  /* 0x0000000500f97308 */ /* 0x0007e20000000800 */
[--C-:B------:R-:W-:Y:S01]  /*3ab0*/  FFMA.FTZ R2, R17, c[0x0][0x2d0], -R12.reuse ;  /* 0x0000b40011027a23 */ /* 0x100fe2000001080c */
[----:B-1----:R-:W-:Y:S02]  /*3ac0*/  FMNMX.FTZ R10, R10, R8, !PT ;  /* 0x000000080a0a7209 */ /* 0x002fe40007810000 */
[----:B------:R-:W-:Y:S01]  /*3ad0*/  @P0 LEA R8, P1, R158, R6, 0x1 ;  /* 0x000000069e080211 */ /* 0x000fe200078208ff */
[----:B------:R1:W-:Y:S03]  /*3ae0*/  @P0 LDGSTS.E.BYPASS.LTC128B.128 [R233+0x3100], [R6.64], !P4 ;  /* 0x0310000006e90fae */ /* 0x0003e6000e101d44 */
[----:B------:R2:W4:Y:S01]  /*3af0*/  MUFU.EX2 R247, R2 ;  /* 0x0000000200f77308 */ /* 0x0005220000000800 */
[----:B------:R1:W-:Y:S04]  /*3b00*/  @P0 LDGSTS.E.BYPASS.LTC128B.128 [R233+0x4100], [R6.64+0x40], !P6 ;  /* 0x0410004006e90fae */ /* 0x0003e8000f101d44 */
[----:B------:R1:W-:Y:S01]  /*3b10*/  @P0 LDGSTS.E.BYPASS.LTC128B.128 [R233+0x5100], [R6.64+0x80], !P5 ;  /* 0x0510008006e90fae */ /* 0x0003e2000e901d44 */
[----:B---3--:R-:W-:Y:S01]  /*3b20*/  FMNMX.FTZ R5, R212, R3, !PT ;  /* 0x00000003d4057209 */ /* 0x008fe20007810000 */
[----:B------:R-:W-:-:S02]  /*3b30*/  FFMA.FTZ R3, R18, c[0x0][0x2d0], -R12 ;  /* 0x0000b40012037a23 */ /* 0x000fc4000001080c */
[----:B------:R-:W3:Y:S02]  /*3b40*/  SHFL.BFLY PT, R14, R10, 0x1, 0x1f ;  /* 0x0c201f000a0e7f89 */ /* 0x000ee400000e0000 */
[----:B------:R5:W-:Y:S02]  /*3b50*/  MUFU.EX2 R246, R3 ;  /* 0x0000000300f67308 */ /* 0x000be40000000800 */
[----:B------:R-:W1:Y:S01]  /*3b60*/  SHFL.BFLY PT, R13, R5, 0x2, 0x1f ;  /* 0x0c401f00050d7f89 */ /* 0x000e6200000e0000 */
[----:B--2---:R-:W-:Y:S01]  /*3b70*/  FMNMX.FTZ R2, R9, R11, !PT ;  /* 0x0000000b09027209 */ /* 0x004fe20007810000 */
[----:B------:R-:W-:Y:S01]  /*3b80*/  FFMA.FTZ R11, R19, c[0x0][0x2d0], -R12 ;  /* 0x0000b400130b7a23 */ /* 0x000fe2000001080c */
[----:B------:R-:W-:Y:S02]  /*3b90*/  @P0 LEA.HI.X R9, R158, R7, R164, 0x1, P1 ;  /* 0x000000079e090211 */ /* 0x000fe400008f0ca4 */
[C---:B------:R-:W-:Y:S01]  /*3ba0*/  FSETP.NEU.FTZ.AND P1, PT, R2.reuse, -INF , PT ;  /* 0xff8000000200780b */ /* 0x040fe20003f3d000 */
[----:B------:R2:W1:Y:S02]  /*3bb0*/  MUFU.EX2 R248, R11 ;  /* 0x0000000b00f87308 */ /* 0x0004640000000800 */
[----:B------:R4:W-:Y:S04]  /*3bc0*/  @P0 LDGSTS.E.BYPASS.LTC128B.128 [R233+0x3900], [R8.64], !P4 ;  /* 0x0390000008e90fae */ /* 0x0009e8000e101d44 */
[----:B------:R4:W-:Y:S01]  /*3bd0*/  @P0 LDGSTS.E.BYPASS.LTC128B.128 [R233+0x4900], [R8.64+0x40], !P6 ;  /* 0x0490004008e90fae */ /* 0x0009e2000f101d44 */
[----:B-----5:R-:W-:-:S03]  /*3be0*/  FMUL.FTZ R3, R2, c[0x0][0x2d0] ;  /* 0x0000b40002037a20 */ /* 0x020fc60000410000 */
[----:B------:R4:W-:Y:S02]  /*3bf0*/  @P0 LDGSTS.E.BYPASS.LTC128B.128 [R233+0x5900], [R8.64+0x80], !P5 ;  /* 0x0590008008e90fae */ /* 0x0009e4000e901d44 */
[----:B------:R-:W-:Y:S02]  /*3c00*/  FSEL R3, R3, RZ, P1 ;  /* 0x000000ff03037208 */ /* 0x000fe40000800000 */
[----:B------:R-:W-:Y:S01]  /*3c10*/  LDSM.16.MT88.4 R24, [R217+0x100] ;  /* 0x00010000d918783b */ /* 0x000fe20000004200 */
[----:B---3--:R-:W-:Y:S02]  /*3c20*/  FMNMX.FTZ R104, R10, R14, !PT ;  /* 0x0000000e0a687209 */ /* 0x008fe40007810000 */
[----:B-1----:R-:W-:Y:S01]  /*3c30*/  FMNMX.FTZ R4, R5, R13, !PT ;  /* 0x0000000d05047209 */ /* 0x002fe20007810000 */
[--C-:B------:R-:W-:Y:S01]  /*3c40*/  FFMA.FTZ R6, R37, c[0x0][0x2d0], -R3.reuse ;  /* 0x0000b40025067a23 */ /* 0x100fe20000010803 */
[----:B------:R-:W-:Y:S01]  /*3c50*/  LDSM.16.MT88.4 R16, [R218+0x100] ;  /* 0x00010000da10783b */ /* 0x000fe20000004200 */
[--C-:B--2---:R-:W-:Y:S01]  /*3c60*/  FFMA.FTZ R11, R36, c[0x0][0x2d0], -R3.reuse ;  /* 0x0000b400240b7a23 */ /* 0x104fe20000010803 */
[----:B------:R-:W-:Y:S01]  /*3c70*/  FSETP.NEU.FTZ.AND P1, PT, R104, -INF , PT ;  /* 0xff8000006800780b */ /* 0x000fe20003f3d000 */
[----:B------:R1:W-:Y:S01]  /*3c80*/  MUFU.EX2 R243, R6 ;  /* 0x0000000600f37308 */ /* 0x0003e20000000800 */
[--C-:B------:R-:W-:Y:S01]  /*3c90*/  FFMA.FTZ R0, R39, c[0x0][0x2d0], -R3.reuse ;  /* 0x0000b40027007a23 */ /* 0x100fe20000010803 */
[----:B------:R-:W-:Y:S01]  /*3ca0*/  LDSM.16.MT88.4 R20, [R217+0x1100] ;  /* 0x00110000d914783b */ /* 0x000fe20000004200 */
[----:B------:R-:W-:-:S03]  /*3cb0*/  FFMA.FTZ R5, R40, c[0x0][0x2d0], -R3 ;  /* 0x0000b40028057a23 */ /* 0x000fc60000010803 */
[----:B------:R-:W-:Y:S02]  /*3cc0*/  LDSM.16.MT88.4 R28, [R218+0x1100] ;  /* 0x00110000da1c783b */ /* 0x000fe40000004200 */
[----:B------:R2:W-:Y:S02]  /*3cd0*/  MUFU.EX2 R242, R0 ;  /* 0x0000000000f27308 */ /* 0x0005e40000000800 */
[----:B------:R-:W-:Y:S04]  /*3ce0*/  LDSM.16.MT88.4 R32, [R217+0x2100] ;  /* 0x00210000d920783b */ /* 0x000fe80000004200 */
[----:B------:R-:W-:Y:S02]  /*3cf0*/  LDSM.16.MT88.4 R36, [R218+0x2100] ;  /* 0x00210000da24783b */ /* 0x000fe40000004200 */
[----:B------:R-:W-:Y:S02]  /*3d00*/  MUFU.EX2 R245, R11 ;  /* 0x0000000b00f57308 */ /* 0x000fe40000000800 */
[----:B-1----:R-:W1:Y:S04]  /*3d10*/  SHFL.BFLY PT, R6, R4, 0x1, 0x1f ;  /* 0x0c201f0004067f89 */ /* 0x002e6800000e0000 */
[----:B------:R-:W0:Y:S01]  /*3d20*/  LDGDEPBAR ;  /* 0x00000000000079af */ /* 0x000e220000000000 */
[----:B--2---:R-:W-:Y:S01]  /*3d30*/  FMUL.FTZ R0, R104, c[0x0][0x2d0] ;  /* 0x0000b40068007a20 */ /* 0x004fe20000410000 */
[----:B------:R2:W3:Y:S04]  /*3d40*/  MUFU.EX2 R244, R5 ;  /* 0x0000000500f47308 */ /* 0x0004e80000000800 */
[----:B------:R-:W-:-:S05]  /*3d50*/  FSEL R0, R0, RZ, P1 ;  /* 0x000000ff00007208 */ /* 0x000fca0000800000 */
[----:B----4-:R-:W-:-:S04]  /*3d60*/  FFMA.FTZ R9, R43, c[0x0][0x2d0], -R0 ;  /* 0x0000b4002b097a23 */ /* 0x010fc80000010800 */
[----:B------:R-:W-:Y:S01]  /*3d70*/  MUFU.EX2 R240, R9 ;  /* 0x0000000900f07308 */ /* 0x000fe20000000800 */
[----:B--2---:R-:W-:Y:S01]  /*3d80*/  FFMA.FTZ R5, R41, c[0x0][0x2d0], -R0 ;  /* 0x0000b40029057a23 */ /* 0x004fe20000010800 */
[----:B-1----:R-:W-:Y:S02]  /*3d90*/  FMNMX.FTZ R103, R4, R6, !PT ;  /* 0x0000000604677209 */ /* 0x002fe40007810000 */
[----:B------:R-:W-:Y:S02]  /*3da0*/  F2FP.PACK_AB R4, R247, R249 ;  /* 0x000000f9f704723e */ /* 0x000fe400000000ff */
[C---:B------:R-:W-:Y:S01]  /*3db0*/  FSETP.NEU.FTZ.AND P1, PT, R103.reuse, -INF , PT ;  /* 0xff8000006700780b */ /* 0x040fe20003f3d000 */
[----:B------:R-:W-:Y:S01]  /*3dc0*/  FMUL.FTZ R8, R103, c[0x0][0x2d0] ;  /* 0x0000b40067087a20 */ /* 0x000fe20000410000 */
[----:B------:R1:W-:Y:S01]  /*3dd0*/  MUFU.EX2 R239, R5 ;  /* 0x0000000500ef7308 */ /* 0x0003e20000000800 */
[----:B------:R-:W-:Y:S02]  /*3de0*/  F2FP.PACK_AB R6, R248, R246 ;  /* 0x000000f6f806723e */ /* 0x000fe400000000ff */
[----:B---3--:R-:W-:-:S02]  /*3df0*/  F2FP.PACK_AB R7, R244, R242 ;  /* 0x000000f2f407723e */ /* 0x008fc400000000ff */
[----:B------:R-:W-:Y:S01]  /*3e00*/  FSEL R13, R8, RZ, P1 ;  /* 0x000000ff080d7208 */ /* 0x000fe20000800000 */
[----:B------:R-:W-:-:S04]  /*3e10*/  FFMA.FTZ R8, R44, c[0x0][0x2d0], -R0 ;  /* 0x0000b4002c087a23 */ /* 0x000fc80000010800 */
[----:B------:R2:W3:Y:S01]  /*3e20*/  MUFU.EX2 R241, R8 ;  /* 0x0000000800f17308 */ /* 0x0004e20000000800 */
[----:B-1----:R-:W-:Y:S02]  /*3e30*/  FFMA.FTZ R5, R42, c[0x0][0x2d0], -R0 ;  /* 0x0000b4002a057a23 */ /* 0x002fe40000010800 */
[----:B------:R-:W-:Y:S05]  /*3e40*/  LDSM.16.MT88.4 R40, [R218+0x2500] ;  /* 0x00250000da28783b */ /* 0x000fea0000004200 */
[----:B------:R1:W-:Y:S01]  /*3e50*/  MUFU.EX2 R232, R5 ;  /* 0x0000000500e87308 */ /* 0x0003e20000000800 */
[----:B--2---:R-:W-:Y:S01]  /*3e60*/  FFMA.FTZ R8, R46, c[0x0][0x2d0], -R13 ;  /* 0x0000b4002e087a23 */ /* 0x004fe2000001080d */
[----:B---3--:R-:W-:-:S06]  /*3e70*/  F2FP.PACK_AB R10, R241, R240 ;  /* 0x000000f0f10a723e */ /* 0x008fcc00000000ff */
[----:B------:R2:W-:Y:S01]  /*3e80*/  MUFU.EX2 R229, R8 ;  /* 0x0000000800e57308 */ /* 0x0005e20000000800 */
[----:B-1----:R-:W-:-:S07]  /*3e90*/  F2FP.PACK_AB R5, R243, R245 ;  /* 0x000000f5f305723e */ /* 0x002fce00000000ff */
[----:B------:R-:W-:Y:S01]  /*3ea0*/  HMMA.16816.F32 R120, R4, R24, RZ ;  /* 0x000000180478723c */ /* 0x000fe200000018ff */
[----:B--2---:R-:W-:-:S04]  /*3eb0*/  FFMA.FTZ R8, R45, c[0x0][0x2d0], -R13 ;  /* 0x0000b4002d087a23 */ /* 0x004fc8000001080d */
[----:B------:R1:W2:Y:S03]  /*3ec0*/  MUFU.EX2 R228, R8 ;  /* 0x0000000800e47308 */ /* 0x0002a60000000800 */
[C---:B------:R-:W-:Y:S08]  /*3ed0*/  HMMA.16816.F32 R116, R4.reuse, R16, RZ ;  /* 0x000000100474723c */ /* 0x040ff000000018ff */
[----:B------:R-:W-:Y:S01]  /*3ee0*/  HMMA.16816.F32 R112, R4, R20, RZ ;  /* 0x000000140470723c */ /* 0x000fe200000018ff */
[----:B-1----:R-:W-:-:S07]  /*3ef0*/  FFMA.FTZ R8, R47, c[0x0][0x2d0], -R13 ;  /* 0x0000b4002f087a23 */ /* 0x002fce000001080d */
[C---:B------:R-:W-:Y:S01]  /*3f00*/  HMMA.16816.F32 R108, R4.reuse, R28, RZ ;  /* 0x0000001c046c723c */ /* 0x040fe200000018ff */
[----:B--2---:R-:W-:Y:S01]  /*3f10*/  F2FP.PACK_AB R9, R228, R229 ;  /* 0x000000e5e409723e */ /* 0x004fe200000000ff */
[----:B------:R1:W-:Y:S06]  /*3f20*/  MUFU.EX2 R231, R8 ;  /* 0x0000000800e77308 */ /* 0x0003ec0000000800 */
[C---:B------:R-:W-:Y:S08]  /*3f30*/  HMMA.16816.F32 R96, R4.reuse, R32, RZ ;  /* 0x000000200460723c */ /* 0x040ff000000018ff */
[----:B------:R-:W-:Y:S01]  /*3f40*/  HMMA.16816.F32 R92, R4, R36, RZ ;  /* 0x00000024045c723c */ /* 0x000fe200000018ff */
[----:B-1----:R-:W-:-:S04]  /*3f50*/  FFMA.FTZ R8, R48, c[0x0][0x2d0], -R13 ;  /* 0x0000b40030087a23 */ /* 0x002fc8000001080d */
[----:B------:R1:W2:Y:S03]  /*3f60*/  MUFU.EX2 R238, R8 ;  /* 0x0000000800ee7308 */ /* 0x0002a60000000800 */
[C---:B------:R-:W-:Y:S08]  /*3f70*/  HMMA.16816.F32 R88, R4.reuse, R26, RZ ;  /* 0x0000001a0458723c */ /* 0x040ff000000018ff */
[----:B------:R-:W-:Y:S01]  /*3f80*/  HMMA.16816.F32 R84, R4, R18, RZ ;  /* 0x000000120454723c */ /* 0x000fe200000018ff */
[----:B-1----:R-:W-:-:S07]  /*3f90*/  F2FP.PACK_AB R8, R232, R239 ;  /* 0x000000efe808723e */ /* 0x002fce00000000ff */
[----:B------:R-:W-:Y:S01]  /*3fa0*/  HMMA.16816.F32 R80, R4, R22, RZ ;  /* 0x000000160450723c */ /* 0x000fe200000018ff */
[----:B--2---:R-:W-:-:S07]  /*3fb0*/  F2FP.PACK_AB R11, R238, R231 ;  /* 0x000000e7ee0b723e */ /* 0x004fce00000000ff */
[C---:B------:R-:W-:Y:S08]  /*3fc0*/  HMMA.16816.F32 R76, R4.reuse, R30, RZ ;  /* 0x0000001e044c723c */ /* 0x040ff000000018ff */
[C---:B------:R-:W-:Y:S08]  /*3fd0*/  HMMA.16816.F32 R72, R4.reuse, R34, RZ ;  /* 0x000000220448723c */ /* 0x040ff000000018ff */
[----:B------:R-:W-:Y:S07]  /*3fe0*/  HMMA.16816.F32 R64, R4, R38, RZ ;  /* 0x000000260440723c */ /* 0x000fee00000018ff */
[--C-:B------:R-:W-:Y:S01]  /*3ff0*/  FFMA.FTZ R4, R51, c[0x0][0x2d0], -R12.reuse ;  /* 0x0000b40033047a23 */ /* 0x100fe2000001080c */
[C---:B------:R-:W-:Y:S03]  /*4000*/  HMMA.16816.F32 R68, R8.reuse, R24, RZ ;  /* 0x000000180844723c */ /* 0x040fe600000018ff */
[----:B------:R1:W-:Y:S05]  /*4010*/  MUFU.EX2 R230, R4 ;  /* 0x0000000400e67308 */ /* 0x0003ea0000000800 */
[C---:B------:R-:W-:Y:S01]  /*4020*/  HMMA.16816.F32 R136, R8.reuse, R26, RZ ;  /* 0x0000001a0888723c */ /* 0x040fe200000018ff */
[----:B------:R-:W2:Y:S07]  /*4030*/  LDSM.16.MT88.4 R24, [R217+0x500] ;  /* 0x00050000d918783b */ /* 0x000eae0000004200 */
[----:B------:R-:W-:Y:S01]  /*4040*/  HMMA.16816.F32 R60, R8, R16, RZ ;  /* 0x00000010083c723c */ /* 0x000fe200000018ff */
[----:B-1----:R-:W-:-:S04]  /*4050*/  FFMA.FTZ R4, R53, c[0x0][0x2d0], -R12 ;  /* 0x0000b40035047a23 */ /* 0x002fc8000001080c */
[----:B------:R1:W-:Y:S03]  /*4060*/  MUFU.EX2 R236, R4 ;  /* 0x0000000400ec7308 */ /* 0x0003e60000000800 */
[C---:B------:R-:W-:Y:S01]  /*4070*/  HMMA.16816.F32 R128, R8.reuse, R18, RZ ;  /* 0x000000120880723c */ /* 0x040fe200000018ff */
[----:B------:R-:W-:Y:S07]  /*4080*/  LDSM.16.MT88.4 R16, [R217+0x1500] ;  /* 0x00150000d910783b */ /* 0x000fee0000004200 */
[----:B------:R-:W-:Y:S01]  /*4090*/  HMMA.16816.F32 R56, R8, R20, RZ ;  /* 0x000000140838723c */ /* 0x000fe200000018ff */
[----:B-1----:R-:W-:-:S07]  /*40a0*/  FFMA.FTZ R4, R52, c[0x0][0x2d0], -R12 ;  /* 0x0000b40034047a23 */ /* 0x002fce000001080c */
[C---:B------:R-:W-:Y:S01]  /*40b0*/  HMMA.16816.F32 R124, R8.reuse, R22, RZ ;  /* 0x00000016087c723c */ /* 0x040fe200000018ff */
[----:B------:R-:W1:Y:S01]  /*40c0*/  LDSM.16.MT88.4 R20, [R218+0x500] ;  /* 0x00050000da14783b */ /* 0x000e620000004200 */
[----:B------:R3:W-:Y:S06]  /*40d0*/  MUFU.EX2 R235, R4 ;  /* 0x0000000400eb7308 */ /* 0x0007ec0000000800 */
[C---:B------:R-:W-:Y:S08]  /*40e0*/  HMMA.16816.F32 R140, R8.reuse, R30, RZ ;  /* 0x0000001e088c723c */ /* 0x040ff000000018ff */
[----:B------:R-:W-:Y:S01]  /*40f0*/  HMMA.16816.F32 R48, R8, R32, RZ ;  /* 0x000000200830723c */ /* 0x000fe200000018ff */
[----:B---3--:R-:W-:-:S04]  /*4100*/  FFMA.FTZ R4, R54, c[0x0][0x2d0], -R12 ;  /* 0x0000b40036047a23 */ /* 0x008fc8000001080c */
[----:B------:R3:W4:Y:S03]  /*4110*/  MUFU.EX2 R234, R4 ;  /* 0x0000000400ea7308 */ /* 0x0007260000000800 */
[C---:B------:R-:W-:Y:S01]  /*4120*/  HMMA.16816.F32 R152, R8.reuse, R34, RZ ;  /* 0x000000220898723c */ /* 0x040fe200000018ff */
[----:B------:R-:W5:Y:S07]  /*4130*/  LDSM.16.MT88.4 R32, [R217+0x2500] ;  /* 0x00250000d920783b */ /* 0x000f6e0000004200 */
[----:B------:R-:W-:Y:S01]  /*4140*/  HMMA.16816.F32 R44, R8, R36, RZ ;  /* 0x00000024082c723c */ /* 0x000fe200000018ff */
[----:B---3--:R-:W-:-:S07]  /*4150*/  FFMA.FTZ R4, R55, c[0x0][0x2d0], -R3 ;  /* 0x0000b40037047a23 */ /* 0x008fce0000010803 */
[C---:B------:R-:W-:Y:S01]  /*4160*/  HMMA.16816.F32 R156, R8.reuse, R38, RZ ;  /* 0x00000026089c723c */ /* 0x040fe200000018ff */
[----:B----4-:R-:W-:Y:S01]  /*4170*/  F2FP.PACK_AB R6, R234, R235 ;  /* 0x000000ebea06723e */ /* 0x010fe200000000ff */
[----:B------:R-:W-:Y:S01]  /*4180*/  LDSM.16.MT88.4 R36, [R218+0x2900] ;  /* 0x00290000da24783b */ /* 0x000fe20000004200 */
[----:B------:R3:W-:Y:S05]  /*4190*/  MUFU.EX2 R224, R4 ;  /* 0x0000000400e07308 */ /* 0x0007ea0000000800 */
[----:B------:R-:W-:Y:S01]  /*41a0*/  HMMA.16816.F32 R52, R8, R28, RZ ;  /* 0x0000001c0834723c */ /* 0x000fe200000018ff */
[----:B------:R-:W4:Y:S06]  /*41b0*/  LDSM.16.MT88.4 R28, [R218+0x1500] ;  /* 0x00150000da1c783b */ /* 0x000f2c0000004200 */
[----:B------:R-:W-:-:S02]  /*41c0*/  FFMA.FTZ R8, R133, c[0x0][0x2d0], -R0 ;  /* 0x0000b40085087a23 */ /* 0x000fc40000010800 */
[----:B------:R-:W-:Y:S02]  /*41d0*/  FADD.FTZ R9, R229, R228 ;  /* 0x000000e4e5097221 */ /* 0x000fe40000010000 */
[----:B------:R1:W-:Y:S01]  /*41e0*/  MUFU.EX2 R204, R8 ;  /* 0x0000000800cc7308 */ /* 0x0003e20000000800 */
[----:B---3--:R-:W-:Y:S02]  /*41f0*/  FFMA.FTZ R4, R100, c[0x0][0x2d0], -R3 ;  /* 0x0000b40064047a23 */ /* 0x008fe40000010803 */
[----:B------:R-:W-:-:S05]  /*4200*/  FADD.FTZ R11, R231, R9 ;  /* 0x00000009e70b7221 */ /* 0x000fca0000010000 */
[----:B------:R3:W2:Y:S01]  /*4210*/  MUFU.EX2 R227, R4 ;  /* 0x0000000400e37308 */ /* 0x0006a20000000800 */
[----:B-1----:R-:W-:-:S07]  /*4220*/  FFMA.FTZ R8, R132, c[0x0][0x2d0], -R0 ;  /* 0x0000b40084087a23 */ /* 0x002fce0000010800 */
[----:B------:R1:W-:Y:S01]  /*4230*/  MUFU.EX2 R202, R8 ;  /* 0x0000000800ca7308 */ /* 0x0003e20000000800 */
[----:B---3--:R-:W-:Y:S01]  /*4240*/  FFMA.FTZ R4, R101, c[0x0][0x2d0], -R3 ;  /* 0x0000b40065047a23 */ /* 0x008fe20000010803 */
[----:B--2---:R-:W-:-:S06]  /*4250*/  F2FP.PACK_AB R5, R227, R224 ;  /* 0x000000e0e305723e */ /* 0x004fcc00000000ff */
[----:B------:R2:W-:Y:S01]  /*4260*/  MUFU.EX2 R226, R4 ;  /* 0x0000000400e27308 */ /* 0x0005e20000000800 */
[----:B-1----:R-:W-:-:S07]  /*4270*/  FFMA.FTZ R8, R134, c[0x0][0x2d0], -R13 ;  /* 0x0000b40086087a23 */ /* 0x002fce000001080d */
[----:B------:R1:W-:Y:S01]  /*4280*/  MUFU.EX2 R198, R8 ;  /* 0x0000000800c67308 */ /* 0x0003e20000000800 */
[----:B--2---:R-:W-:-:S07]  /*4290*/  FFMA.FTZ R4, R105, c[0x0][0x2d0], -R3 ;  /* 0x0000b40069047a23 */ /* 0x004fce0000010803 */
[----:B------:R2:W3:Y:S01]  /*42a0*/  MUFU.EX2 R225, R4 ;  /* 0x0000000400e17308 */ /* 0x0004e20000000800 */
[----:B-1----:R-:W-:-:S07]  /*42b0*/  FFMA.FTZ R8, R135, c[0x0][0x2d0], -R13 ;  /* 0x0000b40087087a23 */ /* 0x002fce000001080d */
[----:B------:R1:W-:Y:S01]  /*42c0*/  MUFU.EX2 R199, R8 ;  /* 0x0000000800c77308 */ /* 0x0003e20000000800 */
[----:B--2---:R-:W-:Y:S01]  /*42d0*/  FFMA.FTZ R4, R106, c[0x0][0x2d0], -R0 ;  /* 0x0000b4006a047a23 */ /* 0x004fe20000010800 */
[----:B---3--:R-:W-:-:S06]  /*42e0*/  F2FP.PACK_AB R7, R225, R226 ;  /* 0x000000e2e107723e */ /* 0x008fcc00000000ff */
[----:B------:R2:W-:Y:S01]  /*42f0*/  MUFU.EX2 R207, R4 ;  /* 0x0000000400cf7308 */ /* 0x0005e20000000800 */
[----:B-1----:R-:W-:-:S07]  /*4300*/  FFMA.FTZ R8, R160, c[0x0][0x2d0], -R13 ;  /* 0x0000b400a0087a23 */ /* 0x002fce000001080d */
[----:B------:R1:W-:Y:S01]  /*4310*/  MUFU.EX2 R197, R8 ;  /* 0x0000000800c57308 */ /* 0x0003e20000000800 */
[----:B--2---:R-:W-:-:S07]  /*4320*/  FFMA.FTZ R4, R107, c[0x0][0x2d0], -R0 ;  /* 0x0000b4006b047a23 */ /* 0x004fce0000010800 */
[----:B------:R2:W3:Y:S01]  /*4330*/  MUFU.EX2 R206, R4 ;  /* 0x0000000400ce7308 */ /* 0x0004e20000000800 */
[----:B-1----:R-:W-:-:S07]  /*4340*/  FFMA.FTZ R8, R161, c[0x0][0x2d0], -R13 ;  /* 0x0000b400a1087a23 */ /* 0x002fce000001080d */
[----:B------:R1:W1:Y:S01]  /*4350*/  MUFU.EX2 R196, R8 ;  /* 0x0000000800c47308 */ /* 0x0002620000000800 */
[----:B--2---:R-:W-:-:S07]  /*4360*/  F2FP.PACK_AB R4, R236, R230 ;  /* 0x000000e6ec04723e */ /* 0x004fce00000000ff */
[----:B------:R-:W-:Y:S01]  /*4370*/  HMMA.16816.F32 R168, R4, R24, R120 ;  /* 0x0000001804a8723c */ /* 0x000fe20000001878 */
[----:B-1----:R-:W-:-:S07]  /*4380*/  FFMA.FTZ R8, R173, c[0x0][0x2d0], -R12 ;  /* 0x0000b400ad087a23 */ /* 0x002fce000001080c */
[C---:B------:R-:W-:Y:S01]  /*4390*/  HMMA.16816.F32 R164, R4.reuse, R20, R116 ;  /* 0x0000001404a4723c */ /* 0x040fe20000001874 */
[----:B------:R1:W-:Y:S07]  /*43a0*/  MUFU.EX2 R195, R8 ;  /* 0x0000000800c37308 */ /* 0x0003ee0000000800 */
[C---:B------:R-:W-:Y:S08]  /*43b0*/  HMMA.16816.F32 R148, R4.reuse, R16, R112 ;  /* 0x000000100494723c */ /* 0x040ff00000001870 */
[----:B-----5:R-:W-:Y:S01]  /*43c0*/  HMMA.16816.F32 R120, R4, R32, R96 ;  /* 0x000000200478723c */ /* 0x020fe20000001860 */
[----:B-1----:R-:W-:-:S04]  /*43d0*/  FFMA.FTZ R8, R172, c[0x0][0x2d0], -R12 ;  /* 0x0000b400ac087a23 */ /* 0x002fc8000001080c */
[----:B------:R1:W2:Y:S03]  /*43e0*/  MUFU.EX2 R194, R8 ;  /* 0x0000000800c27308 */ /* 0x0002a60000000800 */
[C---:B------:R-:W-:Y:S08]  /*43f0*/  HMMA.16816.F32 R112, R4.reuse, R40, R92 ;  /* 0x000000280470723c */ /* 0x040ff0000000185c */
[----:B------:R-:W-:Y:S01]  /*4400*/  HMMA.16816.F32 R116, R4, R26, R88 ;  /* 0x0000001a0474723c */ /* 0x000fe20000001858 */
[----:B-1----:R-:W-:-:S07]  /*4410*/  FFMA.FTZ R8, R163, c[0x0][0x2d0], -R12 ;  /* 0x0000b400a3087a23 */ /* 0x002fce000001080c */
[C---:B------:R-:W-:Y:S01]  /*4420*/  HMMA.16816.F32 R132, R4.reuse, R22, R84 ;  /* 0x000000160484723c */ /* 0x040fe20000001854 */
[----:B------:R1:W-:Y:S07]  /*4430*/  MUFU.EX2 R193, R8 ;  /* 0x0000000800c17308 */ /* 0x0003ee0000000800 */
[C---:B----4-:R-:W-:Y:S08]  /*4440*/  HMMA.16816.F32 R144, R4.reuse, R28, R108 ;  /* 0x0000001c0490723c */ /* 0x050ff0000000186c */
[----:B------:R-:W-:Y:S01]  /*4450*/  HMMA.16816.F32 R96, R4, R18, R80 ;  /* 0x000000120460723c */ /* 0x000fe20000001850 */
[----:B-1----:R-:W-:-:S04]  /*4460*/  FFMA.FTZ R8, R162, c[0x0][0x2d0], -R12 ;  /* 0x0000b400a2087a23 */ /* 0x002fc8000001080c */
[----:B------:R1:W4:Y:S03]  /*4470*/  MUFU.EX2 R192, R8 ;  /* 0x0000000800c07308 */ /* 0x0003260000000800 */
[C---:B------:R-:W-:Y:S08]  /*4480*/  HMMA.16816.F32 R92, R4.reuse, R30, R76 ;  /* 0x0000001e045c723c */ /* 0x040ff0000000184c */
[----:B------:R-:W-:Y:S01]  /*4490*/  HMMA.16816.F32 R88, R4, R34, R72 ;  /* 0x000000220458723c */ /* 0x000fe20000001848 */
[----:B-1----:R-:W-:-:S07]  /*44a0*/  FFMA.FTZ R8, R175, c[0x0][0x2d0], -R3 ;  /* 0x0000b400af087a23 */ /* 0x002fce0000010803 */
[----:B------:R-:W-:Y:S01]  /*44b0*/  HMMA.16816.F32 R84, R4, R42, R64 ;  /* 0x0000002a0454723c */ /* 0x000fe20000001840 */
[----:B------:R1:W-:Y:S06]  /*44c0*/  MUFU.EX2 R178, R8 ;  /* 0x0000000800b27308 */ /* 0x0003ec0000000800 */
[----:B---3--:R-:W-:Y:S02]  /*44d0*/  F2FP.PACK_AB R4, R206, R207 ;  /* 0x000000cfce04723e */ /* 0x008fe400000000ff */
[----:B------:R-:W-:Y:S02]  /*44e0*/  F2FP.PACK_AB R6, R202, R204 ;  /* 0x000000ccca06723e */ /* 0x000fe400000000ff */
[----:B------:R-:W-:-:S02]  /*44f0*/  F2FP.PACK_AB R5, R199, R198 ;  /* 0x000000c6c705723e */ /* 0x000fc400000000ff */
[----:B------:R-:W-:Y:S01]  /*4500*/  F2FP.PACK_AB R7, R196, R197 ;  /* 0x000000c5c407723e */ /* 0x000fe200000000ff */
[----:B-1----:R-:W-:-:S06]  /*4510*/  FFMA.FTZ R8, R174, c[0x0][0x2d0], -R3 ;  /* 0x0000b400ae087a23 */ /* 0x002fcc0000010803 */
[C---:B------:R-:W-:Y:S01]  /*4520*/  HMMA.16816.F32 R80, R4.reuse, R24, R68 ;  /* 0x000000180450723c */ /* 0x040fe20000001844 */
[----:B------:R1:W3:Y:S07]  /*4530*/  MUFU.EX2 R177, R8 ;  /* 0x0000000800b17308 */ /* 0x0002ee0000000800 */
[C---:B------:R-:W-:Y:S08]  /*4540*/  HMMA.16816.F32 R64, R4.reuse, R32, R48 ;  /* 0x000000200440723c */ /* 0x040ff00000001830 */
[----:B------:R-:W-:Y:S01]  /*4550*/  HMMA.16816.F32 R76, R4, R20, R60 ;  /* 0x00000014044c723c */ /* 0x000fe2000000183c */
[----:B-1----:R-:W-:-:S04]  /*4560*/  FFMA.FTZ R8, R176, c[0x0][0x2d0], -R3 ;  /* 0x0000b400b0087a23 */ /* 0x002fc80000010803 */
[----:B------:R1:W-:Y:S03]  /*4570*/  MUFU.EX2 R175, R8 ;  /* 0x0000000800af7308 */ /* 0x0003e60000000800 */
[C---:B------:R-:W-:Y:S08]  /*4580*/  HMMA.16816.F32 R72, R4.reuse, R16, R56 ;  /* 0x000000100448723c */ /* 0x040ff00000001838 */
[----:B------:R-:W-:Y:S01]  /*4590*/  HMMA.16816.F32 R68, R4, R28, R52 ;  /* 0x0000001c0444723c */ /* 0x000fe20000001834 */
[----:B-1----:R-:W-:-:S07]  /*45a0*/  FFMA.FTZ R8, R179, c[0x0][0x2d0], -R3 ;  /* 0x0000b400b3087a23 */ /* 0x002fce0000010803 */
[C---:B------:R-:W-:Y:S01]  /*45b0*/  HMMA.16816.F32 R180, R4.reuse, R40, R44 ;  /* 0x0000002804b4723c */ /* 0x040fe2000000182c */
[----:B------:R1:W5:Y:S07]  /*45c0*/  MUFU.EX2 R176, R8 ;  /* 0x0000000800b07308 */ /* 0x00036e0000000800 */
[C---:B------:R-:W-:Y:S01]  /*45d0*/  HMMA.16816.F32 R48, R4.reuse, R18, R124 ;  /* 0x000000120430723c */ /* 0x040fe2000000187c */
[----:B------:R-:W2:Y:S07]  /*45e0*/  LDSM.16.MT88.4 R16, [R218+0x900] ;  /* 0x00090000da10783b */ /* 0x000eae0000004200 */
[C---:B------:R-:W-:Y:S01]  /*45f0*/  HMMA.16816.F32 R60, R4.reuse, R26, R136 ;  /* 0x0000001a043c723c */ /* 0x040fe20000001888 */
[--C-:B-1----:R-:W-:Y:S01]  /*4600*/  FFMA.FTZ R8, R184, c[0x0][0x2d0], -R0.reuse ;  /* 0x0000b400b8087a23 */ /* 0x102fe20000010800 */
[----:B------:R-:W1:Y:S03]  /*4610*/  LDSM.16.MT88.4 R24, [R217+0x900] ;  /* 0x00090000d918783b */ /* 0x000e660000004200 */
[----:B------:R3:W-:Y:S01]  /*4620*/  MUFU.EX2 R174, R8 ;  /* 0x0000000800ae7308 */ /* 0x0007e20000000800 */
[----:B------:R-:W-:Y:S02]  /*4630*/  LDSM.16.MT88.4 R136, [R218+0xd00] ;  /* 0x000d0000da88783b */ /* 0x000fe40000004200 */
[C---:B------:R-:W-:Y:S02]  /*4640*/  HMMA.16816.F32 R52, R4.reuse, R22, R128 ;  /* 0x000000160434723c */ /* 0x040fe40000001880 */
[----:B------:R-:W1:Y:S06]  /*4650*/  LDSM.16.MT88.4 R20, [R217+0x1900] ;  /* 0x00190000d914783b */ /* 0x000e6c0000004200 */
[----:B------:R-:W-:Y:S01]  /*4660*/  HMMA.16816.F32 R44, R4, R30, R140 ;  /* 0x0000001e042c723c */ /* 0x000fe2000000188c */
[----:B------:R-:W1:Y:S01]  /*4670*/  LDSM.16.MT88.4 R28, [R218+0x1900] ;  /* 0x00190000da1c783b */ /* 0x000e620000004200 */
[----:B---3--:R-:W-:-:S06]  /*4680*/  FFMA.FTZ R8, R186, c[0x0][0x2d0], -R0 ;  /* 0x0000b400ba087a23 */ /* 0x008fcc0000010800 */
[C---:B------:R-:W-:Y:S01]  /*4690*/  HMMA.16816.F32 R56, R4.reuse, R34, R152 ;  /* 0x000000220438723c */ /* 0x040fe20000001898 */
[----:B------:R3:W1:Y:S01]  /*46a0*/  MUFU.EX2 R107, R8 ;  /* 0x00000008006b7308 */ /* 0x0006620000000800 */
[----:B------:R-:W1:Y:S04]  /*46b0*/  LDSM.16.MT88.4 R32, [R217+0x2900] ;  /* 0x00290000d920783b */ /* 0x000e680000004200 */
[----:B------:R-:W1:Y:S02]  /*46c0*/  LDSM.16.MT88.4 R152, [R217+0x1d00] ;  /* 0x001d0000d998783b */ /* 0x000e640000004200 */
[----:B------:R-:W-:Y:S07]  /*46d0*/  HMMA.16816.F32 R40, R4, R42, R156 ;  /* 0x0000002a0428723c */ /* 0x000fee000000189c */
[----:B--2---:R-:W-:Y:S01]  /*46e0*/  F2FP.PACK_AB R4, R194, R195 ;  /* 0x000000c3c204723e */ /* 0x004fe200000000ff */
[----:B---3--:R-:W-:Y:S01]  /*46f0*/  FFMA.FTZ R8, R187, c[0x0][0x2d0], -R0 ;  /* 0x0000b400bb087a23 */ /* 0x008fe20000010800 */
[----:B----4-:R-:W-:-:S02]  /*4700*/  F2FP.PACK_AB R6, R192, R193 ;  /* 0x000000c1c006723e */ /* 0x010fc400000000ff */
[----:B------:R-:W-:Y:S01]  /*4710*/  F2FP.PACK_AB R5, R177, R178 ;  /* 0x000000b2b105723e */ /* 0x000fe200000000ff */
[----:B------:R2:W-:Y:S01]  /*4720*/  MUFU.EX2 R172, R8 ;  /* 0x0000000800ac7308 */ /* 0x0005e20000000800 */
[----:B-----5:R-:W-:-:S07]  /*4730*/  F2FP.PACK_AB R7, R176, R175 ;  /* 0x000000afb007723e */ /* 0x020fce00000000ff */
[----:B------:R-:W-:Y:S01]  /*4740*/  HMMA.16816.F32 R128, R4, R16, R164 ;  /* 0x000000100480723c */ /* 0x000fe200000018a4 */
[----:B--2---:R-:W-:-:S07]  /*4750*/  FFMA.FTZ R8, R185, c[0x0][0x2d0], -R0 ;  /* 0x0000b400b9087a23 */ /* 0x004fce0000010800 */
[C---:B-1----:R-:W-:Y:S01]  /*4760*/  HMMA.16816.F32 R108, R4.reuse, R24, R168 ;  /* 0x00000018046c723c */ /* 0x042fe200000018a8 */
[----:B------:R-:W-:Y:S01]  /*4770*/  LDSM.16.MT88.4 R168, [R218+0x1d00] ;  /* 0x001d0000daa8783b */ /* 0x000fe20000004200 */
[----:B------:R1:W2:Y:S06]  /*4780*/  MUFU.EX2 R173, R8 ;  /* 0x0000000800ad7308 */ /* 0x0002ac0000000800 */
[C---:B------:R-:W-:Y:S08]  /*4790*/  HMMA.16816.F32 R148, R4.reuse, R20, R148 ;  /* 0x000000140494723c */ /* 0x040ff00000001894 */
[----:B------:R-:W-:Y:S01]  /*47a0*/  HMMA.16816.F32 R160, R4, R28, R144 ;  /* 0x0000001c04a0723c */ /* 0x000fe20000001890 */
[----:B-1----:R-:W-:-:S04]  /*47b0*/  FFMA.FTZ R8, R191, c[0x0][0x2d0], -R13 ;  /* 0x0000b400bf087a23 */ /* 0x002fc8000001080d */
[----:B------:R1:W-:Y:S03]  /*47c0*/  MUFU.EX2 R106, R8 ;  /* 0x00000008006a7308 */ /* 0x0003e60000000800 */
[C---:B------:R-:W-:Y:S01]  /*47d0*/  HMMA.16816.F32 R184, R4.reuse, R32, R120 ;  /* 0x0000002004b8723c */ /* 0x040fe20000001878 */
[----:B------:R-:W-:Y:S07]  /*47e0*/  LDSM.16.MT88.4 R120, [R217+0xd00] ;  /* 0x000d0000d978783b */ /* 0x000fee0000004200 */
[----:B------:R-:W-:Y:S01]  /*47f0*/  HMMA.16816.F32 R116, R4, R26, R116 ;  /* 0x0000001a0474723c */ /* 0x000fe20000001874 */
[----:B-1----:R-:W-:-:S07]  /*4800*/  FFMA.FTZ R8, R190, c[0x0][0x2d0], -R13 ;  /* 0x0000b400be087a23 */ /* 0x002fce000001080d */
[C---:B------:R-:W-:Y:S01]  /*4810*/  HMMA.16816.F32 R132, R4.reuse, R18, R132 ;  /* 0x000000120484723c */ /* 0x040fe20000001884 */
[----:B------:R1:W3:Y:S07]  /*4820*/  MUFU.EX2 R105, R8 ;  /* 0x0000000800697308 */ /* 0x0002ee0000000800 */
[C---:B------:R-:W-:Y:S08]  /*4830*/  HMMA.16816.F32 R96, R4.reuse, R22, R96 ;  /* 0x000000160460723c */ /* 0x040ff00000001860 */
[----:B------:R-:W-:Y:S01]  /*4840*/  HMMA.16816.F32 R164, R4, R30, R92 ;  /* 0x0000001e04a4723c */ /* 0x000fe2000000185c */
[----:B-1----:R-:W-:-:S04]  /*4850*/  FFMA.FTZ R8, R189, c[0x0][0x2d0], -R13 ;  /* 0x0000b400bd087a23 */ /* 0x002fc8000001080d */
[----:B------:R1:W-:Y:S03]  /*4860*/  MUFU.EX2 R101, R8 ;  /* 0x0000000800657308 */ /* 0x0003e60000000800 */
[----:B------:R-:W-:Y:S01]  /*4870*/  HMMA.16816.F32 R88, R4, R34, R88 ;  /* 0x000000220458723c */ /* 0x000fe20000001858 */
[----:B-1----:R-:W-:-:S07]  /*4880*/  FFMA.FTZ R8, R188, c[0x0][0x2d0], -R13 ;  /* 0x0000b400bc087a23 */ /* 0x002fce000001080d */
[C---:B------:R-:W-:Y:S01]  /*4890*/  HMMA.16816.F32 R188, R4.reuse, R36, R112 ;  /* 0x0000002404bc723c */ /* 0x040fe20000001870 */
[----:B------:R1:W4:Y:S07]  /*48a0*/  MUFU.EX2 R100, R8 ;  /* 0x0000000800647308 */ /* 0x00032e0000000800 */
[----:B------:R-:W-:Y:S07]  /*48b0*/  HMMA.16816.F32 R112, R4, R38, R84 ;  /* 0x000000260470723c */ /* 0x000fee0000001854 */
[----:B------:R-:W-:-:S02]  /*48c0*/  F2FP.PACK_AB R4, R107, R174 ;  /* 0x000000ae6b04723e */ /* 0x000fc400000000ff */
[----:B--2---:R-:W-:Y:S01]  /*48d0*/  F2FP.PACK_AB R6, R173, R172 ;  /* 0x000000acad06723e */ /* 0x004fe200000000ff */
[----:B-1----:R-:W-:Y:S01]  /*48e0*/  FFMA.FTZ R8, R205, c[0x0][0x2d0], -R12 ;  /* 0x0000b400cd087a23 */ /* 0x002fe2000001080c */
[----:B---3--:R-:W-:Y:S02]  /*48f0*/  F2FP.PACK_AB R5, R105, R106 ;  /* 0x0000006a6905723e */ /* 0x008fe400000000ff */
[----:B----4-:R-:W-:-:S07]  /*4900*/  F2FP.PACK_AB R7, R100, R101 ;  /* 0x000000656407723e */ /* 0x010fce00000000ff */
[C---:B------:R-:W-:Y:S01]  /*4910*/  HMMA.16816.F32 R60, R4.reuse, R26, R60 ;  /* 0x0000001a043c723c */ /* 0x040fe2000000183c */
[----:B------:R1:W-:Y:S07]  /*4920*/  MUFU.EX2 R27, R8 ;  /* 0x00000008001b7308 */ /* 0x0003ee0000000800 */
[C---:B------:R-:W-:Y:S01]  /*4930*/  HMMA.16816.F32 R156, R4.reuse, R24, R80 ;  /* 0x00000018049c723c */ /* 0x040fe20000001850 */
[----:B------:R-:W2:Y:S07]  /*4940*/  LDSM.16.MT88.4 R80, [R217+0x2d00] ;  /* 0x002d0000d950783b */ /* 0x000eae0000004200 */
[----:B------:R-:W-:Y:S01]  /*4950*/  HMMA.16816.F32 R48, R4, R22, R48 ;  /* 0x000000160430723c */ /* 0x000fe20000001830 */
[----:B-1----:R-:W-:-:S04]  /*4960*/  FFMA.FTZ R8, R210, c[0x0][0x2d0], -R12 ;  /* 0x0000b400d2087a23 */ /* 0x002fc8000001080c */
[----:B------:R1:W3:Y:S03]  /*4970*/  MUFU.EX2 R26, R8 ;  /* 0x00000008001a7308 */ /* 0x0002e60000000800 */
[C---:B------:R-:W-:Y:S08]  /*4980*/  HMMA.16816.F32 R140, R4.reuse, R20, R72 ;  /* 0x00000014048c723c */ /* 0x040ff00000001848 */
[----:B------:R-:W-:Y:S01]  /*4990*/  HMMA.16816.F32 R52, R4, R18, R52 ;  /* 0x000000120434723c */ /* 0x000fe20000001834 */
[----:B-1----:R-:W-:Y:S01]  /*49a0*/  FFMA.FTZ R8, R211, c[0x0][0x2d0], -R12 ;  /* 0x0000b400d3087a23 */ /* 0x002fe2000001080c */
[----:B---3--:R-:W-:-:S06]  /*49b0*/  F2FP.PACK_AB R92, R26, R27 ;  /* 0x0000001b1a5c723e */ /* 0x008fcc00000000ff */
[C---:B------:R-:W-:Y:S01]  /*49c0*/  HMMA.16816.F32 R124, R4.reuse, R16, R76 ;  /* 0x00000010047c723c */ /* 0x040fe2000000184c */
[----:B------:R1:W-:Y:S07]  /*49d0*/  MUFU.EX2 R25, R8 ;  /* 0x0000000800197308 */ /* 0x0003ee0000000800 */
[C---:B------:R-:W-:Y:S08]  /*49e0*/  HMMA.16816.F32 R68, R4.reuse, R28, R68 ;  /* 0x0000001c0444723c */ /* 0x040ff00000001844 */
        /* <DEDUP_REMOVED lines=9> */
[----:B------:R-:W-:Y:S01]  /*4a80*/  HMMA.16816.F32 R40, R4, R38, R40 ;  /* 0x000000260428723c */ /* 0x000fe20000001828 */
[----:B------:R-:W3:Y:S01]  /*4a90*/  LDSM.16.MT88.4 R4, [R218+0x2d00] ;  /* 0x002d0000da04783b */ /* 0x000ee20000004200 */
[----:B-1----:R-:W-:-:S04]  /*4aa0*/  FFMA.FTZ R8, R203, c[0x0][0x2d0], -R3 ;  /* 0x0000b400cb087a23 */ /* 0x002fc80000010803 */
[----:B------:R1:W4:Y:S02]  /*4ab0*/  MUFU.EX2 R22, R8 ;  /* 0x0000000800167308 */ /* 0x0003240000000800 */
[--C-:B-1----:R-:W-:Y:S01]  /*4ac0*/  FFMA.FTZ R8, R201, c[0x0][0x2d0], -R3.reuse ;  /* 0x0000b400c9087a23 */ /* 0x102fe20000010803 */
[----:B----4-:R-:W-:Y:S01]  /*4ad0*/  F2FP.PACK_AB R93, R22, R23 ;  /* 0x00000017165d723e */ /* 0x010fe200000000ff */
[----:B------:R-:W-:-:S04]  /*4ae0*/  FFMA.FTZ R3, R209, c[0x0][0x2d0], -R3 ;  /* 0x0000b400d1037a23 */ /* 0x000fc80000010803 */
[----:B------:R1:W-:Y:S08]  /*4af0*/  MUFU.EX2 R20, R8 ;  /* 0x0000000800147308 */ /* 0x0003f00000000800 */
[----:B------:R4:W5:Y:S01]  /*4b00*/  MUFU.EX2 R21, R3 ;  /* 0x0000000300157308 */ /* 0x0009620000000800 */
[----:B-1----:R-:W-:-:S04]  /*4b10*/  FADD.FTZ R8, R249, R247 ;  /* 0x000000f7f9087221 */ /* 0x002fc80000010000 */
[----:B------:R-:W-:Y:S02]  /*4b20*/  FADD.FTZ R10, R246, R8 ;  /* 0x00000008f60a7221 */ /* 0x000fe40000010000 */
[----:B----4-:R-:W-:Y:S01]  /*4b30*/  FFMA.FTZ R3, R208, c[0x0][0x2d0], -R0 ;  /* 0x0000b400d0037a23 */ /* 0x010fe20000010800 */
[----:B-----5:R-:W-:-:S03]  /*4b40*/  F2FP.PACK_AB R95, R21, R20 ;  /* 0x00000014155f723e */ /* 0x020fc600000000ff */
[----:B------:R1:W-:Y:S04]  /*4b50*/  MUFU.EX2 R19, R3 ;  /* 0x0000000300137308 */ /* 0x0003e80000000800 */
[C---:B------:R-:W-:Y:S08]  /*4b60*/  HMMA.16816.F32 R144, R92.reuse, R152, R148 ;  /* 0x000000985c90723c */ /* 0x040ff00000001894 */
[----:B------:R-:W-:Y:S01]  /*4b70*/  HMMA.16816.F32 R148, R92, R154, R96 ;  /* 0x0000009a5c94723c */ /* 0x000fe20000001860 */
[----:B-1----:R-:W-:-:S04]  /*4b80*/  FFMA.FTZ R3, R15, c[0x0][0x2d0], -R0 ;  /* 0x0000b4000f037a23 */ /* 0x002fc80000010800 */
[----:B------:R1:W4:Y:S03]  /*4b90*/  MUFU.EX2 R18, R3 ;  /* 0x0000000300127308 */ /* 0x0003260000000800 */
[C---:B--2---:R-:W-:Y:S08]  /*4ba0*/  HMMA.16816.F32 R76, R92.reuse, R82, R88 ;  /* 0x000000525c4c723c */ /* 0x044ff00000001858 */
[----:B---3--:R-:W-:Y:S01]  /*4bb0*/  HMMA.16816.F32 R88, R92, R4, R188 ;  /* 0x000000045c58723c */ /* 0x008fe200000018bc */
[--C-:B-1----:R-:W-:Y:S01]  /*4bc0*/  FFMA.FTZ R3, R215, c[0x0][0x2d0], -R0.reuse ;  /* 0x0000b400d7037a23 */ /* 0x102fe20000010800 */
[----:B----4-:R-:W-:Y:S01]  /*4bd0*/  F2FP.PACK_AB R96, R18, R19 ;  /* 0x000000131260723e */ /* 0x010fe200000000ff */
[----:B------:R-:W-:-:S05]  /*4be0*/  FFMA.FTZ R0, R222, c[0x0][0x2d0], -R0 ;  /* 0x0000b400de007a23 */ /* 0x000fca0000010800 */
[C---:B------:R-:W-:Y:S01]  /*4bf0*/  HMMA.16816.F32 R108, R92.reuse, R120, R108 ;  /* 0x000000785c6c723c */ /* 0x040fe2000000186c */
[----:B------:R1:W-:Y:S07]  /*4c00*/  MUFU.EX2 R17, R3 ;  /* 0x0000000300117308 */ /* 0x0003ee0000000800 */
[C---:B------:R-:W-:Y:S01]  /*4c10*/  HMMA.16816.F32 R116, R92.reuse, R122, R116 ;  /* 0x0000007a5c74723c */ /* 0x040fe20000001874 */
[----:B------:R2:W3:Y:S07]  /*4c20*/  MUFU.EX2 R16, R0 ;  /* 0x0000000000107308 */ /* 0x0004ee0000000800 */
[----:B------:R-:W-:Y:S01]  /*4c30*/  HMMA.16816.F32 R128, R92, R136, R128 ;  /* 0x000000885c80723c */ /* 0x000fe20000001880 */
[----:B-1----:R-:W-:-:S04]  /*4c40*/  FADD.FTZ R3, R245, R243 ;  /* 0x000000f3f5037221 */ /* 0x002fc80000010000 */
[----:B------:R-:W-:Y:S02]  /*4c50*/  FADD.FTZ R9, R242, R3 ;  /* 0x00000003f2097221 */ /* 0x000fe40000010000 */
[----:B------:R-:W-:Y:S01]  /*4c60*/  FADD.FTZ R3, R248, R10 ;  /* 0x0000000af8037221 */ /* 0x000fe20000010000 */
[----:B------:R-:W-:Y:S01]  /*4c70*/  HMMA.16816.F32 R132, R92, R138, R132 ;  /* 0x0000008a5c84723c */ /* 0x000fe20000001884 */
[----:B--2---:R-:W-:Y:S01]  /*4c80*/  FFMA.FTZ R0, R237, c[0x0][0x2d0], -R13 ;  /* 0x0000b400ed007a23 */ /* 0x004fe2000001080d */
[----:B---3--:R-:W-:-:S03]  /*4c90*/  F2FP.PACK_AB R98, R16, R17 ;  /* 0x000000111062723e */ /* 0x008fc600000000ff */
[----:B------:R1:W-:Y:S03]  /*4ca0*/  MUFU.EX2 R12, R0 ;  /* 0x00000000000c7308 */ /* 0x0003e60000000800 */
[C---:B------:R-:W-:Y:S08]  /*4cb0*/  HMMA.16816.F32 R160, R92.reuse, R168, R160 ;  /* 0x000000a85ca0723c */ /* 0x040ff000000018a0 */
[----:B------:R-:W-:Y:S01]  /*4cc0*/  HMMA.16816.F32 R164, R92, R170, R164 ;  /* 0x000000aa5ca4723c */ /* 0x000fe200000018a4 */
[----:B-1----:R-:W-:-:S07]  /*4cd0*/  FFMA.FTZ R0, R223, c[0x0][0x2d0], -R13 ;  /* 0x0000b400df007a23 */ /* 0x002fce000001080d */
[C---:B------:R-:W-:Y:S01]  /*4ce0*/  HMMA.16816.F32 R72, R92.reuse, R80, R184 ;  /* 0x000000505c48723c */ /* 0x040fe200000018b8 */
[----:B------:R1:W2:Y:S07]  /*4cf0*/  MUFU.EX2 R14, R0 ;  /* 0x00000000000e7308 */ /* 0x0002ae0000000800 */
[----:B------:R-:W-:Y:S01]  /*4d00*/  HMMA.16816.F32 R92, R92, R6, R112 ;  /* 0x000000065c5c723c */ /* 0x000fe20000001870 */
[----:B-1----:R-:W-:Y:S01]  /*4d10*/  FFMA.FTZ R0, R214, c[0x0][0x2d0], -R13 ;  /* 0x0000b400d6007a23 */ /* 0x002fe2000001080d */
[----:B--2---:R-:W-:-:S03]  /*4d20*/  F2FP.PACK_AB R97, R14, R12 ;  /* 0x0000000c0e61723e */ /* 0x004fc600000000ff */
[----:B------:R1:W-:Y:S02]  /*4d30*/  MUFU.EX2 R15, R0 ;  /* 0x00000000000f7308 */ /* 0x0003e40000000800 */
[----:B-1----:R-:W-:-:S06]  /*4d40*/  FFMA.FTZ R0, R212, c[0x0][0x2d0], -R13 ;  /* 0x0000b400d4007a23 */ /* 0x002fcc000001080d */
[----:B------:R1:W2:Y:S02]  /*4d50*/  MUFU.EX2 R13, R0 ;  /* 0x00000000000d7308 */ /* 0x0002a40000000800 */
[----:B-1----:R-:W-:Y:S01]  /*4d60*/  FADD.FTZ R0, R239, R232 ;  /* 0x000000e8ef007221 */ /* 0x002fe20000010000 */
[----:B--2---:R-:W-:-:S03]  /*4d70*/  F2FP.PACK_AB R99, R13, R15 ;  /* 0x0000000f0d63723e */ /* 0x004fc600000000ff */
[----:B------:R-:W-:-:S04]  /*4d80*/  FADD.FTZ R0, R240, R0 ;  /* 0x00000000f0007221 */ /* 0x000fc80000010000 */
[----:B------:R-:W-:Y:S01]  /*4d90*/  FADD.FTZ R8, R241, R0 ;  /* 0x00000000f1087221 */ /* 0x000fe20000010000 */
[----:B------:R-:W-:Y:S01]  /*4da0*/  HMMA.16816.F32 R84, R96, R4, R84 ;  /* 0x000000046054723c */ /* 0x000fe20000001854 */
[----:B------:R-:W-:Y:S02]  /*4db0*/  FADD.FTZ R0, R244, R9 ;  /* 0x00000009f4007221 */ /* 0x000fe40000010000 */
[----:B------:R-:W-:-:S04]  /*4dc0*/  FADD.FTZ R9, R207, R8 ;  /* 0x00000008cf097221 */ /* 0x000fc80000010000 */
        /* <DEDUP_REMOVED lines=54> */
[----:B------:R-:W-:Y:S01]  /*5130*/  FADD.FTZ R5, R20, R5 ;  /* 0x0000000514057221 */ /* 0x000fe20000010000 */
[----:B------:R1:W-:Y:S01]  /*5140*/  STL [R1], R0 ;  /* 0x0000000001007387 */ /* 0x0003e20000100800 */
[----:B------:R-:W-:Y:S02]  /*5150*/  FADD.FTZ R4, R25, R4 ;  /* 0x0000000419047221 */ /* 0x000fe40000010000 */
[----:B------:R-:W-:Y:S02]  /*5160*/  FADD.FTZ R6, R13, R3 ;  /* 0x000000030d067221 */ /* 0x000fe40000010000 */
[----:B------:R-:W-:-:S03]  /*5170*/  FADD.FTZ R3, R24, R4 ;  /* 0x0000000418037221 */ /* 0x000fc60000010000 */
[----:B------:R2:W-:Y:S01]  /*5180*/  STL [R1+0x4], R6 ;  /* 0x0000040601007387 */ /* 0x0005e20000100800 */
[----:B-1----:R-:W-:-:S05]  /*5190*/  FADD.FTZ R0, R21, R5 ;  /* 0x0000000515007221 */ /* 0x002fca0000010000 */
[----:B------:R2:W-:Y:S04]  /*51a0*/  STL [R1+0xc], R0 ;  /* 0x00000c0001007387 */ /* 0x0005e80000100800 */
[----:B------:R2:W-:Y:S01]  /*51b0*/  STL [R1+0x8], R3 ;  /* 0x0000080301007387 */ /* 0x0005e20000100800 */
[----:B------:R-:W-:Y:S05]  /*51c0*/  @!P0 BRA `(.L_x_28) ;  /* 0x00003ff000008947 */ /* 0x000fea0003800000 */
[----:B------:R-:W3:Y:S04]  /*51d0*/  LDL.64 R32, [R1+0x48] ;  /* 0x0000480001207983 */ /* 0x000ee80000100a00 */
[----:B------:R-:W4:Y:S04]  /*51e0*/  LDL.64 R30, [R1+0x50] ;  /* 0x00005000011e7983 */ /* 0x000f280000100a00 */
[----:B------:R-:W5:Y:S04]  /*51f0*/  LDL.64 R28, [R1+0x40] ;  /* 0x00004000011c7983 */ /* 0x000f680000100a00 */
[----:B--2---:R-:W2:Y:S01]  /*5200*/  LDL.64 R210, [R1+0x38] ;  /* 0x0000380001d27983 */ /* 0x004ea20000100a00 */
[----:B------:R-:W-:Y:S01]  /*5210*/  IMAD.MOV.U32 R106, RZ, RZ, R2 ;  /* 0x000000ffff6a7224 */ /* 0x000fe200078e0002 */
[----:B------:R-:W-:Y:S01]  /*5220*/  LEA.HI.SX32 R234, R250, 0xfffffffe, 0x1a ;  /* 0xfffffffefaea7811 */ /* 0x000fe200078fd2ff */
[----:B------:R-:W-:Y:S01]  /*5230*/  IMAD.MOV.U32 R100, RZ, RZ, R103 ;  /* 0x000000ffff647224 */ /* 0x000fe200078e0067 */
[C---:B------:R-:W-:Y:S01]  /*5240*/  IADD3 R232, R221.reuse, 0x400, RZ ;  /* 0x00000400dde87810 */ /* 0x040fe20007ffe0ff */
[----:B------:R-:W-:Y:S01]  /*5250*/  IMAD.MOV.U32 R3, RZ, RZ, R104 ;  /* 0x000000ffff037224 */ /* 0x000fe200078e0068 */
[C---:B------:R-:W-:Y:S01]  /*5260*/  IADD3 R231, R221.reuse, 0x800, RZ ;  /* 0x00000800dde77810 */ /* 0x040fe20007ffe0ff */
[----:B------:R-:W-:Y:S01]  /*5270*/  IMAD.MOV.U32 R105, RZ, RZ, R102 ;  /* 0x000000ffff697224 */ /* 0x000fe200078e0066 */
[----:B------:R-:W-:-:S02]  /*5280*/  IADD3 R230, R221, 0xc00, RZ ;  /* 0x00000c00dde67810 */ /* 0x000fc40007ffe0ff */
[C---:B------:R-:W-:Y:S02]  /*5290*/  IADD3 R229, R221.reuse, 0x1000, RZ ;  /* 0x00001000dde57810 */ /* 0x040fe40007ffe0ff */
[C---:B------:R-:W-:Y:S02]  /*52a0*/  IADD3 R228, R221.reuse, 0x1400, RZ ;  /* 0x00001400dde47810 */ /* 0x040fe40007ffe0ff */
[C---:B------:R-:W-:Y:S02]  /*52b0*/  IADD3 R227, R221.reuse, 0x1800, RZ ;  /* 0x00001800dde37810 */ /* 0x040fe40007ffe0ff */
[C---:B------:R-:W-:Y:S02]  /*52c0*/  IADD3 R226, R221.reuse, 0x1c00, RZ ;  /* 0x00001c00dde27810 */ /* 0x040fe40007ffe0ff */
[C---:B------:R-:W-:Y:S02]  /*52d0*/  IADD3 R225, R221.reuse, 0x2000, RZ ;  /* 0x00002000dde17810 */ /* 0x040fe40007ffe0ff */
[----:B------:R-:W-:-:S02]  /*52e0*/  IADD3 R224, R221, 0x2400, RZ ;  /* 0x00002400dde07810 */ /* 0x000fc40007ffe0ff */
[C---:B------:R-:W-:Y:S02]  /*52f0*/  IADD3 R223, R221.reuse, 0x2800, RZ ;  /* 0x00002800dddf7810 */ /* 0x040fe40007ffe0ff */
[----:B------:R-:W-:Y:S02]  /*5300*/  IADD3 R222, R221, 0x2c00, RZ ;  /* 0x00002c00ddde7810 */ /* 0x000fe40007ffe0ff */
[C---:B---3--:R-:W-:Y:S02]  /*5310*/  IADD3 R0, P3, R32.reuse, 0x20, RZ ;  /* 0x0000002020007810 */ /* 0x048fe40007f7e0ff */
[----:B------:R-:W-:Y:S02]  /*5320*/  IADD3 R4, P2, R32, 0x40, RZ ;  /* 0x0000004020047810 */ /* 0x000fe40007f5e0ff */
[C---:B----4-:R-:W-:Y:S01]  /*5330*/  IADD3 R2, P1, R30.reuse, 0x20, RZ ;  /* 0x000000201e027810 */ /* 0x050fe20007f3e0ff */
[----:B------:R1:W-:Y:S04]  /*5340*/  STL [R1+0x2c], R0 ;  /* 0x00002c0001007387 */ /* 0x0003e80000100800 */
[----:B------:R5:W-:Y:S04]  /*5350*/  STL [R1+0x24], R4 ;  /* 0x0000240401007387 */ /* 0x000be80000100800 */
[----:B------:R2:W-:Y:S01]  /*5360*/  STL [R1+0x1c], R2 ;  /* 0x00001c0201007387 */ /* 0x0005e20000100800 */
[----:B-1----:R-:W-:Y:S01]  /*5370*/  IADD3 R0, P0, R30, 0x40, RZ ;  /* 0x000000401e007810 */ /* 0x002fe20007f1e0ff */
[----:B-----5:R-:W-:-:S04]  /*5380*/  IMAD.X R4, RZ, RZ, R29, P2 ;  /* 0x000000ffff047224 */ /* 0x020fc800010e061d */
[----:B------:R1:W-:Y:S01]  /*5390*/  STL [R1+0x14], R0 ;  /* 0x0000140001007387 */ /* 0x0003e20000100800 */
[----:B--2---:R-:W-:Y:S02]  /*53a0*/  IMAD.X R2, RZ, RZ, R211, P1 ;  /* 0x000000ffff027224 */ /* 0x004fe400008e06d3 */
[----:B-1----:R-:W-:-:S05]  /*53b0*/  IMAD.X R0, RZ, RZ, R29, P3 ;  /* 0x000000ffff007224 */ /* 0x002fca00018e061d */
[----:B------:R1:W-:Y:S04]  /*53c0*/  STL [R1+0x28], R0 ;  /* 0x0000280001007387 */ /* 0x0003e80000100800 */
[----:B------:R2:W-:Y:S01]  /*53d0*/  STL [R1+0x20], R4 ;  /* 0x0000200401007387 */ /* 0x0005e20000100800 */
[----:B-1----:R-:W-:-:S05]  /*53e0*/  IMAD.X R0, RZ, RZ, R211, P0 ;  /* 0x000000ffff007224 */ /* 0x002fca00000e06d3 */
[----:B------:R2:W-:Y:S04]  /*53f0*/  STL [R1+0x10], R0 ;  /* 0x0000100001007387 */ /* 0x0005e80000100800 */
[----:B------:R2:W-:Y:S02]  /*5400*/  STL [R1+0x18], R2 ;  /* 0x0000180201007387 */ /* 0x0005e40000100800 */
.L_x_29:
[----:B--2---:R-:W2:Y:S01]  /*5410*/  LDL R0, [R1+0x58] ;  /* 0x0000580001007983 */ /* 0x004ea20000100800 */
[----:B------:R-:W-:Y:S04]  /*5420*/  DEPBAR.LE SB0, 0x0 ;  /* 0x000080000000791a */ /* 0x000fe80000000000 */
[----:B------:R-:W3:Y:S01]  /*5430*/  LDL.64 R194, [R1+0x48] ;  /* 0x0000480001c27983 */ /* 0x000ee20000100a00 */
[----:B------:R-:W-:Y:S01]  /*5440*/  IMAD.WIDE.U32 R44, R234, c[0x0][0x208], RZ ;  /* 0x00008200ea2c7a25 */ /* 0x000fe200078e00ff */
[----:B------:R-:W-:Y:S02]  /*5450*/  MOV R54, c[0x0][0x208] ;  /* 0x0000820000367a02 */ /* 0x000fe40000000f00 */
[----:B------:R-:W-:Y:S02]  /*5460*/  MOV R55, c[0x0][0x20c] ;  /* 0x0000830000377a02 */ /* 0x000fe40000000f00 */
[----:B------:R-:W4:Y:S01]  /*5470*/  LDL R101, [R1+0x2c] ;  /* 0x00002c0001657983 */ /* 0x000f220000100800 */
[----:B------:R-:W-:Y:S03]  /*5480*/  SHF.L.U32 R52, R44, 0x6, RZ ;  /* 0x000000062c347819 */ /* 0x000fe600000006ff */
[----:B------:R-:W5:Y:S04]  /*5490*/  LDL R56, [R1+0x28] ;  /* 0x0000280001387983 */ /* 0x000f680000100800 */
[----:B------:R-:W5:Y:S06]  /*54a0*/  LDL.64 R58, [R1+0x40] ;  /* 0x00004000013a7983 */ /* 0x000f6c0000100a00 */
[----:B------:R-:W5:Y:S04]  /*54b0*/  LDL R57, [R1+0x24] ;  /* 0x0000240001397983 */ /* 0x000f680000100800 */
[----:B------:R-:W5:Y:S04]  /*54c0*/  LDL R193, [R1+0x20] ;  /* 0x0000200001c17983 */ /* 0x000f680000100800 */
[----:B------:R-:W-:Y:S08]  /*54d0*/  BAR.SYNC.DEFER_BLOCKING 0x0 ;  /* 0x0000000000007b1d */ /* 0x000ff00000010000 */
[----:B------:R-:W-:Y:S08]  /*54e0*/  LDSM.16.M88.4 R64, [R219+0x6100] ;  /* 0x00610000db40783b */ /* 0x000ff00000000200 */
[----:B------:R-:W1:Y:S08]  /*54f0*/  LDSM.16.M88.4 R16, [R216+0x3100] ;  /* 0x00310000d810783b */ /* 0x000e700000000200 */
[----:B------:R-:W1:Y:S08]  /*5500*/  LDSM.16.M88.4 R60, [R219+0x7100] ;  /* 0x00710000db3c783b */ /* 0x000e700000000200 */
[----:B------:R-:W1:Y:S08]  /*5510*/  LDSM.16.M88.4 R32, [R216+0x3500] ;  /* 0x00350000d820783b */ /* 0x000e700000000200 */
[----:B------:R-:W1:Y:S08]  /*5520*/  LDSM.16.M88.4 R48, [R216+0x3900] ;  /* 0x00390000d830783b */ /* 0x000e700000000200 */
[----:B------:R-:W2:Y:S01]  /*5530*/  LDSM.16.M88.4 R172, [R216+0x3d00] ;  /* 0x003d0000d8ac783b */ /* 0x000ea20000000200 */
[-C--:B-1----:R-:W-:Y:S07]  /*5540*/  HMMA.16816.F32 R4, R64, R16.reuse, RZ ;  /* 0x000000104004723c */ /* 0x082fee00000018ff */
[----:B------:R-:W-:Y:S01]  /*5550*/  LDSM.16.M88.4 R176, [R220+0x6100] ;  /* 0x00610000dcb0783b */ /* 0x000fe20000000200 */
[C---:B------:R-:W-:Y:S07]  /*5560*/  HMMA.16816.F32 R8, R60.reuse, R16, RZ ;  /* 0x000000103c08723c */ /* 0x040fee00000018ff */
[----:B------:R-:W1:Y:S01]  /*5570*/  LDSM.16.M88.4 R180, [R221] ;  /* 0x00000000ddb4783b */ /* 0x000e620000000200 */
[-C--:B------:R-:W-:Y:S07]  /*5580*/  HMMA.16816.F32 R12, R60, R18.reuse, RZ ;  /* 0x000000123c0c723c */ /* 0x080fee00000018ff */
[----:B------:R-:W1:Y:S01]  /*5590*/  LDSM.16.M88.4 R184, [R220+0x7100] ;  /* 0x00710000dcb8783b */ /* 0x000e620000000200 */
[C---:B------:R-:W-:Y:S07]  /*55a0*/  HMMA.16816.F32 R16, R64.reuse, R18, RZ ;  /* 0x000000124010723c */ /* 0x040fee00000018ff */
[----:B------:R-:W1:Y:S01]  /*55b0*/  LDSM.16.M88.4 R188, [R232] ;  /* 0x00000000e8bc783b */ /* 0x000e620000000200 */
[-C--:B------:R-:W-:Y:S07]  /*55c0*/  HMMA.16816.F32 R20, R64, R32.reuse, RZ ;  /* 0x000000204014723c */ /* 0x080fee00000018ff */
[----:B------:R-:W-:Y:S01]  /*55d0*/  LDSM.16.M88.4 R196, [R230] ;  /* 0x00000000e6c4783b */ /* 0x000fe20000000200 */
[C---:B------:R-:W-:Y:S08]  /*55e0*/  HMMA.16816.F32 R24, R60.reuse, R32, RZ ;  /* 0x000000203c18723c */ /* 0x040ff000000018ff */
[-C--:B------:R-:W-:Y:S08]  /*55f0*/  HMMA.16816.F32 R28, R60, R34.reuse, RZ ;  /* 0x000000223c1c723c */ /* 0x080ff000000018ff */
[C---:B------:R-:W-:Y:S08]  /*5600*/  HMMA.16816.F32 R32, R64.reuse, R34, RZ ;  /* 0x000000224020723c */ /* 0x040ff000000018ff */
[-C--:B------:R-:W-:Y:S08]  /*5610*/  HMMA.16816.F32 R36, R64, R48.reuse, RZ ;  /* 0x000000304024723c */ /* 0x080ff000000018ff */
[C---:B------:R-:W-:Y:S02]  /*5620*/  HMMA.16816.F32 R40, R60.reuse, R48, RZ ;  /* 0x000000303c28723c */ /* 0x040fe400000018ff */
[----:B--2---:R-:W-:Y:S02]  /*5630*/  ISETP.NE.AND P4, PT, R0, RZ, PT ;  /* 0x000000ff0000720c */ /* 0x004fe40003f85270 */
[----:B------:R-:W-:Y:S02]  /*5640*/  SHF.R.S32.HI R0, RZ, 0x1f, R234 ;  /* 0x0000001fff007819 */ /* 0x000fe400000114ea */
[----:B---3--:R-:W-:Y:S03]  /*5650*/  IADD3 R2, P3, R52, R194, RZ ;  /* 0x000000c234027210 */ /* 0x008fe60007f7e0ff */
[----:B------:R-:W-:Y:S03]  /*5660*/  IMAD R0, R0, c[0x0][0x208], RZ ;  /* 0x0000820000007a24 */ /* 0x000fe600078e02ff */
[----:B------:R-:W-:Y:S01]  /*5670*/  LEA R208, P2, R2, c[0x0][0x1f8], 0x1 ;  /* 0x00007e0002d07a11 */ /* 0x000fe200078408ff */
[----:B------:R-:W-:Y:S01]  /*5680*/  IMAD R0, R234, c[0x0][0x20c], R0 ;  /* 0x00008300ea007a24 */ /* 0x000fe200078e0200 */
[----:B----4-:R-:W-:Y:S04]  /*5690*/  IADD3 R48, P1, R52, R101, RZ ;  /* 0x0000006534307210 */ /* 0x010fe80007f3e0ff */
[----:B------:R-:W-:Y:S02]  /*56a0*/  IADD3 R0, R45, R0, RZ ;  /* 0x000000002d007210 */ /* 0x000fe40007ffe0ff */
[----:B------:R-:W-:Y:S02]  /*56b0*/  LEA R206, P0, R48, c[0x0][0x1f8], 0x1 ;  /* 0x00007e0030ce7a11 */ /* 0x000fe400078008ff */
[----:B------:R-:W-:Y:S02]  /*56c0*/  SHF.L.U64.HI R0, R44, 0x6, R0 ;  /* 0x000000062c007819 */ /* 0x000fe40000010200 */
[-C--:B------:R-:W-:Y:S02]  /*56d0*/  HMMA.16816.F32 R44, R60, R50.reuse, RZ ;  /* 0x000000323c2c723c */ /* 0x080fe400000018ff */
[C---:B-----5:R-:W-:Y:S02]  /*56e0*/  IADD3.X R49, R0.reuse, R59, RZ, P3, !PT ;  /* 0x0000003b00317210 */ /* 0x060fe40001ffe4ff */
[----:B------:R-:W-:Y:S02]  /*56f0*/  IADD3.X R53, R0, R56, RZ, P1, !PT ;  /* 0x0000003800357210 */ /* 0x000fe40000ffe4ff */
[----:B------:R-:W-:Y:S02]  /*5700*/  LEA.HI.X R209, R2, c[0x0][0x1fc], R49, 0x1, P2 ;  /* 0x00007f0002d17a11 */ /* 0x000fe400010f0c31 */
[----:B------:R-:W-:Y:S02]  /*5710*/  LEA.HI.X R207, R48, c[0x0][0x1fc], R53, 0x1, P0 ;  /* 0x00007f0030cf7a11 */ /* 0x000fe400000f0c35 */
[C---:B------:R-:W-:Y:S02]  /*5720*/  HMMA.16816.F32 R48, R64.reuse, R50, RZ ;  /* 0x000000324030723c */ /* 0x040fe400000018ff */
[----:B------:R-:W-:Y:S02]  /*5730*/  LEA R2, P0, R54, R52, 0x5 ;  /* 0x0000003436027211 */ /* 0x000fe400078028ff */
[----:B------:R-:W-:Y:S02]  /*5740*/  IADD3 R102, P3, R52, R57, RZ ;  /* 0x0000003934667210 */ /* 0x000fe40007f7e0ff */
[----:B------:R-:W-:Y:S02]  /*5750*/  IADD3 R104, P1, R2, R101, RZ ;  /* 0x0000006502687210 */ /* 0x000fe40007f3e0ff */
[----:B------:R-:W-:Y:S02]  /*5760*/  LEA.HI.X R101, R54, R0, R55, 0x5, P0 ;  /* 0x0000000036657211 */ /* 0x000fe400000f2c37 */
[-C--:B------:R-:W-:Y:S02]  /*5770*/  HMMA.16816.F32 R52, R64, R172.reuse, RZ ;  /* 0x000000ac4034723c */ /* 0x080fe400000018ff */
[C---:B------:R-:W-:Y:S02]  /*5780*/  IADD3 R103, P2, R2.reuse, R194, RZ ;  /* 0x000000c202677210 */ /* 0x040fe40007f5e0ff */
[C---:B------:R-:W-:Y:S02]  /*5790*/  IADD3.X R192, R101.reuse, R56, RZ, P1, !PT ;  /* 0x0000003865c07210 */ /* 0x040fe40000ffe4ff */
[----:B------:R-:W-:Y:S02]  /*57a0*/  IADD3 R2, P0, R2, R57, RZ ;  /* 0x0000003902027210 */ /* 0x000fe40007f1e0ff */
[C---:B------:R-:W-:Y:S02]  /*57b0*/  IADD3.X R107, R101.reuse, R59, RZ, P2, !PT ;  /* 0x0000003b656b7210 */ /* 0x040fe400017fe4ff */
[C---:B------:R-:W-:Y:S02]  /*57c0*/  HMMA.16816.F32 R56, R60.reuse, R172, RZ ;  /* 0x000000ac3c38723c */ /* 0x040fe400000018ff */
[-C--:B------:R-:W-:Y:S02]  /*57d0*/  IADD3.X R0, R0, R193.reuse, RZ, P3, !PT ;  /* 0x000000c100007210 */ /* 0x080fe40001ffe4ff */
[C---:B------:R-:W-:Y:S02]  /*57e0*/  LEA R202, P1, R104.reuse, c[0x0][0x1f8], 0x1 ;  /* 0x00007e0068ca7a11 */ /* 0x040fe400078208ff */
[----:B------:R-:W-:Y:S02]  /*57f0*/  IADD3.X R101, R101, R193, RZ, P0, !PT ;  /* 0x000000c165657210 */ /* 0x000fe400007fe4ff */
[-C--:B------:R-:W-:Y:S01]  /*5800*/  HMMA.16816.F32 R60, R60, R174.reuse, RZ ;  /* 0x000000ae3c3c723c */ /* 0x080fe200000018ff */
[----:B------:R-:W-:Y:S02]  /*5810*/  LEA.HI.X R203, R104, c[0x0][0x1fc], R192, 0x1, P1 ;  /* 0x00007f0068cb7a11 */ /* 0x000fe400008f0cc0 */
[----:B------:R-:W2:Y:S01]  /*5820*/  LDSM.16.M88.4 R192, [R231] ;  /* 0x00000000e7c0783b */ /* 0x000ea20000000200 */
[C---:B------:R-:W-:Y:S02]  /*5830*/  LEA R200, P3, R102.reuse, c[0x0][0x1f8], 0x1 ;  /* 0x00007e0066c87a11 */ /* 0x040fe400078608ff */
[C---:B------:R-:W-:Y:S02]  /*5840*/  LEA R204, P2, R103.reuse, c[0x0][0x1f8], 0x1 ;  /* 0x00007e0067cc7a11 */ /* 0x040fe400078408ff */
[----:B------:R-:W-:Y:S03]  /*5850*/  HMMA.16816.F32 R64, R64, R174, RZ ;  /* 0x000000ae4040723c */ /* 0x000fe600000018ff */
[----:B------:R-:W-:Y:S01]  /*5860*/  @!PT LDS RZ, [RZ] ;  /* 0x00000000fffff984 */ /* 0x000fe20000000800 */
[----:B------:R-:W-:Y:S01]  /*5870*/  @!PT LDS RZ, [RZ] ;  /* 0x00000000fffff984 */ /* 0x000fe20000000800 */
[----:B------:R-:W-:Y:S01]  /*5880*/  @!PT LDS RZ, [RZ] ;  /* 0x00000000fffff984 */ /* 0x000fe20000000800 */
[----:B------:R3:W-:Y:S01]  /*5890*/  LDGSTS.E.BYPASS.LTC128B.128 [R233+0x100], [R208.64], !P4 ;  /* 0x00100000d0e97fae */ /* 0x0007e2000e101d44 */
[----:B------:R-:W-:Y:S02]  /*58a0*/  LEA.HI.X R201, R102, c[0x0][0x1fc], R0, 0x1, P3 ;  /* 0x00007f0066c97a11 */ /* 0x000fe400018f0c00 */
[----:B------:R-:W-:Y:S02]  /*58b0*/  LEA.HI.X R205, R103, c[0x0][0x1fc], R107, 0x1, P2 ;  /* 0x00007f0067cd7a11 */ /* 0x000fe400010f0c6b */
[-C--:B-1----:R-:W-:Y:S03]  /*58c0*/  HMMA.16816.F32 R4, R176, R180.reuse, R4 ;  /* 0x000000b4b004723c */ /* 0x082fe60000001804 */
[----:B------:R1:W-:Y:S02]  /*58d0*/  LDGSTS.E.BYPASS.LTC128B.128 [R233+0x1100], [R206.64], !P6 ;  /* 0x01100000cee97fae */ /* 0x0003e4000f101d44 */
[C---:B------:R-:W-:Y:S03]  /*58e0*/  LEA R172, P0, R2.reuse, c[0x0][0x1f8], 0x1 ;  /* 0x00007e0002ac7a11 */ /* 0x040fe600078008ff */
[C---:B------:R-:W-:Y:S03]  /*58f0*/  HMMA.16816.F32 R8, R184.reuse, R180, R8 ;  /* 0x000000b4b808723c */ /* 0x040fe60000001808 */
[----:B------:R4:W-:Y:S01]  /*5900*/  LDGSTS.E.BYPASS.LTC128B.128 [R233+0x2100], [R200.64], !P5 ;  /* 0x02100000c8e97fae */ /* 0x0009e2000e901d44 */
[----:B------:R-:W-:Y:S02]  /*5910*/  LEA.HI.X R173, R2, c[0x0][0x1fc], R101, 0x1, P0 ;  /* 0x00007f0002ad7a11 */ /* 0x000fe400000f0c65 */
[C---:B------:R-:W-:Y:S02]  /*5920*/  ISETP.GT.AND P0, PT, R234.reuse, RZ, PT ;  /* 0x000000ffea00720c */ /* 0x040fe40003f04270 */
[-C--:B------:R-:W-:Y:S03]  /*5930*/  HMMA.16816.F32 R12, R184, R182.reuse, R12 ;  /* 0x000000b6b80c723c */ /* 0x080fe6000000180c */
[----:B------:R1:W-:Y:S01]  /*5940*/  LDGSTS.E.BYPASS.LTC128B.128 [R233+0x900], [R204.64], !P4 ;  /* 0x00900000cce97fae */ /* 0x0003e2000e101d44 */
[----:B------:R-:W-:Y:S04]  /*5950*/  IADD3 R234, R234, -0x1, RZ ;  /* 0xffffffffeaea7810 */ /* 0x000fe80007ffe0ff */
[C---:B------:R-:W-:Y:S03]  /*5960*/  HMMA.16816.F32 R16, R176.reuse, R182, R16 ;  /* 0x000000b6b010723c */ /* 0x040fe60000001810 */
[----:B------:R4:W-:Y:S05]  /*5970*/  LDGSTS.E.BYPASS.LTC128B.128 [R233+0x1900], [R202.64], !P6 ;  /* 0x01900000cae97fae */ /* 0x0009ea000f101d44 */
[-C--:B------:R-:W-:Y:S03]  /*5980*/  HMMA.16816.F32 R20, R176, R188.reuse, R20 ;  /* 0x000000bcb014723c */ /* 0x080fe60000001814 */
[----:B------:R5:W-:Y:S05]  /*5990*/  LDGSTS.E.BYPASS.LTC128B.128 [R233+0x2900], [R172.64], !P5 ;  /* 0x02900000ace97fae */ /* 0x000bea000e901d44 */
[C---:B------:R-:W-:Y:S03]  /*59a0*/  HMMA.16816.F32 R24, R184.reuse, R188, R24 ;  /* 0x000000bcb818723c */ /* 0x040fe60000001818 */
[----:B------:R-:W-:Y:S05]  /*59b0*/  LDSM.16.M88.4 R180, [R216+0x4500] ;  /* 0x00450000d8b4783b */ /* 0x000fea0000000200 */
[-C--:B------:R-:W-:Y:S03]  /*59c0*/  HMMA.16816.F32 R28, R184, R190.reuse, R28 ;  /* 0x000000beb81c723c */ /* 0x080fe6000000181c */
[----:B------:R-:W0:Y:S05]  /*59d0*/  LDGDEPBAR ;  /* 0x00000000000079af */ /* 0x000e2a0000000000 */
[C---:B------:R-:W-:Y:S03]  /*59e0*/  HMMA.16816.F32 R32, R176.reuse, R190, R32 ;  /* 0x000000beb020723c */ /* 0x040fe60000001820 */
[----:B----4-:R-:W-:Y:S05]  /*59f0*/  LDSM.16.M88.4 R200, [R216+0x4100] ;  /* 0x00410000d8c8783b */ /* 0x010fea0000000200 */
[-C--:B--2---:R-:W-:Y:S03]  /*5a00*/  HMMA.16816.F32 R36, R176, R192.reuse, R36 ;  /* 0x000000c0b024723c */ /* 0x084fe60000001824 */
[----:B-----5:R-:W2:Y:S05]  /*5a10*/  LDSM.16.M88.4 R172, [R219+0x8100] ;  /* 0x00810000dbac783b */ /* 0x020eaa0000000200 */
[C---:B------:R-:W-:Y:S03]  /*5a20*/  HMMA.16816.F32 R40, R184.reuse, R192, R40 ;  /* 0x000000c0b828723c */ /* 0x040fe60000001828 */
[----:B-1----:R-:W1:Y:S05]  /*5a30*/  LDSM.16.M88.4 R204, [R219+0x9100] ;  /* 0x00910000dbcc783b */ /* 0x002e6a0000000200 */
[-C--:B------:R-:W-:Y:S03]  /*5a40*/  HMMA.16816.F32 R44, R184, R194.reuse, R44 ;  /* 0x000000c2b82c723c */ /* 0x080fe6000000182c */
[----:B------:R-:W-:Y:S05]  /*5a50*/  LDSM.16.M88.4 R188, [R220+0x8100] ;  /* 0x00810000dcbc783b */ /* 0x000fea0000000200 */
[C---:B------:R-:W-:Y:S03]  /*5a60*/  HMMA.16816.F32 R48, R176.reuse, R194, R48 ;  /* 0x000000c2b030723c */ /* 0x040fe60000001830 */
[----:B------:R-:W-:Y:S05]  /*5a70*/  LDSM.16.M88.4 R192, [R229] ;  /* 0x00000000e5c0783b */ /* 0x000fea0000000200 */
[-C--:B------:R-:W-:Y:S03]  /*5a80*/  HMMA.16816.F32 R52, R176, R196.reuse, R52 ;  /* 0x000000c4b034723c */ /* 0x080fe60000001834 */
[----:B---3--:R-:W-:Y:S05]  /*5a90*/  LDSM.16.M88.4 R208, [R228] ;  /* 0x00000000e4d0783b */ /* 0x008fea0000000200 */
[C---:B------:R-:W-:Y:S03]  /*5aa0*/  HMMA.16816.F32 R56, R184.reuse, R196, R56 ;  /* 0x000000c4b838723c */ /* 0x040fe60000001838 */
[----:B------:R-:W-:Y:S05]  /*5ab0*/  LDSM.16.M88.4 R212, [R225] ;  /* 0x00000000e1d4783b */ /* 0x000fea0000000200 */
[-C--:B------:R-:W-:Y:S03]  /*5ac0*/  HMMA.16816.F32 R60, R184, R198.reuse, R60 ;  /* 0x000000c6b83c723c */ /* 0x080fe6000000183c */
[----:B------:R-:W-:Y:S05]  /*5ad0*/  LDSM.16.M88.4 R184, [R216+0x4d00] ;  /* 0x004d0000d8b8783b */ /* 0x000fea0000000200 */
[----:B------:R-:W-:Y:S03]  /*5ae0*/  HMMA.16816.F32 R64, R176, R198, R64 ;  /* 0x000000c6b040723c */ /* 0x000fe60000001840 */
[----:B------:R-:W3:Y:S05]  /*5af0*/  LDSM.16.M88.4 R176, [R216+0x4900] ;  /* 0x00490000d8b0783b */ /* 0x000eea0000000200 */
[-C--:B--2---:R-:W-:Y:S03]  /*5b00*/  HMMA.16816.F32 R4, R172, R200.reuse, R4 ;  /* 0x000000c8ac04723c */ /* 0x084fe60000001804 */
[----:B------:R-:W2:Y:S05]  /*5b10*/  LDSM.16.M88.4 R196, [R220+0x9100] ;  /* 0x00910000dcc4783b */ /* 0x000eaa0000000200 */
[C---:B-1----:R-:W-:Y:S08]  /*5b20*/  HMMA.16816.F32 R8, R204.reuse, R200, R8 ;  /* 0x000000c8cc08723c */ /* 0x042ff00000001808 */
[-C--:B------:R-:W-:Y:S08]  /*5b30*/  HMMA.16816.F32 R12, R204, R202.reuse, R12 ;  /* 0x000000cacc0c723c */ /* 0x080ff0000000180c */
[C---:B------:R-:W-:Y:S01]  /*5b40*/  HMMA.16816.F32 R16, R172.reuse, R202, R16 ;  /* 0x000000caac10723c */ /* 0x040fe20000001810 */
[----:B------:R-:W1:Y:S07]  /*5b50*/  LDSM.16.M88.4 R200, [R227] ;  /* 0x00000000e3c8783b */ /* 0x000e6e0000000200 */
[-C--:B------:R-:W-:Y:S08]  /*5b60*/  HMMA.16816.F32 R20, R172, R180.reuse, R20 ;  /* 0x000000b4ac14723c */ /* 0x080ff00000001814 */
[C---:B------:R-:W-:Y:S08]  /*5b70*/  HMMA.16816.F32 R24, R204.reuse, R180, R24 ;  /* 0x000000b4cc18723c */ /* 0x040ff00000001818 */
[-C--:B------:R-:W-:Y:S08]  /*5b80*/  HMMA.16816.F32 R28, R204, R182.reuse, R28 ;  /* 0x000000b6cc1c723c */ /* 0x080ff0000000181c */
[C---:B------:R-:W-:Y:S01]  /*5b90*/  HMMA.16816.F32 R32, R172.reuse, R182, R32 ;  /* 0x000000b6ac20723c */ /* 0x040fe20000001820 */
[----:B------:R-:W4:Y:S07]  /*5ba0*/  LDSM.16.M88.4 R180, [R226] ;  /* 0x00000000e2b4783b */ /* 0x000f2e0000000200 */
[-C--:B---3--:R-:W-:Y:S08]  /*5bb0*/  HMMA.16816.F32 R36, R172, R176.reuse, R36 ;  /* 0x000000b0ac24723c */ /* 0x088ff00000001824 */
        /* <DEDUP_REMOVED lines=9> */
[----:B------:R-:W3:Y:S07]  /*5c50*/  LDSM.16.M88.4 R172, [R219+0xa100] ;  /* 0x00a10000dbac783b */ /* 0x000eee0000000200 */
[-C--:B------:R-:W-:Y:S01]  /*5c60*/  HMMA.16816.F32 R4, R188, R192.reuse, R4 ;  /* 0x000000c0bc04723c */ /* 0x080fe20000001804 */
[----:B------:R-:W5:Y:S07]  /*5c70*/  LDSM.16.M88.4 R184, [R219+0xb100] ;  /* 0x00b10000dbb8783b */ /* 0x000f6e0000000200 */
[C---:B--2---:R-:W-:Y:S08]  /*5c80*/  HMMA.16816.F32 R8, R196.reuse, R192, R8 ;  /* 0x000000c0c408723c */ /* 0x044ff00000001808 */
[-C--:B------:R-:W-:Y:S08]  /*5c90*/  HMMA.16816.F32 R12, R196, R194.reuse, R12 ;  /* 0x000000c2c40c723c */ /* 0x080ff0000000180c */
[C---:B------:R-:W-:Y:S01]  /*5ca0*/  HMMA.16816.F32 R16, R188.reuse, R194, R16 ;  /* 0x000000c2bc10723c */ /* 0x040fe20000001810 */
[----:B------:R-:W2:Y:S07]  /*5cb0*/  LDSM.16.M88.4 R192, [R216+0x5500] ;  /* 0x00550000d8c0783b */ /* 0x000eae0000000200 */
[-C--:B------:R-:W-:Y:S08]  /*5cc0*/  HMMA.16816.F32 R20, R188, R208.reuse, R20 ;  /* 0x000000d0bc14723c */ /* 0x080ff00000001814 */
[C---:B------:R-:W-:Y:S08]  /*5cd0*/  HMMA.16816.F32 R24, R196.reuse, R208, R24 ;  /* 0x000000d0c418723c */ /* 0x040ff00000001818 */
[-C--:B------:R-:W-:Y:S08]  /*5ce0*/  HMMA.16816.F32 R28, R196, R210.reuse, R28 ;  /* 0x000000d2c41c723c */ /* 0x080ff0000000181c */
[C---:B------:R-:W-:Y:S01]  /*5cf0*/  HMMA.16816.F32 R32, R188.reuse, R210, R32 ;  /* 0x000000d2bc20723c */ /* 0x040fe20000001820 */
[----:B------:R-:W-:Y:S07]  /*5d00*/  LDSM.16.M88.4 R208, [R220+0xa100] ;  /* 0x00a10000dcd0783b */ /* 0x000fee0000000200 */
[-C--:B-1----:R-:W-:Y:S08]  /*5d10*/  HMMA.16816.F32 R36, R188, R200.reuse, R36 ;  /* 0x000000c8bc24723c */ /* 0x082ff00000001824 */
[C---:B------:R-:W-:Y:S08]  /*5d20*/  HMMA.16816.F32 R40, R196.reuse, R200, R40 ;  /* 0x000000c8c428723c */ /* 0x040ff00000001828 */
[-C--:B------:R-:W-:Y:S08]  /*5d30*/  HMMA.16816.F32 R44, R196, R202.reuse, R44 ;  /* 0x000000cac42c723c */ /* 0x080ff0000000182c */
[C---:B------:R-:W-:Y:S01]  /*5d40*/  HMMA.16816.F32 R48, R188.reuse, R202, R48 ;  /* 0x000000cabc30723c */ /* 0x040fe20000001830 */
[----:B------:R-:W1:Y:S07]  /*5d50*/  LDSM.16.M88.4 R200, [R216+0x5900] ;  /* 0x00590000d8c8783b */ /* 0x000e6e0000000200 */
[-C--:B----4-:R-:W-:Y:S08]  /*5d60*/  HMMA.16816.F32 R52, R188, R180.reuse, R52 ;  /* 0x000000b4bc34723c */ /* 0x090ff00000001834 */
[C---:B------:R-:W-:Y:S08]  /*5d70*/  HMMA.16816.F32 R56, R196.reuse, R180, R56 ;  /* 0x000000b4c438723c */ /* 0x040ff00000001838 */
[-C--:B------:R-:W-:Y:S08]  /*5d80*/  HMMA.16816.F32 R60, R196, R182.reuse, R60 ;  /* 0x000000b6c43c723c */ /* 0x080ff0000000183c */
[----:B------:R-:W-:Y:S08]  /*5d90*/  HMMA.16816.F32 R64, R188, R182, R64 ;  /* 0x000000b6bc40723c */ /* 0x000ff00000001840 */
[-C--:B---3--:R-:W-:Y:S08]  /*5da0*/  HMMA.16816.F32 R4, R172, R176.reuse, R4 ;  /* 0x000000b0ac04723c */ /* 0x088ff00000001804 */
[C---:B-----5:R-:W-:Y:S08]  /*5db0*/  HMMA.16816.F32 R8, R184.reuse, R176, R8 ;  /* 0x000000b0b808723c */ /* 0x060ff00000001808 */
[-C--:B------:R-:W-:Y:S08]  /*5dc0*/  HMMA.16816.F32 R12, R184, R178.reuse, R12 ;  /* 0x000000b2b80c723c */ /* 0x080ff0000000180c */
[C---:B------:R-:W-:Y:S01]  /*5dd0*/  HMMA.16816.F32 R16, R172.reuse, R178, R16 ;  /* 0x000000b2ac10723c */ /* 0x040fe20000001810 */
[----:B------:R-:W3:Y:S07]  /*5de0*/  LDSM.16.M88.4 R176, [R220+0xb100] ;  /* 0x00b10000dcb0783b */ /* 0x000eee0000000200 */
[-C--:B--2---:R-:W-:Y:S08]  /*5df0*/  HMMA.16816.F32 R20, R172, R192.reuse, R20 ;  /* 0x000000c0ac14723c */ /* 0x084ff00000001814 */
[C---:B------:R-:W-:Y:S08]  /*5e00*/  HMMA.16816.F32 R24, R184.reuse, R192, R24 ;  /* 0x000000c0b818723c */ /* 0x040ff00000001818 */
[-C--:B------:R-:W-:Y:S08]  /*5e10*/  HMMA.16816.F32 R28, R184, R194.reuse, R28 ;  /* 0x000000c2b81c723c */ /* 0x080ff0000000181c */
[C---:B------:R-:W-:Y:S08]  /*5e20*/  HMMA.16816.F32 R32, R172.reuse, R194, R32 ;  /* 0x000000c2ac20723c */ /* 0x040ff00000001820 */
[-C--:B-1----:R-:W-:Y:S08]  /*5e30*/  HMMA.16816.F32 R36, R172, R200.reuse, R36 ;  /* 0x000000c8ac24723c */ /* 0x082ff00000001824 */
[C---:B------:R-:W-:Y:S08]  /*5e40*/  HMMA.16816.F32 R40, R184.reuse, R200, R40 ;  /* 0x000000c8b828723c */ /* 0x040ff00000001828 */
[-C--:B------:R-:W-:Y:S08]  /*5e50*/  HMMA.16816.F32 R44, R184, R202.reuse, R44 ;  /* 0x000000cab82c723c */ /* 0x080ff0000000182c */
[C---:B------:R-:W-:Y:S08]  /*5e60*/  HMMA.16816.F32 R48, R172.reuse, R202, R48 ;  /* 0x000000caac30723c */ /* 0x040ff00000001830 */
[-C--:B------:R-:W-:Y:S08]  /*5e70*/  HMMA.16816.F32 R52, R172, R204.reuse, R52 ;  /* 0x000000ccac34723c */ /* 0x080ff00000001834 */
[C---:B------:R-:W-:Y:S08]  /*5e80*/  HMMA.16816.F32 R56, R184.reuse, R204, R56 ;  /* 0x000000ccb838723c */ /* 0x040ff00000001838 */
[-C--:B------:R-:W-:Y:S08]  /*5e90*/  HMMA.16816.F32 R60, R184, R206.reuse, R60 ;  /* 0x000000ceb83c723c */ /* 0x080ff0000000183c */
[----:B------:R-:W-:Y:S08]  /*5ea0*/  HMMA.16816.F32 R64, R172, R206, R64 ;  /* 0x000000ceac40723c */ /* 0x000ff00000001840 */
[-C--:B------:R-:W-:Y:S08]  /*5eb0*/  HMMA.16816.F32 R4, R208, R212.reuse, R4 ;  /* 0x000000d4d004723c */ /* 0x080ff00000001804 */
        /* <DEDUP_REMOVED lines=15> */
[----:B------:R-:W1:Y:S01]  /*5fb0*/  MUFU.TANH R181, R6 ;  /* 0x0000000600b57308 */ /* 0x000e620000002400 */
[----:B------:R-:W-:Y:S02]  /*5fc0*/  FMUL.FTZ R14, R14, c[0x0][0x320] ;  /* 0x0000c8000e0e7a20 */ /* 0x000fe40000410000 */
[----:B------:R-:W-:Y:S02]  /*5fd0*/  FMUL.FTZ R15, R15, c[0x0][0x320] ;  /* 0x0000c8000f0f7a20 */ /* 0x000fe40000410000 */
[----:B------:R-:W-:Y:S02]  /*5fe0*/  FMUL.FTZ R16, R16, c[0x0][0x320] ;  /* 0x0000c80010107a20 */ /* 0x000fe40000410000 */
[----:B------:R-:W-:Y:S02]  /*5ff0*/  FMUL.FTZ R18, R18, c[0x0][0x320] ;  /* 0x0000c80012127a20 */ /* 0x000fe40000410000 */
[----:B------:R-:W-:Y:S01]  /*6000*/  FMUL.FTZ R17, R17, c[0x0][0x320] ;  /* 0x0000c80011117a20 */ /* 0x000fe20000410000 */
[----:B------:R-:W-:Y:S01]  /*6010*/  MUFU.TANH R184, R12 ;  /* 0x0000000c00b87308 */ /* 0x000fe20000002400 */
[----:B------:R-:W-:Y:S09]  /*6020*/  FMUL.FTZ R19, R19, c[0x0][0x320] ;  /* 0x0000c80013137a20 */ /* 0x000ff20000410000 */
[----:B------:R2:W3:Y:S01]  /*6030*/  MUFU.TANH R180, R7 ;  /* 0x0000000700b47308 */ /* 0x0004e20000002400 */
[----:B-1----:R-:W-:Y:S09]  /*6040*/  FMNMX.FTZ R2, R181, R100, !PT ;  /* 0x00000064b5027209 */ /* 0x002ff20007810000 */
[----:B------:R-:W-:Y:S10]  /*6050*/  MUFU.TANH R17, R17 ;  /* 0x0000001100117308 */ /* 0x000ff40000002400 */
[----:B------:R-:W1:Y:S01]  /*6060*/  MUFU.TANH R182, R8 ;  /* 0x0000000800b67308 */ /* 0x000e620000002400 */
[----:B--2---:R-:W2:Y:S01]  /*6070*/  LDSM.16.M88.4 R4, [R224] ;  /* 0x00000000e004783b */ /* 0x004ea20000000200 */
[----:B---3--:R-:W-:Y:S08]  /*6080*/  FMNMX.FTZ R2, R180, R2, !PT ;  /* 0x00000002b4027209 */ /* 0x008ff00007810000 */
[----:B------:R-:W-:Y:S10]  /*6090*/  MUFU.TANH R183, R13 ;  /* 0x0000000d00b77308 */ /* 0x000ff40000002400 */
[----:B------:R-:W3:Y:S01]  /*60a0*/  MUFU.TANH R185, R9 ;  /* 0x0000000900b97308 */ /* 0x000ee20000002400 */
[----:B-1----:R-:W-:Y:S09]  /*60b0*/  FMNMX.FTZ R0, R182, R105, !PT ;  /* 0x00000069b6007209 */ /* 0x002ff20007810000 */
[----:B------:R-:W-:Y:S10]  /*60c0*/  MUFU.TANH R187, R14 ;  /* 0x0000000e00bb7308 */ /* 0x000ff40000002400 */
[----:B------:R-:W-:Y:S01]  /*60d0*/  MUFU.TANH R188, R10 ;  /* 0x0000000a00bc7308 */ /* 0x000fe20000002400 */
[-C--:B--2---:R-:W-:Y:S03]  /*60e0*/  HMMA.16816.F32 R20, R208, R4.reuse, R20 ;  /* 0x00000004d014723c */ /* 0x084fe60000001814 */
[----:B---3--:R-:W-:Y:S06]  /*60f0*/  FMNMX.FTZ R0, R185, R0, !PT ;  /* 0x00000000b9007209 */ /* 0x008fec0007810000 */
[----:B------:R-:W-:Y:S03]  /*6100*/  MUFU.TANH R186, R15 ;  /* 0x0000000f00ba7308 */ /* 0x000fe60000002400 */
[----:B------:R-:W-:Y:S01]  /*6110*/  FMNMX.FTZ R0, R184, R0, !PT ;  /* 0x00000000b8007209 */ /* 0x000fe20007810000 */
[C---:B------:R-:W-:Y:S04]  /*6120*/  HMMA.16816.F32 R24, R176.reuse, R4, R24 ;  /* 0x00000004b018723c */ /* 0x040fe80000001818 */
[----:B------:R-:W-:Y:S02]  /*6130*/  FMNMX.FTZ R0, R183, R0, !PT ;  /* 0x00000000b7007209 */ /* 0x000fe40007810000 */
[----:B------:R1:W-:Y:S02]  /*6140*/  MUFU.TANH R189, R11 ;  /* 0x0000000b00bd7308 */ /* 0x0003e40000002400 */
[-C--:B------:R-:W-:Y:S04]  /*6150*/  HMMA.16816.F32 R28, R176, R6.reuse, R28 ;  /* 0x00000006b01c723c */ /* 0x080fe8000000181c */
[----:B------:R-:W-:Y:S04]  /*6160*/  FMUL.FTZ R23, R23, c[0x0][0x320] ;  /* 0x0000c80017177a20 */ /* 0x000fe80000410000 */
[C---:B------:R-:W-:Y:S01]  /*6170*/  HMMA.16816.F32 R32, R208.reuse, R6, R32 ;  /* 0x00000006d020723c */ /* 0x040fe20000001820 */
[----:B------:R-:W-:Y:S01]  /*6180*/  MUFU.TANH R16, R16 ;  /* 0x0000001000107308 */ /* 0x000fe20000002400 */
[----:B------:R-:W-:Y:S02]  /*6190*/  LDSM.16.M88.4 R4, [R222] ;  /* 0x00000000de04783b */ /* 0x000fe40000000200 */
[----:B------:R-:W-:Y:S02]  /*61a0*/  FMUL.FTZ R22, R22, c[0x0][0x320] ;  /* 0x0000c80016167a20 */ /* 0x000fe40000410000 */
[----:B------:R-:W-:Y:S02]  /*61b0*/  FMUL.FTZ R21, R21, c[0x0][0x320] ;  /* 0x0000c80015157a20 */ /* 0x000fe40000410000 */
[----:B------:R-:W-:Y:S03]  /*61c0*/  FMUL.FTZ R24, R24, c[0x0][0x320] ;  /* 0x0000c80018187a20 */ /* 0x000fe60000410000 */
[----:B------:R2:W-:Y:S01]  /*61d0*/  MUFU.TANH R197, R23 ;  /* 0x0000001700c57308 */ /* 0x0005e20000002400 */
[----:B------:R-:W-:Y:S02]  /*61e0*/  FMUL.FTZ R20, R20, c[0x0][0x320] ;  /* 0x0000c80014147a20 */ /* 0x000fe40000410000 */
[----:B------:R-:W-:Y:S01]  /*61f0*/  FMUL.FTZ R25, R25, c[0x0][0x320] ;  /* 0x0000c80019197a20 */ /* 0x000fe20000410000 */
[----:B-1----:R-:W1:Y:S01]  /*6200*/  LDSM.16.M88.4 R8, [R223] ;  /* 0x00000000df08783b */ /* 0x002e620000000200 */
[----:B------:R-:W-:Y:S01]  /*6210*/  FMUL.FTZ R28, R28, c[0x0][0x320] ;  /* 0x0000c8001c1c7a20 */ /* 0x000fe20000410000 */
[----:B------:R-:W-:Y:S04]  /*6220*/  DEPBAR.LE SB0, 0x0 ;  /* 0x000080000000791a */ /* 0x000fe80000000000 */
[----:B------:R-:W-:Y:S01]  /*6230*/  MUFU.TANH R201, R28 ;  /* 0x0000001c00c97308 */ /* 0x000fe20000002400 */
[----:B------:R-:W-:Y:S01]  /*6240*/  FMUL.FTZ R29, R29, c[0x0][0x320] ;  /* 0x0000c8001d1d7a20 */ /* 0x000fe20000410000 */
[----:B------:R-:W-:Y:S01]  /*6250*/  BAR.SYNC.DEFER_BLOCKING 0x0 ;  /* 0x0000000000007b1d */ /* 0x000fe20000010000 */
[----:B------:R-:W-:Y:S02]  /*6260*/  FMUL.FTZ R32, R32, c[0x0][0x320] ;  /* 0x0000c80020207a20 */ /* 0x000fe40000410000 */
[----:B------:R-:W-:Y:S02]  /*6270*/  FMUL.FTZ R33, R33, c[0x0][0x320] ;  /* 0x0000c80021217a20 */ /* 0x000fe40000410000 */
[----:B------:R-:W-:Y:S02]  /*6280*/  FMUL.FTZ R34, R34, c[0x0][0x320] ;  /* 0x0000c80022227a20 */ /* 0x000fe40000410000 */
[----:B------:R-:W-:Y:S01]  /*6290*/  FMUL.FTZ R30, R30, c[0x0][0x320] ;  /* 0x0000c8001e1e7a20 */ /* 0x000fe20000410000 */
[----:B------:R-:W-:Y:S01]  /*62a0*/  MUFU.TANH R191, R33 ;  /* 0x0000002100bf7308 */ /* 0x000fe20000002400 */
[----:B------:R-:W-:Y:S02]  /*62b0*/  FMUL.FTZ R35, R35, c[0x0][0x320] ;  /* 0x0000c80023237a20 */ /* 0x000fe40000410000 */
[----:B------:R-:W-:Y:S01]  /*62c0*/  FMUL.FTZ R26, R26, c[0x0][0x320] ;  /* 0x0000c8001a1a7a20 */ /* 0x000fe20000410000 */
[----:B--2---:R-:W2:Y:S01]  /*62d0*/  LDL R23, [R1+0x14] ;  /* 0x0000140001177983 */ /* 0x004ea20000100800 */
[----:B------:R-:W-:Y:S02]  /*62e0*/  FMUL.FTZ R31, R31, c[0x0][0x320] ;  /* 0x0000c8001f1f7a20 */ /* 0x000fe40000410000 */
[----:B------:R-:W-:Y:S03]  /*62f0*/  FMUL.FTZ R27, R27, c[0x0][0x320] ;  /* 0x0000c8001b1b7a20 */ /* 0x000fe60000410000 */
[----:B------:R3:W-:Y:S10]  /*6300*/  MUFU.TANH R190, R32 ;  /* 0x0000002000be7308 */ /* 0x0007f40000002400 */
[----:B------:R4:W-:Y:S01]  /*6310*/  MUFU.TANH R196, R22 ;  /* 0x0000001600c47308 */ /* 0x0009e20000002400 */
[-C--:B-1----:R-:W-:Y:S09]  /*6320*/  HMMA.16816.F32 R36, R208, R8.reuse, R36 ;  /* 0x00000008d024723c */ /* 0x082ff20000001824 */
[----:B------:R1:W-:Y:S01]  /*6330*/  MUFU.TANH R200, R29 ;  /* 0x0000001d00c87308 */ /* 0x0003e20000002400 */
[C---:B------:R-:W-:Y:S01]  /*6340*/  HMMA.16816.F32 R40, R176.reuse, R8, R40 ;  /* 0x00000008b028723c */ /* 0x040fe20000001828 */
[----:B---3--:R-:W3:Y:S06]  /*6350*/  LDL.64 R32, [R1+0x50] ;  /* 0x0000500001207983 */ /* 0x008eec0000100a00 */
[----:B------:R-:W-:Y:S02]  /*6360*/  MOV R8, c[0x0][0x1e0] ;  /* 0x0000780000087a02 */ /* 0x000fe40000000f00 */
[----:B------:R5:W-:Y:S01]  /*6370*/  MUFU.TANH R193, R21 ;  /* 0x0000001500c17308 */ /* 0x000be20000002400 */
[-C--:B------:R-:W-:Y:S01]  /*6380*/  HMMA.16816.F32 R44, R176, R10.reuse, R44 ;  /* 0x0000000ab02c723c */ /* 0x080fe2000000182c */
[----:B----4-:R-:W4:Y:S02]  /*6390*/  LDL R22, [R1+0x18] ;  /* 0x0000180001167983 */ /* 0x010f240000100800 */
[----:B------:R-:W-:Y:S01]  /*63a0*/  SHF.L.U32 R8, R8, 0x5, RZ ;  /* 0x0000000508087819 */ /* 0x000fe200000006ff */
[----:B------:R-:W-:Y:S04]  /*63b0*/  FMUL.FTZ R36, R36, c[0x0][0x320] ;  /* 0x0000c80024247a20 */ /* 0x000fe80000410000 */
[C---:B------:R-:W-:Y:S01]  /*63c0*/  HMMA.16816.F32 R48, R208.reuse, R10, R48 ;  /* 0x0000000ad030723c */ /* 0x040fe20000001830 */
[----:B------:R5:W5:Y:S03]  /*63d0*/  MUFU.TANH R199, R24 ;  /* 0x0000001800c77308 */ /* 0x000b660000002400 */
[----:B------:R-:W-:Y:S01]  /*63e0*/  FMUL.FTZ R37, R37, c[0x0][0x320] ;  /* 0x0000c80025257a20 */ /* 0x000fe20000410000 */
[----:B-1----:R-:W2:Y:S01]  /*63f0*/  LDL.64 R28, [R1+0x38] ;  /* 0x00003800011c7983 */ /* 0x002ea20000100a00 */
[----:B------:R-:W-:Y:S02]  /*6400*/  FMUL.FTZ R38, R38, c[0x0][0x320] ;  /* 0x0000c80026267a20 */ /* 0x000fe40000410000 */
[-C--:B------:R-:W-:Y:S03]  /*6410*/  HMMA.16816.F32 R52, R208, R4.reuse, R52 ;  /* 0x00000004d034723c */ /* 0x080fe60000001834 */
[----:B------:R-:W1:Y:S01]  /*6420*/  MUFU.TANH R192, R20 ;  /* 0x0000001400c07308 */ /* 0x000e620000002400 */
[----:B------:R-:W-:Y:S02]  /*6430*/  FMUL.FTZ R39, R39, c[0x0][0x320] ;  /* 0x0000c80027277a20 */ /* 0x000fe40000410000 */
[----:B------:R-:W-:Y:S01]  /*6440*/  FMUL.FTZ R43, R43, c[0x0][0x320] ;  /* 0x0000c8002b2b7a20 */ /* 0x000fe20000410000 */
[----:B-----5:R-:W5:Y:S01]  /*6450*/  LDL R21, [R1+0x10] ;  /* 0x0000100001157983 */ /* 0x020f620000100800 */
[C---:B------:R-:W-:Y:S04]  /*6460*/  HMMA.16816.F32 R56, R176.reuse, R4, R56 ;  /* 0x00000004b038723c */ /* 0x040fe80000001838 */
[----:B------:R-:W-:Y:S01]  /*6470*/  FMUL.FTZ R45, R45, c[0x0][0x320] ;  /* 0x0000c8002d2d7a20 */ /* 0x000fe20000410000 */
[----:B------:R-:W1:Y:S01]  /*6480*/  MUFU.TANH R18, R18 ;  /* 0x0000001200127308 */ /* 0x000e620000002400 */
[----:B------:R-:W-:Y:S01]  /*6490*/  FMUL.FTZ R44, R44, c[0x0][0x320] ;  /* 0x0000c8002c2c7a20 */ /* 0x000fe20000410000 */
[----:B------:R-:W-:Y:S01]  /*64a0*/  FMNMX.FTZ R4, R175, R3, !PT ;  /* 0x00000003af047209 */ /* 0x000fe20007810000 */
[-C--:B------:R-:W-:Y:S01]  /*64b0*/  HMMA.16816.F32 R60, R176, R6.reuse, R60 ;  /* 0x00000006b03c723c */ /* 0x080fe2000000183c */
[----:B------:R-:W2:Y:S03]  /*64c0*/  LDL R24, [R1+0x1c] ;  /* 0x00001c0001187983 */ /* 0x000ea60000100800 */
[----:B------:R-:W-:Y:S01]  /*64d0*/  FMNMX.FTZ R4, R174, R4, !PT ;  /* 0x00000004ae047209 */ /* 0x000fe20007810000 */
[----:B------:R-:W-:Y:S01]  /*64e0*/  FMUL.FTZ R49, R49, c[0x0][0x320] ;  /* 0x0000c80031317a20 */ /* 0x000fe20000410000 */
[----:B------:R-:W-:Y:S01]  /*64f0*/  FMNMX.FTZ R0, R199, R0, !PT ;  /* 0x00000000c7007209 */ /* 0x000fe20007810000 */
[----:B------:R-:W-:Y:S01]  /*6500*/  MUFU.TANH R176, R43 ;  /* 0x0000002b00b07308 */ /* 0x000fe20000002400 */
[----:B------:R-:W-:Y:S01]  /*6510*/  FMUL.FTZ R55, R55, c[0x0][0x320] ;  /* 0x0000c80037377a20 */ /* 0x000fe20000410000 */
[----:B------:R-:W-:Y:S01]  /*6520*/  FMNMX.FTZ R4, R16, R4, !PT ;  /* 0x0000000410047209 */ /* 0x000fe20007810000 */
[----:B------:R-:W-:Y:S04]  /*6530*/  HMMA.16816.F32 R64, R208, R6, R64 ;  /* 0x00000006d040723c */ /* 0x000fe80000001840 */
[----:B------:R-:W-:Y:S01]  /*6540*/  FMUL.FTZ R52, R52, c[0x0][0x320] ;  /* 0x0000c80034347a20 */ /* 0x000fe20000410000 */
[----:B------:R-:W-:Y:S01]  /*6550*/  FMNMX.FTZ R4, R17, R4, !PT ;  /* 0x0000000411047209 */ /* 0x000fe20007810000 */
[----:B------:R-:W-:Y:S01]  /*6560*/  FMUL.FTZ R53, R53, c[0x0][0x320] ;  /* 0x0000c80035357a20 */ /* 0x000fe20000410000 */
[----:B------:R-:W1:Y:S01]  /*6570*/  MUFU.TANH R19, R19 ;  /* 0x0000001300137308 */ /* 0x000e620000002400 */
[----:B------:R-:W-:Y:S01]  /*6580*/  FMUL.FTZ R54, R54, c[0x0][0x320] ;  /* 0x0000c80036367a20 */ /* 0x000fe20000410000 */
[----:B-1----:R-:W-:Y:S03]  /*6590*/  FMNMX.FTZ R4, R192, R4, !PT ;  /* 0x00000004c0047209 */ /* 0x002fe60007810000 */
[----:B------:R-:W-:Y:S01]  /*65a0*/  FMNMX.FTZ R2, R18, R2, !PT ;  /* 0x0000000212027209 */ /* 0x000fe20007810000 */
[----:B------:R-:W-:Y:S01]  /*65b0*/  FMUL.FTZ R50, R50, c[0x0][0x320] ;  /* 0x0000c80032327a20 */ /* 0x000fe20000410000 */
[----:B------:R-:W-:Y:S01]  /*65c0*/  FMNMX.FTZ R4, R193, R4, !PT ;  /* 0x00000004c1047209 */ /* 0x000fe20007810000 */
[----:B------:R-:W-:Y:S01]  /*65d0*/  FMUL.FTZ R51, R51, c[0x0][0x320] ;  /* 0x0000c80033337a20 */ /* 0x000fe20000410000 */
[----:B------:R-:W-:Y:S01]  /*65e0*/  FMNMX.FTZ R5, R188, R106, !PT ;  /* 0x0000006abc057209 */ /* 0x000fe20007810000 */
[----:B------:R-:W1:Y:S01]  /*65f0*/  MUFU.TANH R241, R55 ;  /* 0x0000003700f17308 */ /* 0x000e620000002400 */
        /* <DEDUP_REMOVED lines=9> */
[----:B------:R-:W1:Y:S01]  /*6690*/  MUFU.TANH R214, R36 ;  /* 0x0000002400d67308 */ /* 0x000e620000002400 */
[----:B------:R-:W-:Y:S01]  /*66a0*/  FMUL.FTZ R67, R67, c[0x0][0x320] ;  /* 0x0000c80043437a20 */ /* 0x000fe20000410000 */
[----:B------:R-:W-:Y:S01]  /*66b0*/  FMNMX.FTZ R5, R186, R5, !PT ;  /* 0x00000005ba057209 */ /* 0x000fe20007810000 */
[----:B------:R-:W-:Y:S01]  /*66c0*/  FMUL.FTZ R64, R64, c[0x0][0x320] ;  /* 0x0000c80040407a20 */ /* 0x000fe20000410000 */
[----:B------:R-:W-:Y:S01]  /*66d0*/  FMNMX.FTZ R2, R19, R2, !PT ;  /* 0x0000000213027209 */ /* 0x000fe20007810000 */
[----:B------:R-:W-:Y:S02]  /*66e0*/  FMUL.FTZ R61, R61, c[0x0][0x320] ;  /* 0x0000c8003d3d7a20 */ /* 0x000fe40000410000 */
[----:B------:R-:W-:Y:S01]  /*66f0*/  FMUL.FTZ R42, R42, c[0x0][0x320] ;  /* 0x0000c8002a2a7a20 */ /* 0x000fe20000410000 */
[----:B------:R-:W-:Y:S01]  /*6700*/  FMNMX.FTZ R2, R196, R2, !PT ;  /* 0x00000002c4027209 */ /* 0x000fe20007810000 */
[----:B------:R-:W-:Y:S01]  /*6710*/  FMUL.FTZ R58, R58, c[0x0][0x320] ;  /* 0x0000c8003a3a7a20 */ /* 0x000fe20000410000 */
[----:B------:R-:W1:Y:S01]  /*6720*/  MUFU.TANH R194, R34 ;  /* 0x0000002200c27308 */ /* 0x000e620000002400 */
[----:B------:R-:W-:Y:S01]  /*6730*/  FMUL.FTZ R59, R59, c[0x0][0x320] ;  /* 0x0000c8003b3b7a20 */ /* 0x000fe20000410000 */
[----:B------:R-:W-:Y:S01]  /*6740*/  FMNMX.FTZ R2, R197, R2, !PT ;  /* 0x00000002c5027209 */ /* 0x000fe20007810000 */
[----:B------:R-:W-:Y:S01]  /*6750*/  FMUL.FTZ R62, R62, c[0x0][0x320] ;  /* 0x0000c8003e3e7a20 */ /* 0x000fe20000410000 */
[----:B-1----:R-:W-:Y:S01]  /*6760*/  MOV R211, R241 ;  /* 0x000000f100d37202 */ /* 0x002fe20000000f00 */
[----:B------:R-:W-:Y:S02]  /*6770*/  FMUL.FTZ R48, R48, c[0x0][0x320] ;  /* 0x0000c80030307a20 */ /* 0x000fe40000410000 */
[----:B------:R-:W-:Y:S02]  /*6780*/  FMUL.FTZ R40, R40, c[0x0][0x320] ;  /* 0x0000c80028287a20 */ /* 0x000fe40000410000 */
[----:B------:R-:W-:Y:S01]  /*6790*/  FMUL.FTZ R41, R41, c[0x0][0x320] ;  /* 0x0000c80029297a20 */ /* 0x000fe20000410000 */
[----:B------:R-:W1:Y:S01]  /*67a0*/  MUFU.TANH R215, R37 ;  /* 0x0000002500d77308 */ /* 0x000e620000002400 */
[----:B------:R-:W-:Y:S02]  /*67b0*/  FMUL.FTZ R46, R46, c[0x0][0x320] ;  /* 0x0000c8002e2e7a20 */ /* 0x000fe40000410000 */
[----:B------:R-:W-:Y:S01]  /*67c0*/  FMUL.FTZ R47, R47, c[0x0][0x320] ;  /* 0x0000c8002f2f7a20 */ /* 0x000fe20000410000 */
[----:B------:R-:W-:Y:S06]  /*67d0*/  FMNMX.FTZ R4, R214, R4, !PT ;  /* 0x00000004d6047209 */ /* 0x000fec0007810000 */
[----:B------:R-:W1:Y:S01]  /*67e0*/  MUFU.TANH R195, R35 ;  /* 0x0000002300c37308 */ /* 0x000e620000002400 */
[----:B------:R-:W-:Y:S09]  /*67f0*/  FMNMX.FTZ R2, R194, R2, !PT ;  /* 0x00000002c2027209 */ /* 0x000ff20007810000 */
[----:B------:R-:W1:Y:S02]  /*6800*/  MUFU.TANH R243, R45 ;  /* 0x0000002d00f37308 */ /* 0x000e640000002400 */
[----:B-1----:R-:W-:Y:S08]  /*6810*/  FMNMX.FTZ R4, R215, R4, !PT ;  /* 0x00000004d7047209 */ /* 0x002ff00007810000 */
[----:B------:R-:W1:Y:S01]  /*6820*/  MUFU.TANH R202, R48 ;  /* 0x0000003000ca7308 */ /* 0x000e620000002400 */
[----:B------:R-:W-:Y:S09]  /*6830*/  FMNMX.FTZ R2, R195, R2, !PT ;  /* 0x00000002c3027209 */ /* 0x000ff20007810000 */
[----:B------:R-:W1:Y:S01]  /*6840*/  MUFU.TANH R236, R38 ;  /* 0x0000002600ec7308 */ /* 0x000e620000002400 */
[----:B------:R-:W-:Y:S09]  /*6850*/  MOV R210, R243 ;  /* 0x000000f300d27202 */ /* 0x000ff20000000f00 */
[----:B------:R-:W1:Y:S02]  /*6860*/  MUFU.TANH R198, R25 ;  /* 0x0000001900c67308 */ /* 0x000e640000002400 */
[----:B-1----:R-:W-:Y:S08]  /*6870*/  FMNMX.FTZ R4, R202, R4, !PT ;  /* 0x00000004ca047209 */ /* 0x002ff00007810000 */
[----:B------:R-:W1:Y:S01]  /*6880*/  MUFU.TANH R242, R44 ;  /* 0x0000002c00f27308 */ /* 0x000e620000002400 */
[----:B------:R-:W-:Y:S09]  /*6890*/  FMNMX.FTZ R2, R236, R2, !PT ;  /* 0x00000002ec027209 */ /* 0x000ff20007810000 */
[----:B------:R-:W1:Y:S01]  /*68a0*/  MUFU.TANH R212, R49 ;  /* 0x0000003100d47308 */ /* 0x000e620000002400 */
[----:B------:R-:W-:Y:S04]  /*68b0*/  FMNMX.FTZ R0, R198, R0, !PT ;  /* 0x00000000c6007209 */ /* 0x000fe80007810000 */
[----:B------:R-:W-:Y:S05]  /*68c0*/  FMNMX.FTZ R0, R201, R0, !PT ;  /* 0x00000000c9007209 */ /* 0x000fea0007810000 */
[----:B------:R-:W1:Y:S01]  /*68d0*/  MUFU.TANH R247, R39 ;  /* 0x0000002700f77308 */ /* 0x000e620000002400 */
[----:B------:R-:W-:Y:S02]  /*68e0*/  FMNMX.FTZ R0, R200, R0, !PT ;  /* 0x00000000c8007209 */ /* 0x000fe40007810000 */
[----:B-1----:R-:W-:Y:S07]  /*68f0*/  MOV R209, R242 ;  /* 0x000000f200d17202 */ /* 0x002fee0000000f00 */
[----:B------:R-:W1:Y:S01]  /*6900*/  MUFU.TANH R249, R52 ;  /* 0x0000003400f97308 */ /* 0x000e620000002400 */
[----:B------:R-:W-:Y:S09]  /*6910*/  FMNMX.FTZ R4, R212, R4, !PT ;  /* 0x00000004d4047209 */ /* 0x000ff20007810000 */
[----:B------:R-:W1:Y:S01]  /*6920*/  MUFU.TANH R250, R50 ;  /* 0x0000003200fa7308 */ /* 0x000e620000002400 */
[----:B------:R-:W-:Y:S09]  /*6930*/  FMNMX.FTZ R2, R247, R2, !PT ;  /* 0x00000002f7027209 */ /* 0x000ff20007810000 */
[----:B------:R-:W1:Y:S02]  /*6940*/  MUFU.TANH R244, R53 ;  /* 0x0000003500f47308 */ /* 0x000e640000002400 */
[----:B-1----:R-:W-:Y:S08]  /*6950*/  FMNMX.FTZ R4, R249, R4, !PT ;  /* 0x00000004f9047209 */ /* 0x002ff00007810000 */
        /* <DEDUP_REMOVED lines=11> */
[----:B-1----:R-:W-:Y:S04]  /*6a10*/  FMNMX.FTZ R2, R240, R2, !PT ;  /* 0x00000002f0027209 */ /* 0x002fe80007810000 */
[----:B------:R-:W-:Y:S04]  /*6a20*/  FMNMX.FTZ R2, R211, R2, !PT ;  /* 0x00000002d3027209 */ /* 0x000fe80007810000 */
[----:B------:R-:W1:Y:S01]  /*6a30*/  MUFU.TANH R243, R66 ;  /* 0x0000004200f37308 */ /* 0x000e620000002400 */
[----:B------:R-:W-:Y:S04]  /*6a40*/  FMNMX.FTZ R0, R248, R0, !PT ;  /* 0x00000000f8007209 */ /* 0x000fe80007810000 */
[----:B------:R-:W-:Y:S05]  /*6a50*/  FMNMX.FTZ R0, R209, R0, !PT ;  /* 0x00000000d1007209 */ /* 0x000fea0007810000 */
[----:B------:R-:W3:Y:S01]  /*6a60*/  MUFU.TANH R242, R67 ;  /* 0x0000004300f27308 */ /* 0x000ee20000002400 */
[----:B------:R-:W-:Y:S02]  /*6a70*/  FMNMX.FTZ R0, R210, R0, !PT ;  /* 0x00000000d2007209 */ /* 0x000fe40007810000 */
[----:B------:R-:W-:Y:S05]  /*6a80*/  FMNMX.FTZ R4, R179, R4, !PT ;  /* 0x00000004b3047209 */ /* 0x000fea0007810000 */
[----:B------:R-:W4:Y:S02]  /*6a90*/  SHFL.BFLY PT, R7, R4, 0x2, 0x1f ;  /* 0x0c401f0004077f89 */ /* 0x000f2400000e0000 */
[----:B------:R-:W4:Y:S01]  /*6aa0*/  MUFU.TANH R51, R56 ;  /* 0x0000003800337308 */ /* 0x000f220000002400 */
[----:B-1----:R-:W-:Y:S09]  /*6ab0*/  FMNMX.FTZ R2, R243, R2, !PT ;  /* 0x00000002f3027209 */ /* 0x002ff20007810000 */
[----:B------:R-:W1:Y:S01]  /*6ac0*/  MUFU.TANH R49, R57 ;  /* 0x0000003900317308 */ /* 0x000e620000002400 */
[----:B---3--:R-:W-:Y:S05]  /*6ad0*/  FMNMX.FTZ R2, R242, R2, !PT ;  /* 0x00000002f2027209 */ /* 0x008fea0007810000 */
[----:B------:R-:W3:Y:S04]  /*6ae0*/  SHFL.BFLY PT, R6, R2, 0x2, 0x1f ;  /* 0x0c401f0002067f89 */ /* 0x000ee800000e0000 */
[----:B------:R-:W2:Y:S01]  /*6af0*/  MUFU.TANH R50, R60 ;  /* 0x0000003c00327308 */ /* 0x000ea20000002400 */
[----:B----4-:R-:W-:Y:S02]  /*6b00*/  FMNMX.FTZ R4, R4, R7, !PT ;  /* 0x0000000704047209 */ /* 0x010fe40007810000 */
[----:B------:R-:W-:Y:S03]  /*6b10*/  FMNMX.FTZ R0, R51, R0, !PT ;  /* 0x0000000033007209 */ /* 0x000fe60007810000 */
[----:B------:R-:W4:Y:S04]  /*6b20*/  SHFL.BFLY PT, R104, R4, 0x1, 0x1f ;  /* 0x0c201f0004687f89 */ /* 0x000f2800000e0000 */
[----:B------:R-:W5:Y:S01]  /*6b30*/  MUFU.TANH R48, R61 ;  /* 0x0000003d00307308 */ /* 0x000f620000002400 */
[----:B-1----:R-:W-:Y:S09]  /*6b40*/  FMNMX.FTZ R0, R49, R0, !PT ;  /* 0x0000000031007209 */ /* 0x002ff20007810000 */
[----:B------:R-:W1:Y:S01]  /*6b50*/  MUFU.TANH R203, R26 ;  /* 0x0000001a00cb7308 */ /* 0x000e620000002400 */
[----:B---3--:R-:W-:Y:S02]  /*6b60*/  FMNMX.FTZ R2, R2, R6, !PT ;  /* 0x0000000602027209 */ /* 0x008fe40007810000 */
[----:B--2---:R-:W-:Y:S03]  /*6b70*/  FMNMX.FTZ R0, R50, R0, !PT ;  /* 0x0000000032007209 */ /* 0x004fe60007810000 */
[----:B------:R-:W2:Y:S04]  /*6b80*/  SHFL.BFLY PT, R103, R2, 0x1, 0x1f ;  /* 0x0c201f0002677f89 */ /* 0x000ea800000e0000 */
[----:B------:R-:W3:Y:S01]  /*6b90*/  MUFU.TANH R204, R27 ;  /* 0x0000001b00cc7308 */ /* 0x000ee20000002400 */
[----:B----4-:R-:W-:Y:S02]  /*6ba0*/  FMNMX.FTZ R104, R4, R104, !PT ;  /* 0x0000006804687209 */ /* 0x010fe40007810000 */
[----:B-----5:R-:W-:Y:S03]  /*6bb0*/  FMNMX.FTZ R0, R48, R0, !PT ;  /* 0x0000000030007209 */ /* 0x020fe60007810000 */
[----:B------:R-:W-:Y:S02]  /*6bc0*/  FMUL.FTZ R173, R104, c[0x0][0x2d0] ;  /* 0x0000b40068ad7a20 */ /* 0x000fe40000410000 */
[----:B------:R-:W4:Y:S02]  /*6bd0*/  SHFL.BFLY PT, R102, R0, 0x2, 0x1f ;  /* 0x0c401f0000667f89 */ /* 0x000f2400000e0000 */
[----:B------:R-:W5:Y:S01]  /*6be0*/  MUFU.TANH R213, R30 ;  /* 0x0000001e00d57308 */ /* 0x000f620000002400 */
[--C-:B------:R-:W-:Y:S01]  /*6bf0*/  FFMA.FTZ R40, R193, c[0x0][0x2d0], -R173.reuse ;  /* 0x0000b400c1287a23 */ /* 0x100fe200000108ad */
[----:B-1----:R-:W-:Y:S08]  /*6c00*/  FMNMX.FTZ R5, R203, R5, !PT ;  /* 0x00000005cb057209 */ /* 0x002ff00007810000 */
[----:B------:R-:W1:Y:S01]  /*6c10*/  MUFU.TANH R235, R31 ;  /* 0x0000001f00eb7308 */ /* 0x000e620000002400 */
[----:B--2---:R-:W-:Y:S02]  /*6c20*/  FMNMX.FTZ R103, R2, R103, !PT ;  /* 0x0000006702677209 */ /* 0x004fe40007810000 */
[----:B---3--:R-:W-:Y:S02]  /*6c30*/  FMNMX.FTZ R5, R204, R5, !PT ;  /* 0x00000005cc057209 */ /* 0x008fe40007810000 */
[----:B------:R-:W-:Y:S05]  /*6c40*/  MOV R27, c[0x0][0x1e0] ;  /* 0x00007800001b7a02 */ /* 0x000fea0000000f00 */
[----:B------:R-:W2:Y:S01]  /*6c50*/  MUFU.TANH R239, R42 ;  /* 0x0000002a00ef7308 */ /* 0x000ea20000002400 */
[----:B----4-:R-:W-:Y:S02]  /*6c60*/  FMNMX.FTZ R102, R0, R102, !PT ;  /* 0x0000006600667209 */ /* 0x010fe40007810000 */
[----:B-----5:R-:W-:Y:S02]  /*6c70*/  FMNMX.FTZ R5, R213, R5, !PT ;  /* 0x00000005d5057209 */ /* 0x020fe40007810000 */
[----:B------:R-:W-:Y:S01]  /*6c80*/  MOV R30, 0x5 ;  /* 0x00000005001e7802 */ /* 0x000fe20000000f00 */
[----:B------:R-:W3:Y:S04]  /*6c90*/  SHFL.BFLY PT, R6, R102, 0x1, 0x1f ;  /* 0x0c201f0066067f89 */ /* 0x000ee800000e0000 */
[----:B------:R-:W4:Y:S01]  /*6ca0*/  MUFU.TANH R177, R46 ;  /* 0x0000002e00b17308 */ /* 0x000f220000002400 */
[----:B------:R-:W-:Y:S02]  /*6cb0*/  SHF.L.U64.HI R27, R27, R30, c[0x0][0x1e4] ;  /* 0x000079001b1b7619 */ /* 0x000fe4000001021e */
[----:B-1----:R-:W-:Y:S07]  /*6cc0*/  FMNMX.FTZ R0, R235, R5, !PT ;  /* 0x00000005eb007209 */ /* 0x002fee0007810000 */
[----:B------:R-:W1:Y:S01]  /*6cd0*/  MUFU.TANH R178, R47 ;  /* 0x0000002f00b27308 */ /* 0x000e620000002400 */
[----:B--2---:R-:W-:Y:S01]  /*6ce0*/  FMNMX.FTZ R5, R239, R0, !PT ;  /* 0x00000000ef057209 */ /* 0x004fe20007810000 */
[----:B------:R-:W-:Y:S03]  /*6cf0*/  FMUL.FTZ R0, R63, c[0x0][0x320] ;  /* 0x0000c8003f007a20 */ /* 0x000fe60000410000 */
[----:B------:R-:W-:Y:S01]  /*6d00*/  FMNMX.FTZ R4, R176, R5, !PT ;  /* 0x00000005b0047209 */ /* 0x000fe20007810000 */
[--C-:B------:R-:W-:Y:S04]  /*6d10*/  FFMA.FTZ R5, R17, c[0x0][0x2d0], -R173.reuse ;  /* 0x0000b40011057a23 */ /* 0x100fe800000108ad */
[----:B------:R2:W-:Y:S01]  /*6d20*/  MUFU.TANH R172, R0 ;  /* 0x0000000000ac7308 */ /* 0x0005e20000002400 */
[----:B---3--:R-:W-:Y:S01]  /*6d30*/  FMNMX.FTZ R102, R102, R6, !PT ;  /* 0x0000000666667209 */ /* 0x008fe20007810000 */
[----:B------:R-:W-:Y:S01]  /*6d40*/  @P0 IMAD.WIDE.U32 R6, R234, c[0x0][0x1e0], RZ ;  /* 0x00007800ea060a25 */ /* 0x000fe200078e00ff */
[----:B----4-:R-:W-:Y:S07]  /*6d50*/  FMNMX.FTZ R4, R177, R4, !PT ;  /* 0x00000004b1047209 */ /* 0x010fee0007810000 */
[----:B------:R-:W3:Y:S01]  /*6d60*/  MUFU.EX2 R20, R5 ;  /* 0x0000000500147308 */ /* 0x000ee20000000800 */
[----:B-1----:R-:W-:Y:S01]  /*6d70*/  FMNMX.FTZ R2, R178, R4, !PT ;  /* 0x00000004b2027209 */ /* 0x002fe20007810000 */
[----:B------:R-:W-:Y:S02]  /*6d80*/  FFMA.FTZ R4, R175, c[0x0][0x2d0], -R173 ;  /* 0x0000b400af047a23 */ /* 0x000fe400000108ad */
[----:B------:R-:W-:Y:S06]  /*6d90*/  FMUL.FTZ R175, R102, c[0x0][0x2d0] ;  /* 0x0000b40066af7a20 */ /* 0x000fec0000410000 */
[----:B------:R1:W-:Y:S01]  /*6da0*/  MUFU.EX2 R42, R4 ;  /* 0x00000004002a7308 */ /* 0x0003e20000000800 */
[----:B------:R-:W-:Y:S02]  /*6db0*/  FFMA.FTZ R11, R182, c[0x0][0x2d0], -R175 ;  /* 0x0000b400b60b7a23 */ /* 0x000fe400000108af */
[----:B--2---:R-:W-:Y:S04]  /*6dc0*/  FADD.FTZ R0, -R104, R3 ;  /* 0x0000000368007221 */ /* 0x004fe80000010100 */
[----:B------:R-:W-:Y:S03]  /*6dd0*/  FMUL.FTZ R0, R0, c[0x0][0x2d0] ;  /* 0x0000b40000007a20 */ /* 0x000fe60000410000 */
[----:B------:R-:W2:Y:S01]  /*6de0*/  MUFU.TANH R25, R58 ;  /* 0x0000003a00197308 */ /* 0x000ea20000002400 */
[----:B---3--:R-:W-:Y:S09]  /*6df0*/  MOV R182, R20 ;  /* 0x0000001400b67202 */ /* 0x008ff20000000f00 */
[----:B------:R3:W4:Y:S01]  /*6e00*/  MUFU.EX2 R101, R0 ;  /* 0x0000000000657308 */ /* 0x0007220000000800 */
[--C-:B-1----:R-:W-:Y:S02]  /*6e10*/  FFMA.FTZ R4, R174, c[0x0][0x2d0], -R173.reuse ;  /* 0x0000b400ae047a23 */ /* 0x102fe400000108ad */
[----:B------:R-:W-:Y:S07]  /*6e20*/  FMUL.FTZ R174, R103, c[0x0][0x2d0] ;  /* 0x0000b40067ae7a20 */ /* 0x000fee0000410000 */
[----:B------:R1:W-:Y:S01]  /*6e30*/  MUFU.EX2 R26, R4 ;  /* 0x00000004001a7308 */ /* 0x0003e20000000800 */
[--C-:B------:R-:W-:Y:S02]  /*6e40*/  FFMA.FTZ R5, R18, c[0x0][0x2d0], -R174.reuse ;  /* 0x0000b40012057a23 */ /* 0x100fe400000108ae */
[--C-:B------:R-:W-:Y:S01]  /*6e50*/  FFMA.FTZ R64, R195, c[0x0][0x2d0], -R174.reuse ;  /* 0x0000b400c3407a23 */ /* 0x100fe200000108ae */
[----:B--2---:R-:W-:Y:S01]  /*6e60*/  FMNMX.FTZ R2, R25, R2, !PT ;  /* 0x0000000219027209 */ /* 0x004fe20007810000 */
[--C-:B------:R-:W-:Y:S02]  /*6e70*/  FFMA.FTZ R56, R197, c[0x0][0x2d0], -R174.reuse ;  /* 0x0000b400c5387a23 */ /* 0x100fe400000108ae */
[----:B------:R-:W-:Y:S03]  /*6e80*/  FFMA.FTZ R60, R194, c[0x0][0x2d0], -R174 ;  /* 0x0000b400c23c7a23 */ /* 0x000fe600000108ae */
[----:B------:R2:W-:Y:S01]  /*6e90*/  MUFU.EX2 R246, R5 ;  /* 0x0000000500f67308 */ /* 0x0005e20000000800 */
[----:B---3--:R-:W-:Y:S02]  /*6ea0*/  FADD.FTZ R0, -R103, R100 ;  /* 0x0000006467007221 */ /* 0x008fe40000010100 */
[C---:B----4-:R-:W-:Y:S01]  /*6eb0*/  FMUL.FTZ R33, R101.reuse, R137 ;  /* 0x0000008965217220 */ /* 0x050fe20000410000 */
[----:B------:R-:W-:Y:S01]  /*6ec0*/  MOV R137, R242 ;  /* 0x000000f200897202 */ /* 0x000fe20000000f00 */
[----:B------:R-:W-:Y:S05]  /*6ed0*/  FMUL.FTZ R3, R0, c[0x0][0x2d0] ;  /* 0x0000b40000037a20 */ /* 0x000fea0000410000 */
[----:B------:R-:W3:Y:S01]  /*6ee0*/  MUFU.TANH R44, R59 ;  /* 0x0000003b002c7308 */ /* 0x000ee20000002400 */
[C---:B------:R-:W-:Y:S02]  /*6ef0*/  FMUL.FTZ R65, R101.reuse, R169 ;  /* 0x000000a965417220 */ /* 0x040fe40000410000 */
[C---:B------:R-:W-:Y:S02]  /*6f00*/  FMUL.FTZ R68, R101.reuse, R68 ;  /* 0x0000004465447220 */ /* 0x040fe40000410000 */
[----:B-1----:R-:W-:Y:S02]  /*6f10*/  FFMA.FTZ R4, R16, c[0x0][0x2d0], -R173 ;  /* 0x0000b40010047a23 */ /* 0x002fe400000108ad */
[C---:B------:R-:W-:Y:S02]  /*6f20*/  FMUL.FTZ R69, R101.reuse, R69 ;  /* 0x0000004565457220 */ /* 0x040fe40000410000 */
[C---:B------:R-:W-:Y:S01]  /*6f30*/  FMUL.FTZ R80, R101.reuse, R80 ;  /* 0x0000005065507220 */ /* 0x040fe20000410000 */
[----:B------:R1:W-:Y:S01]  /*6f40*/  MUFU.EX2 R245, R4 ;  /* 0x0000000400f57308 */ /* 0x0003e20000000800 */
[C---:B------:R-:W-:Y:S02]  /*6f50*/  FMUL.FTZ R81, R101.reuse, R81 ;  /* 0x0000005165517220 */ /* 0x040fe40000410000 */
[C---:B------:R-:W-:Y:S01]  /*6f60*/  FMUL.FTZ R84, R101.reuse, R84 ;  /* 0x0000005465547220 */ /* 0x040fe20000410000 */
[----:B--2---:R-:W-:Y:S01]  /*6f70*/  @P0 SHF.L.U32 R5, R6, 0x6, RZ ;  /* 0x0000000606050819 */ /* 0x004fe200000006ff */
[C---:B------:R-:W-:Y:S02]  /*6f80*/  FMUL.FTZ R85, R101.reuse, R85 ;  /* 0x0000005565557220 */ /* 0x040fe40000410000 */
[C---:B------:R-:W-:Y:S02]  /*6f90*/  FMUL.FTZ R96, R101.reuse, R96 ;  /* 0x0000006065607220 */ /* 0x040fe40000410000 */
[----:B------:R-:W-:Y:S01]  /*6fa0*/  FMUL.FTZ R97, R101, R97 ;  /* 0x0000006165617220 */ /* 0x000fe20000410000 */
[----:B------:R-:W-:Y:S01]  /*6fb0*/  MUFU.EX2 R43, R11 ;  /* 0x0000000b002b7308 */ /* 0x000fe20000000800 */
[----:B---3--:R-:W-:Y:S09]  /*6fc0*/  FMNMX.FTZ R2, R44, R2, !PT ;  /* 0x000000022c027209 */ /* 0x008ff20007810000 */
[----:B------:R-:W2:Y:S01]  /*6fd0*/  MUFU.TANH R107, R62 ;  /* 0x0000003e006b7308 */ /* 0x000ea20000002400 */
[--C-:B-1----:R-:W-:Y:S09]  /*6fe0*/  FFMA.FTZ R4, R181, c[0x0][0x2d0], -R174.reuse ;  /* 0x0000b400b5047a23 */ /* 0x102ff200000108ae */
[----:B------:R1:W-:Y:S10]  /*6ff0*/  MUFU.EX2 R45, R4 ;  /* 0x00000004002d7308 */ /* 0x0003f40000000800 */
[----:B------:R3:W4:Y:S01]  /*7000*/  MUFU.EX2 R100, R3 ;  /* 0x0000000300647308 */ /* 0x0007220000000800 */
[----:B--2---:R-:W-:Y:S01]  /*7010*/  FMNMX.FTZ R0, R107, R2, !PT ;  /* 0x000000026b007209 */ /* 0x004fe20007810000 */
[----:B------:R-:W-:Y:S03]  /*7020*/  FADD.FTZ R2, -R102, R105 ;  /* 0x0000006966027221 */ /* 0x000fe60000010100 */
[----:B------:R-:W-:Y:S01]  /*7030*/  FMNMX.FTZ R0, R172, R0, !PT ;  /* 0x00000000ac007209 */ /* 0x000fe20007810000 */
[----:B-1----:R-:W-:Y:S04]  /*7040*/  FFMA.FTZ R4, R180, c[0x0][0x2d0], -R174 ;  /* 0x0000b400b4047a23 */ /* 0x002fe800000108ae */
[----:B------:R1:W-:Y:S01]  /*7050*/  MUFU.EX2 R181, R4 ;  /* 0x0000000400b57308 */ /* 0x0003e20000000800 */
[----:B---3--:R-:W-:Y:S02]  /*7060*/  FMUL.FTZ R3, R2, c[0x0][0x2d0] ;  /* 0x0000b40002037a20 */ /* 0x008fe40000410000 */
[----:B------:R-:W2:Y:S01]  /*7070*/  SHFL.BFLY PT, R2, R0, 0x2, 0x1f ;  /* 0x0c401f0000027f89 */ /* 0x000ea200000e0000 */
[C---:B----4-:R-:W-:Y:S01]  /*7080*/  FMUL.FTZ R34, R100.reuse, R138 ;  /* 0x0000008a64227220 */ /* 0x050fe20000410000 */
[----:B------:R-:W-:Y:S01]  /*7090*/  MOV R138, R241 ;  /* 0x000000f1008a7202 */ /* 0x000fe20000000f00 */
[C---:B------:R-:W-:Y:S04]  /*70a0*/  FMUL.FTZ R35, R100.reuse, R139 ;  /* 0x0000008b64237220 */ /* 0x040fe80000410000 */
[----:B------:R-:W3:Y:S01]  /*70b0*/  MUFU.EX2 R3, R3 ;  /* 0x0000000300037308 */ /* 0x000ee20000000800 */
[----:B------:R-:W-:Y:S01]  /*70c0*/  MOV R139, R51 ;  /* 0x00000033008b7202 */ /* 0x000fe20000000f00 */
[C---:B------:R-:W-:Y:S02]  /*70d0*/  FMUL.FTZ R51, R100.reuse, R155 ;  /* 0x0000009b64337220 */ /* 0x040fe40000410000 */
[C---:B------:R-:W-:Y:S02]  /*70e0*/  FMUL.FTZ R66, R100.reuse, R170 ;  /* 0x000000aa64427220 */ /* 0x040fe40000410000 */
[C---:B------:R-:W-:Y:S02]  /*70f0*/  FMUL.FTZ R67, R100.reuse, R171 ;  /* 0x000000ab64437220 */ /* 0x040fe40000410000 */
[C---:B------:R-:W-:Y:S02]  /*7100*/  FMUL.FTZ R70, R100.reuse, R70 ;  /* 0x0000004664467220 */ /* 0x040fe40000410000 */
[C---:B------:R-:W-:Y:S01]  /*7110*/  FMUL.FTZ R71, R100.reuse, R71 ;  /* 0x0000004764477220 */ /* 0x040fe20000410000 */
[----:B-1----:R-:W-:Y:S01]  /*7120*/  @P0 SHF.R.S32.HI R4, RZ, 0x1f, R234 ;  /* 0x0000001fff040819 */ /* 0x002fe200000114ea */
[C---:B------:R-:W-:Y:S02]  /*7130*/  FMUL.FTZ R82, R100.reuse, R82 ;  /* 0x0000005264527220 */ /* 0x040fe40000410000 */
[----:B------:R-:W-:Y:S02]  /*7140*/  FMUL.FTZ R83, R100, R83 ;  /* 0x0000005364537220 */ /* 0x000fe40000410000 */
[----:B------:R-:W-:Y:S02]  /*7150*/  @P0 IMAD R4, R4, c[0x0][0x1e0], RZ ;  /* 0x0000780004040a24 */ /* 0x000fe400078e02ff */
[----:B------:R-:W-:Y:S01]  /*7160*/  FMUL.FTZ R86, R100, R86 ;  /* 0x0000005664567220 */ /* 0x000fe20000410000 */
[----:B--2---:R-:W-:Y:S01]  /*7170*/  FMNMX.FTZ R0, R0, R2, !PT ;  /* 0x0000000200007209 */ /* 0x004fe20007810000 */
[----:B------:R-:W-:Y:S02]  /*7180*/  @P0 IMAD R4, R234, c[0x0][0x1e4], R4 ;  /* 0x00007900ea040a24 */ /* 0x000fe400078e0204 */
[----:B------:R-:W-:Y:S02]  /*7190*/  FMUL.FTZ R87, R100, R87 ;  /* 0x0000005764577220 */ /* 0x000fe40000410000 */
[----:B------:R-:W1:Y:S01]  /*71a0*/  SHFL.BFLY PT, R2, R0, 0x1, 0x1f ;  /* 0x0c201f0000027f89 */ /* 0x000e6200000e0000 */
[----:B------:R-:W-:Y:S01]  /*71b0*/  @P0 IADD3 R4, R7, R4, RZ ;  /* 0x0000000407040210 */ /* 0x000fe20007ffe0ff */
[----:B---3--:R-:W-:Y:S01]  /*71c0*/  FMUL.FTZ R28, R3, R132 ;  /* 0x00000084031c7220 */ /* 0x008fe20000410000 */
[----:B------:R-:W-:Y:S01]  /*71d0*/  @P0 IADD3 R7, P2, R5, R32, RZ ;  /* 0x0000002005070210 */ /* 0x000fe20007f5e0ff */
[C---:B------:R-:W-:Y:S01]  /*71e0*/  FMUL.FTZ R41, R3.reuse, R145 ;  /* 0x0000009103297220 */ /* 0x040fe20000410000 */
[----:B------:R-:W-:Y:S01]  /*71f0*/  @P0 SHF.L.U64.HI R4, R6, 0x6, R4 ;  /* 0x0000000606040819 */ /* 0x000fe20000010204 */
[----:B------:R-:W-:Y:S01]  /*7200*/  FMUL.FTZ R57, R3, R161 ;  /* 0x000000a103397220 */ /* 0x000fe20000410000 */
[----:B------:R-:W-:Y:S01]  /*7210*/  @P0 LEA R14, P1, R7, c[0x0][0x1c8], 0x1 ;  /* 0x00007200070e0a11 */ /* 0x000fe200078208ff */
[C---:B------:R-:W-:Y:S01]  /*7220*/  FMUL.FTZ R61, R3.reuse, R165 ;  /* 0x000000a5033d7220 */ /* 0x040fe20000410000 */
[----:B------:R-:W-:Y:S01]  /*7230*/  @P0 IADD3.X R6, R4, R29, RZ, P2, !PT ;  /* 0x0000001d04060210 */ /* 0x000fe200017fe4ff */
[C---:B------:R-:W-:Y:S01]  /*7240*/  FMUL.FTZ R72, R3.reuse, R72 ;  /* 0x0000004803487220 */ /* 0x040fe20000410000 */
[----:B------:R-:W-:Y:S01]  /*7250*/  MOV R132, R43 ;  /* 0x0000002b00847202 */ /* 0x000fe20000000f00 */
[----:B------:R-:W-:Y:S01]  /*7260*/  FMUL.FTZ R73, R3, R73 ;  /* 0x0000004903497220 */ /* 0x000fe20000410000 */
[----:B------:R-:W-:Y:S01]  /*7270*/  @P0 LEA.HI.X R15, R7, c[0x0][0x1cc], R6, 0x1, P1 ;  /* 0x00007300070f0a11 */ /* 0x000fe200008f0c06 */
[----:B------:R-:W-:Y:S01]  /*7280*/  FMUL.FTZ R76, R3, R76 ;  /* 0x0000004c034c7220 */ /* 0x000fe20000410000 */
[----:B------:R-:W-:Y:S01]  /*7290*/  @P0 IADD3 R6, P3, R5, R24, RZ ;  /* 0x0000001805060210 */ /* 0x000fe20007f7e0ff */
[----:B------:R-:W-:Y:S01]  /*72a0*/  FMUL.FTZ R77, R3, R77 ;  /* 0x0000004d034d7220 */ /* 0x000fe20000410000 */
[----:B------:R-:W-:Y:S01]  /*72b0*/  @P0 IADD3 R7, P2, R5, R23, RZ ;  /* 0x0000001705070210 */ /* 0x000fe20007f5e0ff */
[----:B------:R2:W-:Y:S01]  /*72c0*/  @P0 LDGSTS.E.BYPASS.LTC128B.128 [R233+0x3100], [R14.64], !P4 ;  /* 0x031000000ee90fae */ /* 0x0005e2000e101d44 */
[----:B------:R-:W-:Y:S01]  /*72d0*/  @P0 IADD3 R5, P1, R8, R5, RZ ;  /* 0x0000000508050210 */ /* 0x000fe20007f3e0ff */
[C---:B------:R-:W-:Y:S01]  /*72e0*/  FMUL.FTZ R88, R3.reuse, R88 ;  /* 0x0000005803587220 */ /* 0x040fe20000410000 */
[----:B------:R-:W-:Y:S01]  /*72f0*/  @P0 IADD3.X R8, R4, R22, RZ, P3, !PT ;  /* 0x0000001604080210 */ /* 0x000fe20001ffe4ff */
[C---:B------:R-:W-:Y:S01]  /*7300*/  FMUL.FTZ R89, R3.reuse, R89 ;  /* 0x0000005903597220 */ /* 0x040fe20000410000 */
[----:B------:R-:W-:Y:S01]  /*7310*/  @P0 LEA R10, P3, R6, c[0x0][0x1c8], 0x1 ;  /* 0x00007200060a0a11 */ /* 0x000fe200078608ff */
[C---:B------:R-:W-:Y:S01]  /*7320*/  FMUL.FTZ R92, R3.reuse, R92 ;  /* 0x0000005c035c7220 */ /* 0x040fe20000410000 */
[----:B------:R-:W-:Y:S01]  /*7330*/  @P0 IADD3.X R9, R4, R21, RZ, P2, !PT ;  /* 0x0000001504090210 */ /* 0x000fe200017fe4ff */
[----:B------:R-:W-:Y:S01]  /*7340*/  FMUL.FTZ R93, R3, R93 ;  /* 0x0000005d035d7220 */ /* 0x000fe20000410000 */
[----:B------:R-:W-:Y:S01]  /*7350*/  @P0 LEA R12, P2, R7, c[0x0][0x1c8], 0x1 ;  /* 0x00007200070c0a11 */ /* 0x000fe200078408ff */
[----:B------:R-:W-:Y:S01]  /*7360*/  FMUL.FTZ R98, R100, R98 ;  /* 0x0000006264627220 */ /* 0x000fe20000410000 */
[----:B------:R-:W-:Y:S01]  /*7370*/  @P0 LEA.HI.X R11, R6, c[0x0][0x1cc], R8, 0x1, P3 ;  /* 0x00007300060b0a11 */ /* 0x000fe200018f0c08 */
[----:B------:R-:W-:Y:S01]  /*7380*/  FFMA.FTZ R6, R185, c[0x0][0x2d0], -R175 ;  /* 0x0000b400b9067a23 */ /* 0x000fe200000108af */
[----:B------:R-:W-:Y:S01]  /*7390*/  @P0 LEA.HI.X R13, R7, c[0x0][0x1cc], R9, 0x1, P2 ;  /* 0x00007300070d0a11 */ /* 0x000fe200010f0c09 */
[----:B------:R-:W-:Y:S01]  /*73a0*/  FMUL.FTZ R99, R100, R99 ;  /* 0x0000006364637220 */ /* 0x000fe20000410000 */
[C---:B------:R-:W-:Y:S01]  /*73b0*/  @P0 IADD3 R7, P2, R5.reuse, R24, RZ ;  /* 0x0000001805070210 */ /* 0x040fe20007f5e0ff */
[----:B------:R3:W-:Y:S01]  /*73c0*/  @P0 LDGSTS.E.BYPASS.LTC128B.128 [R233+0x4100], [R10.64], !P6 ;  /* 0x041000000ae90fae */ /* 0x0007e2000f101d44 */
[----:B------:R4:W-:Y:S01]  /*73d0*/  MUFU.EX2 R24, R6 ;  /* 0x0000000600187308 */ /* 0x0009e20000000800 */
[----:B------:R-:W-:Y:S01]  /*73e0*/  @P0 IADD3 R9, P3, R5, R32, RZ ;  /* 0x0000002005090210 */ /* 0x000fe20007f7e0ff */
[----:B------:R-:W-:Y:S01]  /*73f0*/  FMUL.FTZ R32, R101, R136 ;  /* 0x0000008865207220 */ /* 0x000fe20000410000 */
[----:B------:R-:W-:Y:S02]  /*7400*/  @P0 IADD3.X R4, R27, R4, RZ, P1, !PT ;  /* 0x000000041b040210 */ /* 0x000fe40000ffe4ff */
[----:B------:R-:W-:Y:S02]  /*7410*/  @P0 IADD3 R5, P1, R5, R23, RZ ;  /* 0x0000001705050210 */ /* 0x000fe40007f3e0ff */
[C---:B------:R-:W-:Y:S01]  /*7420*/  @P0 IADD3.X R17, R4.reuse, R29, RZ, P3, !PT ;  /* 0x0000001d04110210 */ /* 0x040fe20001ffe4ff */
[----:B------:R5:W-:Y:S01]  /*7430*/  @P0 LDGSTS.E.BYPASS.LTC128B.128 [R233+0x5100], [R12.64], !P5 ;  /* 0x051000000ce90fae */ /* 0x000be2000e901d44 */
[----:B------:R-:W-:Y:S01]  /*7440*/  @P0 LEA R8, P3, R9, c[0x0][0x1c8], 0x1 ;  /* 0x0000720009080a11 */ /* 0x000fe200078608ff */
[----:B------:R-:W-:Y:S01]  /*7450*/  FMUL.FTZ R29, R3, R133 ;  /* 0x00000085031d7220 */ /* 0x000fe20000410000 */
[C---:B------:R-:W-:Y:S02]  /*7460*/  @P0 IADD3.X R18, R4.reuse, R22, RZ, P2, !PT ;  /* 0x0000001604120210 */ /* 0x040fe400017fe4ff */
[----:B------:R-:W-:Y:S01]  /*7470*/  @P0 LEA.HI.X R9, R9, c[0x0][0x1cc], R17, 0x1, P3 ;  /* 0x0000730009090a11 */ /* 0x000fe200018f0c11 */
[----:B------:R-:W-:Y:S01]  /*7480*/  FMUL.FTZ R17, R101, R121 ;  /* 0x0000007965117220 */ /* 0x000fe20000410000 */
[----:B------:R-:W-:Y:S02]  /*7490*/  @P0 IADD3.X R16, R4, R21, RZ, P1, !PT ;  /* 0x0000001504100210 */ /* 0x000fe40000ffe4ff */
[----:B------:R-:W-:Y:S01]  /*74a0*/  @P0 LEA R4, P1, R5, c[0x0][0x1c8], 0x1 ;  /* 0x0000720005040a11 */ /* 0x000fe200078208ff */
[----:B------:R2:W-:Y:S01]  /*74b0*/  @P0 LDGSTS.E.BYPASS.LTC128B.128 [R233+0x3900], [R8.64], !P4 ;  /* 0x0390000008e90fae */ /* 0x0005e2000e101d44 */
[----:B-1----:R-:W-:Y:S01]  /*74c0*/  FMNMX.FTZ R2, R0, R2, !PT ;  /* 0x0000000200027209 */ /* 0x002fe20007810000 */
[----:B------:R-:W-:Y:S01]  /*74d0*/  FFMA.FTZ R0, R19, c[0x0][0x2d0], -R174 ;  /* 0x0000b40013007a23 */ /* 0x000fe200000108ae */
[----:B------:R-:W-:Y:S01]  /*74e0*/  @P0 LEA.HI.X R5, R5, c[0x0][0x1cc], R16, 0x1, P1 ;  /* 0x0000730005050a11 */ /* 0x000fe200008f0c10 */
[--C-:B------:R-:W-:Y:S01]  /*74f0*/  FFMA.FTZ R19, R184, c[0x0][0x2d0], -R175.reuse ;  /* 0x0000b400b8137a23 */ /* 0x100fe200000108af */
[----:B------:R-:W-:Y:S01]  /*7500*/  MOV R136, R243 ;  /* 0x000000f300887202 */ /* 0x000fe20000000f00 */
[----:B------:R-:W-:Y:S01]  /*7510*/  FMUL.FTZ R105, R2, c[0x0][0x2d0] ;  /* 0x0000b40002697a20 */ /* 0x000fe20000410000 */
[----:B----4-:R-:W-:Y:S01]  /*7520*/  @P0 LEA R6, P2, R7, c[0x0][0x1c8], 0x1 ;  /* 0x0000720007060a11 */ /* 0x010fe200078408ff */
[----:B------:R-:W1:Y:S01]  /*7530*/  MUFU.EX2 R20, R19 ;  /* 0x0000001300147308 */ /* 0x000e620000000800 */
[----:B------:R-:W-:Y:S01]  /*7540*/  FFMA.FTZ R16, R183, c[0x0][0x2d0], -R175 ;  /* 0x0000b400b7107a23 */ /* 0x000fe200000108af */
[----:B------:R-:W-:Y:S01]  /*7550*/  MOV R184, R25 ;  /* 0x0000001900b87202 */ /* 0x000fe20000000f00 */
[----:B---3--:R-:W-:Y:S01]  /*7560*/  FFMA.FTZ R10, R188, c[0x0][0x2d0], -R105 ;  /* 0x0000b400bc0a7a23 */ /* 0x008fe20000010869 */
[----:B------:R-:W-:Y:S01]  /*7570*/  @P0 LEA.HI.X R7, R7, c[0x0][0x1cc], R18, 0x1, P2 ;  /* 0x0000730007070a11 */ /* 0x000fe200010f0c12 */
[----:B------:R-:W-:Y:S01]  /*7580*/  FMUL.FTZ R18, R100, R122 ;  /* 0x0000007a64127220 */ /* 0x000fe20000410000 */
[----:B------:R-:W-:Y:S01]  /*7590*/  MOV R145, R247 ;  /* 0x000000f700917202 */ /* 0x000fe20000000f00 */
[C---:B------:R-:W-:Y:S01]  /*75a0*/  FMUL.FTZ R25, R3.reuse, R129 ;  /* 0x0000008103197220 */ /* 0x040fe20000410000 */
[----:B------:R-:W-:Y:S01]  /*75b0*/  MOV R129, R44 ;  /* 0x0000002c00817202 */ /* 0x000fe20000000f00 */
[----:B------:R3:W-:Y:S01]  /*75c0*/  @P0 LDGSTS.E.BYPASS.LTC128B.128 [R233+0x4900], [R6.64], !P6 ;  /* 0x0490000006e90fae */ /* 0x0007e2000f101d44 */
[----:B------:R4:W3:Y:S01]  /*75d0*/  MUFU.EX2 R180, R0 ;  /* 0x0000000000b47308 */ /* 0x0008e20000000800 */
[C---:B-----5:R-:W-:Y:S01]  /*75e0*/  FMUL.FTZ R12, R3.reuse, R116 ;  /* 0x00000074030c7220 */ /* 0x060fe20000410000 */
[----:B------:R-:W-:Y:S01]  /*75f0*/  MOV R185, R249 ;  /* 0x000000f900b97202 */ /* 0x000fe20000000f00 */
[----:B------:R-:W-:Y:S01]  /*7600*/  FMUL.FTZ R13, R3, R117 ;  /* 0x00000075030d7220 */ /* 0x000fe20000410000 */
[----:B------:R-:W-:Y:S01]  /*7610*/  MOV R188, R248 ;  /* 0x000000f800bc7202 */ /* 0x000fe20000000f00 */
[----:B------:R-:W-:Y:S01]  /*7620*/  FFMA.FTZ R44, R190, c[0x0][0x2d0], -R173 ;  /* 0x0000b400be2c7a23 */ /* 0x000fe200000108ad */
[----:B------:R-:W-:Y:S01]  /*7630*/  MOV R133, R246 ;  /* 0x000000f600857202 */ /* 0x000fe20000000f00 */
[----:B------:R5:W-:Y:S01]  /*7640*/  @P0 LDGSTS.E.BYPASS.LTC128B.128 [R233+0x5900], [R4.64], !P5 ;  /* 0x0590000004e90fae */ /* 0x000be2000e901d44 */
[----:B------:R-:W-:Y:S02]  /*7650*/  FFMA.FTZ R107, R107, c[0x0][0x2d0], -R105 ;  /* 0x0000b4006b6b7a23 */ /* 0x000fe40000010869 */
[----:B------:R5:W-:Y:S01]  /*7660*/  MUFU.EX2 R252, R16 ;  /* 0x0000001000fc7308 */ /* 0x000be20000000800 */
[C---:B--2---:R-:W-:Y:S02]  /*7670*/  FMUL.FTZ R8, R3.reuse, R108 ;  /* 0x0000006c03087220 */ /* 0x044fe40000410000 */
[----:B------:R-:W-:Y:S01]  /*7680*/  FMUL.FTZ R9, R3, R109 ;  /* 0x0000006d03097220 */ /* 0x000fe20000410000 */
[----:B-1----:R-:W-:Y:S01]  /*7690*/  MOV R183, R20 ;  /* 0x0000001400b77202 */ /* 0x002fe20000000f00 */
[----:B------:R-:W-:Y:S01]  /*76a0*/  LDSM.16.MT88.4 R36, [R218+0x100] ;  /* 0x00010000da24783b */ /* 0x000fe20000004200 */
[----:B------:R-:W-:Y:S04]  /*76b0*/  FMUL.FTZ R19, R100, R123 ;  /* 0x0000007b64137220 */ /* 0x000fe80000410000 */
[----:B------:R-:W-:Y:S03]  /*76c0*/  MUFU.EX2 R205, R10 ;  /* 0x0000000a00cd7308 */ /* 0x000fe60000000800 */
[----:B------:R-:W1:Y:S01]  /*76d0*/  LDSM.16.MT88.4 R20, [R217+0x100] ;  /* 0x00010000d914783b */ /* 0x000e620000004200 */
[----:B----4-:R-:W-:Y:S02]  /*76e0*/  FADD.FTZ R0, -R2, R106 ;  /* 0x0000006a02007221 */ /* 0x010fe40000010100 */
[----:B------:R-:W-:Y:S02]  /*76f0*/  FFMA.FTZ R106, R199, c[0x0][0x2d0], -R175 ;  /* 0x0000b400c76a7a23 */ /* 0x000fe400000108af */
[----:B------:R-:W-:Y:S02]  /*7700*/  FMUL.FTZ R0, R0, c[0x0][0x2d0] ;  /* 0x0000b40000007a20 */ /* 0x000fe40000410000 */
[----:B---3--:R-:W-:Y:S01]  /*7710*/  FMUL.FTZ R6, R100, R114 ;  /* 0x0000007264067220 */ /* 0x008fe20000410000 */
[----:B------:R-:W-:Y:S01]  /*7720*/  F2FP.PACK_AB R114, R182, R245 ;  /* 0x000000f5b672723e */ /* 0x000fe200000000ff */
[----:B------:R-:W-:Y:S01]  /*7730*/  FMUL.FTZ R7, R100, R115 ;  /* 0x0000007364077220 */ /* 0x000fe20000410000 */
[----:B------:R-:W-:Y:S01]  /*7740*/  F2FP.PACK_AB R115, R180, R246 ;  /* 0x000000f6b473723e */ /* 0x000fe200000000ff */
[----:B-----5:R-:W-:Y:S01]  /*7750*/  FFMA.FTZ R4, R189, c[0x0][0x2d0], -R105 ;  /* 0x0000b400bd047a23 */ /* 0x020fe20000010869 */
[----:B------:R-:W2:Y:S01]  /*7760*/  MUFU.EX2 R0, R0 ;  /* 0x0000000000007308 */ /* 0x000ea20000000800 */
[----:B------:R-:W-:Y:S01]  /*7770*/  FMUL.FTZ R5, R101, R113 ;  /* 0x0000007165057220 */ /* 0x000fe20000410000 */
[----:B------:R-:W-:Y:S01]  /*7780*/  F2FP.PACK_AB R113, R181, R45 ;  /* 0x0000002db571723e */ /* 0x000fe200000000ff */
[----:B------:R-:W-:Y:S01]  /*7790*/  FMUL.FTZ R16, R101, R120 ;  /* 0x0000007865107220 */ /* 0x000fe20000410000 */
[----:B------:R-:W3:Y:S01]  /*77a0*/  LDSM.16.MT88.4 R52, [R217+0x1100] ;  /* 0x00110000d934783b */ /* 0x000ee20000004200 */
[----:B------:R-:W-:Y:S01]  /*77b0*/  MOV R189, R48 ;  /* 0x0000003000bd7202 */ /* 0x000fe20000000f00 */
[----:B------:R-:W-:Y:S01]  /*77c0*/  FFMA.FTZ R48, R191, c[0x0][0x2d0], -R173 ;  /* 0x0000b400bf307a23 */ /* 0x000fe200000108ad */
[----:B------:R-:W-:Y:S03]  /*77d0*/  MOV R191, R185 ;  /* 0x000000b900bf7202 */ /* 0x000fe60000000f00 */
[----:B------:R4:W5:Y:S02]  /*77e0*/  MUFU.EX2 R206, R4 ;  /* 0x0000000400ce7308 */ /* 0x0009640000000800 */
[----:B------:R-:W-:Y:S08]  /*77f0*/  LDSM.16.MT88.4 R120, [R217+0x2100] ;  /* 0x00210000d978783b */ /* 0x000ff00000004200 */
[----:B------:R1:W-:Y:S01]  /*7800*/  MUFU.EX2 R243, R106 ;  /* 0x0000006a00f37308 */ /* 0x0003e20000000800 */
[----:B------:R-:W0:Y:S01]  /*7810*/  LDGDEPBAR ;  /* 0x00000000000079af */ /* 0x000e220000000000 */
[----:B--2---:R-:W-:Y:S01]  /*7820*/  FMUL.FTZ R10, R0, R110 ;  /* 0x0000006e000a7220 */ /* 0x004fe20000410000 */
[----:B------:R-:W-:Y:S01]  /*7830*/  F2FP.PACK_AB R110, R252, R183 ;  /* 0x000000b7fc6e723e */ /* 0x000fe200000000ff */
[C---:B------:R-:W-:Y:S02]  /*7840*/  FMUL.FTZ R11, R0.reuse, R111 ;  /* 0x0000006f000b7220 */ /* 0x040fe40000410000 */
[C---:B------:R-:W-:Y:S02]  /*7850*/  FMUL.FTZ R14, R0.reuse, R118 ;  /* 0x00000076000e7220 */ /* 0x040fe40000410000 */
[C---:B------:R-:W-:Y:S02]  /*7860*/  FMUL.FTZ R15, R0.reuse, R119 ;  /* 0x00000077000f7220 */ /* 0x040fe40000410000 */
[----:B------:R2:W-:Y:S01]  /*7870*/  MUFU.EX2 R249, R44 ;  /* 0x0000002c00f97308 */ /* 0x0005e20000000800 */
[C---:B------:R-:W-:Y:S01]  /*7880*/  FMUL.FTZ R27, R0.reuse, R131 ;  /* 0x00000083001b7220 */ /* 0x040fe20000410000 */
[----:B------:R-:W-:Y:S01]  /*7890*/  MOV R131, R42 ;  /* 0x0000002a00837202 */ /* 0x000fe20000000f00 */
[----:B----4-:R-:W-:Y:S01]  /*78a0*/  FFMA.FTZ R4, R187, c[0x0][0x2d0], -R105 ;  /* 0x0000b400bb047a23 */ /* 0x010fe20000010869 */
[----:B------:R-:W-:Y:S01]  /*78b0*/  MOV R187, R26 ;  /* 0x0000001a00bb7202 */ /* 0x000fe20000000f00 */
[----:B------:R-:W-:Y:S01]  /*78c0*/  FMUL.FTZ R26, R0, R130 ;  /* 0x00000082001a7220 */ /* 0x000fe20000410000 */
[----:B-----5:R-:W-:Y:S01]  /*78d0*/  F2FP.PACK_AB R109, R206, R205 ;  /* 0x000000cdce6d723e */ /* 0x020fe200000000ff */
[C---:B------:R-:W-:Y:S01]  /*78e0*/  FMUL.FTZ R30, R0.reuse, R134 ;  /* 0x00000086001e7220 */ /* 0x040fe20000410000 */
[----:B------:R-:W4:Y:S01]  /*78f0*/  LDSM.16.MT88.4 R116, [R218+0x1100] ;  /* 0x00110000da74783b */ /* 0x000f220000004200 */
[----:B------:R-:W-:Y:S01]  /*7900*/  FMUL.FTZ R31, R0, R135 ;  /* 0x00000087001f7220 */ /* 0x000fe20000410000 */
[----:B------:R5:W-:Y:S01]  /*7910*/  MUFU.EX2 R207, R4 ;  /* 0x0000000400cf7308 */ /* 0x000be20000000800 */
[----:B------:R-:W-:Y:S01]  /*7920*/  MOV R130, R45 ;  /* 0x0000002d00827202 */ /* 0x000fe20000000f00 */
[C---:B------:R-:W-:Y:S01]  /*7930*/  FMUL.FTZ R45, R3.reuse, R149 ;  /* 0x00000095032d7220 */ /* 0x040fe20000410000 */
[----:B------:R-:W-:Y:S01]  /*7940*/  MOV R134, R245 ;  /* 0x000000f500867202 */ /* 0x000fe20000000f00 */
[----:B-1----:R-:W-:Y:S01]  /*7950*/  FFMA.FTZ R106, R198, c[0x0][0x2d0], -R175 ;  /* 0x0000b400c66a7a23 */ /* 0x002fe200000108af */
[----:B------:R-:W-:Y:S01]  /*7960*/  MOV R135, R244 ;  /* 0x000000f400877202 */ /* 0x000fe20000000f00 */
[C---:B------:R-:W-:Y:S02]  /*7970*/  FMUL.FTZ R46, R0.reuse, R150 ;  /* 0x00000096002e7220 */ /* 0x040fe40000410000 */
[C---:B------:R-:W-:Y:S02]  /*7980*/  FMUL.FTZ R47, R0.reuse, R151 ;  /* 0x00000097002f7220 */ /* 0x040fe40000410000 */
[----:B------:R1:W-:Y:S01]  /*7990*/  MUFU.EX2 R242, R106 ;  /* 0x0000006a00f27308 */ /* 0x0003e20000000800 */
[C---:B------:R-:W-:Y:S02]  /*79a0*/  FMUL.FTZ R58, R0.reuse, R162 ;  /* 0x000000a2003a7220 */ /* 0x040fe40000410000 */
[C---:B------:R-:W-:Y:S02]  /*79b0*/  FMUL.FTZ R59, R0.reuse, R163 ;  /* 0x000000a3003b7220 */ /* 0x040fe40000410000 */
[C---:B--2---:R-:W-:Y:S02]  /*79c0*/  FMUL.FTZ R44, R3.reuse, R148 ;  /* 0x00000094032c7220 */ /* 0x044fe40000410000 */
[C---:B------:R-:W-:Y:S02]  /*79d0*/  FMUL.FTZ R62, R0.reuse, R166 ;  /* 0x000000a6003e7220 */ /* 0x040fe40000410000 */
[C---:B------:R-:W-:Y:S01]  /*79e0*/  FMUL.FTZ R63, R0.reuse, R167 ;  /* 0x000000a7003f7220 */ /* 0x040fe20000410000 */
[----:B------:R2:W-:Y:S01]  /*79f0*/  MUFU.EX2 R248, R48 ;  /* 0x0000003000f87308 */ /* 0x0005e20000000800 */
[C---:B------:R-:W-:Y:S02]  /*7a00*/  FMUL.FTZ R74, R0.reuse, R74 ;  /* 0x0000004a004a7220 */ /* 0x040fe40000410000 */
[----:B------:R-:W-:Y:S02]  /*7a10*/  FMUL.FTZ R75, R0, R75 ;  /* 0x0000004b004b7220 */ /* 0x000fe40000410000 */
[----:B-----5:R-:W-:Y:S01]  /*7a20*/  FFMA.FTZ R4, R186, c[0x0][0x2d0], -R105 ;  /* 0x0000b400ba047a23 */ /* 0x020fe20000010869 */
[----:B------:R-:W-:Y:S01]  /*7a30*/  MOV R186, R24 ;  /* 0x0000001800ba7202 */ /* 0x000fe20000000f00 */
[----:B------:R-:W-:Y:S01]  /*7a40*/  FMUL.FTZ R24, R3, R128 ;  /* 0x0000008003187220 */ /* 0x000fe20000410000 */
[----:B------:R-:W-:Y:S01]  /*7a50*/  MOV R128, R250 ;  /* 0x000000fa00807202 */ /* 0x000fe20000000f00 */
[----:B------:R-:W-:Y:S01]  /*7a60*/  FMUL.FTZ R78, R0, R78 ;  /* 0x0000004e004e7220 */ /* 0x000fe20000410000 */
[----:B------:R5:W3:Y:S01]  /*7a70*/  MUFU.EX2 R208, R4 ;  /* 0x0000000400d07308 */ /* 0x000ae20000000800 */
[----:B------:R-:W-:Y:S01]  /*7a80*/  F2FP.PACK_AB R108, R186, R43 ;  /* 0x0000002bba6c723e */ /* 0x000fe200000000ff */
[C---:B------:R-:W-:Y:S01]  /*7a90*/  FMUL.FTZ R43, R0.reuse, R147 ;  /* 0x00000093002b7220 */ /* 0x040fe20000410000 */
[----:B------:R-:W-:Y:S01]  /*7aa0*/  MOV R147, R135 ;  /* 0x0000008700937202 */ /* 0x000fe20000000f00 */
[--C-:B-1----:R-:W-:Y:S01]  /*7ab0*/  FFMA.FTZ R106, R201, c[0x0][0x2d0], -R175.reuse ;  /* 0x0000b400c96a7a23 */ /* 0x102fe200000108af */
[----:B------:R-:W-:Y:S01]  /*7ac0*/  MOV R135, R133 ;  /* 0x0000008500877202 */ /* 0x000fe20000000f00 */
[C---:B------:R-:W-:Y:S01]  /*7ad0*/  FMUL.FTZ R79, R0.reuse, R79 ;  /* 0x0000004f004f7220 */ /* 0x040fe20000410000 */
[----:B------:R-:W-:Y:S01]  /*7ae0*/  MOV R133, R131 ;  /* 0x0000008300857202 */ /* 0x000fe20000000f00 */
[C---:B------:R-:W-:Y:S02]  /*7af0*/  FMUL.FTZ R90, R0.reuse, R90 ;  /* 0x0000005a005a7220 */ /* 0x040fe40000410000 */
[----:B------:R1:W-:Y:S01]  /*7b00*/  MUFU.EX2 R241, R106 ;  /* 0x0000006a00f17308 */ /* 0x0003e20000000800 */
[C---:B------:R-:W-:Y:S02]  /*7b10*/  FMUL.FTZ R91, R0.reuse, R91 ;  /* 0x0000005b005b7220 */ /* 0x040fe40000410000 */
[C---:B------:R-:W-:Y:S02]  /*7b20*/  FMUL.FTZ R94, R0.reuse, R94 ;  /* 0x0000005e005e7220 */ /* 0x040fe40000410000 */
[C---:B--2---:R-:W-:Y:S02]  /*7b30*/  FMUL.FTZ R48, R101.reuse, R152 ;  /* 0x0000009865307220 */ /* 0x044fe40000410000 */
[----:B------:R-:W-:Y:S02]  /*7b40*/  FMUL.FTZ R95, R0, R95 ;  /* 0x0000005f005f7220 */ /* 0x000fe40000410000 */
[--C-:B------:R-:W-:Y:S01]  /*7b50*/  FFMA.FTZ R128, R128, c[0x0][0x2d0], -R174.reuse ;  /* 0x0000b40080807a23 */ /* 0x100fe200000108ae */
[----:B------:R2:W-:Y:S01]  /*7b60*/  MUFU.EX2 R250, R40 ;  /* 0x0000002800fa7308 */ /* 0x0005e20000000800 */
[----:B-----5:R-:W-:Y:S01]  /*7b70*/  FMUL.FTZ R4, R101, R112 ;  /* 0x0000007065047220 */ /* 0x020fe20000410000 */
[----:B------:R-:W-:Y:S01]  /*7b80*/  F2FP.PACK_AB R112, R187, R42 ;  /* 0x0000002abb70723e */ /* 0x000fe200000000ff */
[----:B------:R-:W-:Y:S01]  /*7b90*/  FMUL.FTZ R42, R0, R146 ;  /* 0x00000092002a7220 */ /* 0x000fe20000410000 */
[----:B---3--:R-:W-:Y:S02]  /*7ba0*/  F2FP.PACK_AB R111, R208, R207 ;  /* 0x000000cfd06f723e */ /* 0x008fe400000000ff */
[----:B------:R-:W-:Y:S04]  /*7bb0*/  MOV R146, R236 ;  /* 0x000000ec00927202 */ /* 0x000fe80000000f00 */
[----:B------:R3:W-:Y:S01]  /*7bc0*/  MUFU.EX2 R244, R64 ;  /* 0x0000004000f47308 */ /* 0x0007e20000000800 */
[-C--:B------:R-:W-:Y:S05]  /*7bd0*/  HMMA.16816.F32 R4, R112, R20.reuse, R4 ;  /* 0x000000147004723c */ /* 0x080fea0000001804 */
[----:B-1----:R-:W-:Y:S03]  /*7be0*/  FFMA.FTZ R106, R200, c[0x0][0x2d0], -R175 ;  /* 0x0000b400c86a7a23 */ /* 0x002fe600000108af */
[C---:B------:R-:W-:Y:S01]  /*7bf0*/  HMMA.16816.F32 R8, R108.reuse, R20, R8 ;  /* 0x000000146c08723c */ /* 0x040fe20000001808 */
[----:B------:R-:W-:Y:S03]  /*7c00*/  MUFU.EX2 R107, R107 ;  /* 0x0000006b006b7308 */ /* 0x000fe60000000800 */
[----:B--2---:R-:W-:Y:S01]  /*7c10*/  FMUL.FTZ R40, R3, R144 ;  /* 0x0000009003287220 */ /* 0x004fe20000410000 */
[----:B------:R-:W-:Y:S02]  /*7c20*/  MOV R144, R237 ;  /* 0x000000ed00907202 */ /* 0x000fe40000000f00 */
[C---:B------:R-:W-:Y:S01]  /*7c30*/  FMUL.FTZ R20, R101.reuse, R124 ;  /* 0x0000007c65147220 */ /* 0x040fe20000410000 */
[-C--:B------:R-:W-:Y:S03]  /*7c40*/  HMMA.16816.F32 R12, R108, R22.reuse, R12 ;  /* 0x000000166c0c723c */ /* 0x080fe6000000180c */
[----:B------:R1:W-:Y:S01]  /*7c50*/  MUFU.EX2 R246, R56 ;  /* 0x0000003800f67308 */ /* 0x0003e20000000800 */
[C---:B------:R-:W-:Y:S02]  /*7c60*/  FMUL.FTZ R21, R101.reuse, R125 ;  /* 0x0000007d65157220 */ /* 0x040fe40000410000 */
[----:B---3--:R-:W-:Y:S02]  /*7c70*/  FMUL.FTZ R64, R101, R168 ;  /* 0x000000a865407220 */ /* 0x008fe40000410000 */
[C---:B------:R-:W-:Y:S01]  /*7c80*/  HMMA.16816.F32 R16, R112.reuse, R22, R16 ;  /* 0x000000167010723c */ /* 0x040fe20000001810 */
[----:B------:R-:W-:Y:S04]  /*7c90*/  LDSM.16.MT88.4 R168, [R218+0x1d00] ;  /* 0x001d0000daa8783b */ /* 0x000fe80000004200 */
[----:B------:R2:W-:Y:S02]  /*7ca0*/  MUFU.EX2 R245, R60 ;  /* 0x0000003c00f57308 */ /* 0x0005e40000000800 */
[C---:B------:R-:W-:Y:S02]  /*7cb0*/  FMUL.FTZ R22, R100.reuse, R126 ;  /* 0x0000007e64167220 */ /* 0x040fe40000410000 */
[----:B------:R-:W-:Y:S02]  /*7cc0*/  FMUL.FTZ R23, R100, R127 ;  /* 0x0000007f64177220 */ /* 0x000fe40000410000 */
[----:B------:R-:W-:Y:S05]  /*7cd0*/  LDSM.16.MT88.4 R124, [R218+0x500] ;  /* 0x00050000da7c783b */ /* 0x000fea0000004200 */
[-C--:B------:R-:W-:Y:S03]  /*7ce0*/  HMMA.16816.F32 R20, R112, R36.reuse, R20 ;  /* 0x000000247014723c */ /* 0x080fe60000001814 */
[C---:B-1----:R-:W-:Y:S05]  /*7cf0*/  FMUL.FTZ R56, R3.reuse, R160 ;  /* 0x000000a003387220 */ /* 0x042fea0000410000 */
[C---:B------:R-:W-:Y:S04]  /*7d00*/  HMMA.16816.F32 R24, R108.reuse, R36, R24 ;  /* 0x000000246c18723c */ /* 0x040fe80000001818 */
[----:B--2---:R-:W-:Y:S03]  /*7d10*/  FMUL.FTZ R60, R3, R164 ;  /* 0x000000a4033c7220 */ /* 0x004fe60000410000 */
[----:B------:R-:W-:Y:S01]  /*7d20*/  FFMA.FTZ R36, R192, c[0x0][0x2d0], -R173 ;  /* 0x0000b400c0247a23 */ /* 0x000fe200000108ad */
[-C--:B------:R-:W-:Y:S03]  /*7d30*/  HMMA.16816.F32 R28, R108, R38.reuse, R28 ;  /* 0x000000266c1c723c */ /* 0x080fe6000000181c */
[----:B------:R1:W2:Y:S01]  /*7d40*/  MUFU.EX2 R251, R36 ;  /* 0x0000002400fb7308 */ /* 0x0002a20000000800 */
[----:B------:R-:W-:Y:S01]  /*7d50*/  MOV R192, R50 ;  /* 0x0000003200c07202 */ /* 0x000fe20000000f00 */
[C---:B------:R-:W-:Y:S02]  /*7d60*/  FMUL.FTZ R50, R100.reuse, R154 ;  /* 0x0000009a64327220 */ /* 0x040fe40000410000 */
[C---:B------:R-:W-:Y:S01]  /*7d70*/  FMUL.FTZ R37, R101.reuse, R141 ;  /* 0x0000008d65257220 */ /* 0x040fe20000410000 */
[C---:B------:R-:W-:Y:S04]  /*7d80*/  HMMA.16816.F32 R32, R112.reuse, R38, R32 ;  /* 0x000000267020723c */ /* 0x040fe80000001820 */
[----:B------:R-:W-:Y:S02]  /*7d90*/  MOV R141, R240 ;  /* 0x000000f0008d7202 */ /* 0x000fe40000000f00 */
[----:B------:R3:W-:Y:S01]  /*7da0*/  MUFU.EX2 R240, R106 ;  /* 0x0000006a00f07308 */ /* 0x0007e20000000800 */
[C---:B------:R-:W-:Y:S01]  /*7db0*/  FMUL.FTZ R38, R100.reuse, R142 ;  /* 0x0000008e64267220 */ /* 0x040fe20000410000 */
[----:B------:R-:W-:Y:S01]  /*7dc0*/  MOV R142, R239 ;  /* 0x000000ef008e7202 */ /* 0x000fe20000000f00 */
[----:B------:R-:W-:Y:S03]  /*7dd0*/  FMUL.FTZ R39, R100, R143 ;  /* 0x0000008f64277220 */ /* 0x000fe60000410000 */
[----:B------:R-:W-:Y:S01]  /*7de0*/  MOV R143, R238 ;  /* 0x000000ee008f7202 */ /* 0x000fe20000000f00 */
[C---:B-1----:R-:W-:Y:S01]  /*7df0*/  FMUL.FTZ R36, R101.reuse, R140 ;  /* 0x0000008c65247220 */ /* 0x042fe20000410000 */
[----:B------:R-:W-:Y:S01]  /*7e00*/  MOV R140, R49 ;  /* 0x00000031008c7202 */ /* 0x000fe20000000f00 */
[----:B------:R-:W-:Y:S02]  /*7e10*/  FMUL.FTZ R49, R101, R153 ;  /* 0x0000009965317220 */ /* 0x000fe40000410000 */
[----:B------:R-:W-:Y:S03]  /*7e20*/  LDSM.16.MT88.4 R152, [R217+0x1d00] ;  /* 0x001d0000d998783b */ /* 0x000fe60000004200 */
[-C--:B------:R-:W-:Y:S03]  /*7e30*/  HMMA.16816.F32 R36, R112, R52.reuse, R36 ;  /* 0x000000347024723c */ /* 0x080fe60000001824 */
[--C-:B---3--:R-:W-:Y:S05]  /*7e40*/  FFMA.FTZ R106, R203, c[0x0][0x2d0], -R105.reuse ;  /* 0x0000b400cb6a7a23 */ /* 0x108fea0000010869 */
[C---:B------:R-:W-:Y:S07]  /*7e50*/  HMMA.16816.F32 R40, R108.reuse, R52, R40 ;  /* 0x000000346c28723c */ /* 0x040fee0000001828 */
[--C-:B------:R-:W-:Y:S01]  /*7e60*/  FFMA.FTZ R52, R196, c[0x0][0x2d0], -R174.reuse ;  /* 0x0000b400c4347a23 */ /* 0x100fe200000108ae */
[-C--:B------:R-:W-:Y:S01]  /*7e70*/  HMMA.16816.F32 R44, R108, R54.reuse, R44 ;  /* 0x000000366c2c723c */ /* 0x080fe2000000182c */
[----:B------:R1:W-:Y:S03]  /*7e80*/  MUFU.EX2 R196, R106 ;  /* 0x0000006a00c47308 */ /* 0x0003e60000000800 */
[C---:B------:R-:W-:Y:S04]  /*7e90*/  FMUL.FTZ R53, R101.reuse, R157 ;  /* 0x0000009d65357220 */ /* 0x040fe80000410000 */
[C---:B------:R-:W-:Y:S03]  /*7ea0*/  HMMA.16816.F32 R48, R112.reuse, R54, R48 ;  /* 0x000000367030723c */ /* 0x040fe60000001830 */
[----:B------:R3:W5:Y:S04]  /*7eb0*/  MUFU.EX2 R247, R52 ;  /* 0x0000003400f77308 */ /* 0x0007680000000800 */
[C---:B------:R-:W-:Y:S02]  /*7ec0*/  FMUL.FTZ R54, R100.reuse, R158 ;  /* 0x0000009e64367220 */ /* 0x040fe40000410000 */
[----:B------:R-:W-:Y:S03]  /*7ed0*/  FMUL.FTZ R55, R100, R159 ;  /* 0x0000009f64377220 */ /* 0x000fe60000410000 */
[--C-:B-1----:R-:W-:Y:S04]  /*7ee0*/  FFMA.FTZ R106, R204, c[0x0][0x2d0], -R105.reuse ;  /* 0x0000b400cc6a7a23 */ /* 0x102fe80000010869 */
[----:B------:R1:W1:Y:S01]  /*7ef0*/  MUFU.EX2 R195, R106 ;  /* 0x0000006a00c37308 */ /* 0x0002620000000800 */
[----:B---3--:R-:W-:Y:S07]  /*7f00*/  FMUL.FTZ R52, R101, R156 ;  /* 0x0000009c65347220 */ /* 0x008fee0000410000 */
[-C--:B----4-:R-:W-:Y:S08]  /*7f10*/  HMMA.16816.F32 R52, R112, R116.reuse, R52 ;  /* 0x000000747034723c */ /* 0x090ff00000001834 */
[C---:B------:R-:W-:Y:S04]  /*7f20*/  HMMA.16816.F32 R56, R108.reuse, R116, R56 ;  /* 0x000000746c38723c */ /* 0x040fe80000001838 */
[--C-:B-1----:R-:W-:Y:S02]  /*7f30*/  FFMA.FTZ R106, R213, c[0x0][0x2d0], -R105.reuse ;  /* 0x0000b400d56a7a23 */ /* 0x102fe40000010869 */
[----:B------:R-:W-:Y:S02]  /*7f40*/  MUFU.EX2 R213, R128 ;  /* 0x0000008000d57308 */ /* 0x000fe40000000800 */
[-C--:B------:R-:W-:Y:S08]  /*7f50*/  HMMA.16816.F32 R60, R108, R118.reuse, R60 ;  /* 0x000000766c3c723c */ /* 0x080ff0000000183c */
[C---:B------:R-:W-:Y:S01]  /*7f60*/  HMMA.16816.F32 R64, R112.reuse, R118, R64 ;  /* 0x000000767040723c */ /* 0x040fe20000001840 */
[----:B------:R1:W-:Y:S01]  /*7f70*/  MUFU.EX2 R190, R106 ;  /* 0x0000006a00be7308 */ /* 0x0003e20000000800 */
[----:B------:R-:W3:Y:S06]  /*7f80*/  LDSM.16.MT88.4 R116, [R218+0x2100] ;  /* 0x00210000da74783b */ /* 0x000eec0000004200 */
[-C--:B------:R-:W-:Y:S08]  /*7f90*/  HMMA.16816.F32 R68, R112, R120.reuse, R68 ;  /* 0x000000787044723c */ /* 0x080ff00000001844 */
[C---:B------:R-:W-:Y:S08]  /*7fa0*/  HMMA.16816.F32 R72, R108.reuse, R120, R72 ;  /* 0x000000786c48723c */ /* 0x040ff00000001848 */
[-C--:B------:R-:W-:Y:S04]  /*7fb0*/  HMMA.16816.F32 R76, R108, R122.reuse, R76 ;  /* 0x0000007a6c4c723c */ /* 0x080fe8000000184c */
[----:B-1----:R-:W-:Y:S04]  /*7fc0*/  FFMA.FTZ R106, R235, c[0x0][0x2d0], -R105 ;  /* 0x0000b400eb6a7a23 */ /* 0x002fe80000010869 */
[C---:B------:R-:W-:Y:S01]  /*7fd0*/  HMMA.16816.F32 R80, R112.reuse, R122, R80 ;  /* 0x0000007a7050723c */ /* 0x040fe20000001850 */
[----:B------:R1:W4:Y:S01]  /*7fe0*/  MUFU.EX2 R193, R106 ;  /* 0x0000006a00c17308 */ /* 0x0003220000000800 */
[----:B------:R-:W4:Y:S06]  /*7ff0*/  LDSM.16.MT88.4 R120, [R217+0x500] ;  /* 0x00050000d978783b */ /* 0x000f2c0000004200 */
[-C--:B---3--:R-:W-:Y:S08]  /*8000*/  HMMA.16816.F32 R84, R112, R116.reuse, R84 ;  /* 0x000000747054723c */ /* 0x088ff00000001854 */
[C---:B------:R-:W-:Y:S04]  /*8010*/  HMMA.16816.F32 R88, R108.reuse, R116, R88 ;  /* 0x000000746c58723c */ /* 0x040fe80000001858 */
[--C-:B-1----:R-:W-:Y:S04]  /*8020*/  FFMA.FTZ R106, R214, c[0x0][0x2d0], -R173.reuse ;  /* 0x0000b400d66a7a23 */ /* 0x102fe800000108ad */
[-C--:B------:R-:W-:Y:S01]  /*8030*/  HMMA.16816.F32 R92, R108, R118.reuse, R92 ;  /* 0x000000766c5c723c */ /* 0x080fe2000000185c */
[----:B------:R1:W-:Y:S06]  /*8040*/  MUFU.EX2 R239, R106 ;  /* 0x0000006a00ef7308 */ /* 0x0003ec0000000800 */
[----:B--2---:R-:W-:Y:S01]  /*8050*/  F2FP.PACK_AB R108, R250, R251 ;  /* 0x000000fbfa6c723e */ /* 0x004fe200000000ff */
[----:B------:R-:W-:Y:S01]  /*8060*/  HMMA.16816.F32 R96, R112, R118, R96 ;  /* 0x000000767060723c */ /* 0x000fe20000001860 */
[----:B------:R-:W2:Y:S03]  /*8070*/  LDSM.16.MT88.4 R116, [R217+0x1500] ;  /* 0x00150000d974783b */ /* 0x000ea60000004200 */
[----:B------:R-:W-:Y:S02]  /*8080*/  F2FP.PACK_AB R110, R248, R249 ;  /* 0x000000f9f86e723e */ /* 0x000fe400000000ff */
[----:B-----5:R-:W-:Y:S02]  /*8090*/  F2FP.PACK_AB R109, R246, R247 ;  /* 0x000000f7f66d723e */ /* 0x020fe400000000ff */
[----:B------:R-:W-:Y:S04]  /*80a0*/  F2FP.PACK_AB R111, R244, R245 ;  /* 0x000000f5f46f723e */ /* 0x000fe800000000ff */
[----:B------:R-:W-:Y:S02]  /*80b0*/  F2FP.PACK_AB R112, R242, R243 ;  /* 0x000000f3f270723e */ /* 0x000fe400000000ff */
[----:B------:R-:W-:Y:S01]  /*80c0*/  F2FP.PACK_AB R114, R240, R241 ;  /* 0x000000f1f072723e */ /* 0x000fe200000000ff */
[-C--:B----4-:R-:W-:Y:S05]  /*80d0*/  HMMA.16816.F32 R4, R108, R120.reuse, R4 ;  /* 0x000000786c04723c */ /* 0x090fea0000001804 */
[--C-:B-1----:R-:W-:Y:S01]  /*80e0*/  FFMA.FTZ R106, R215, c[0x0][0x2d0], -R173.reuse ;  /* 0x0000b400d76a7a23 */ /* 0x102fe200000108ad */
[----:B------:R-:W-:Y:S02]  /*80f0*/  F2FP.PACK_AB R113, R195, R196 ;  /* 0x000000c4c371723e */ /* 0x000fe400000000ff */
[----:B------:R-:W-:Y:S01]  /*8100*/  F2FP.PACK_AB R115, R193, R190 ;  /* 0x000000bec173723e */ /* 0x000fe200000000ff */
[----:B------:R1:W3:Y:S06]  /*8110*/  MUFU.EX2 R237, R106 ;  /* 0x0000006a00ed7308 */ /* 0x0002ec0000000800 */
[C---:B------:R-:W-:Y:S08]  /*8120*/  HMMA.16816.F32 R8, R112.reuse, R120, R8 ;  /* 0x000000787008723c */ /* 0x040ff00000001808 */
[-C--:B------:R-:W-:Y:S08]  /*8130*/  HMMA.16816.F32 R12, R112, R122.reuse, R12 ;  /* 0x0000007a700c723c */ /* 0x080ff0000000180c */
[C---:B------:R-:W-:Y:S01]  /*8140*/  HMMA.16816.F32 R16, R108.reuse, R122, R16 ;  /* 0x0000007a6c10723c */ /* 0x040fe20000001810 */
[----:B------:R-:W4:Y:S03]  /*8150*/  LDSM.16.MT88.4 R120, [R218+0x1500] ;  /* 0x00150000da78783b */ /* 0x000f260000004200 */
[--C-:B-1----:R-:W-:Y:S04]  /*8160*/  FFMA.FTZ R106, R202, c[0x0][0x2d0], -R173.reuse ;  /* 0x0000b400ca6a7a23 */ /* 0x102fe800000108ad */
[-C--:B------:R-:W-:Y:S01]  /*8170*/  HMMA.16816.F32 R20, R108, R124.reuse, R20 ;  /* 0x0000007c6c14723c */ /* 0x080fe20000001814 */
[----:B------:R1:W-:Y:S07]  /*8180*/  MUFU.EX2 R238, R106 ;  /* 0x0000006a00ee7308 */ /* 0x0003ee0000000800 */
[C---:B------:R-:W-:Y:S08]  /*8190*/  HMMA.16816.F32 R24, R112.reuse, R124, R24 ;  /* 0x0000007c7018723c */ /* 0x040ff00000001818 */
[-C--:B------:R-:W-:Y:S08]  /*81a0*/  HMMA.16816.F32 R28, R112, R126.reuse, R28 ;  /* 0x0000007e701c723c */ /* 0x080ff0000000181c */
[C---:B------:R-:W-:Y:S01]  /*81b0*/  HMMA.16816.F32 R32, R108.reuse, R126, R32 ;  /* 0x0000007e6c20723c */ /* 0x040fe20000001820 */
[----:B------:R-:W5:Y:S03]  /*81c0*/  LDSM.16.MT88.4 R124, [R217+0x2500] ;  /* 0x00250000d97c783b */ /* 0x000f660000004200 */
[----:B-1----:R-:W-:Y:S04]  /*81d0*/  FFMA.FTZ R106, R212, c[0x0][0x2d0], -R173 ;  /* 0x0000b400d46a7a23 */ /* 0x002fe800000108ad */
[-C--:B--2---:R-:W-:Y:S01]  /*81e0*/  HMMA.16816.F32 R36, R108, R116.reuse, R36 ;  /* 0x000000746c24723c */ /* 0x084fe20000001824 */
[----:B------:R1:W2:Y:S07]  /*81f0*/  MUFU.EX2 R236, R106 ;  /* 0x0000006a00ec7308 */ /* 0x0002ae0000000800 */
[C---:B------:R-:W-:Y:S08]  /*8200*/  HMMA.16816.F32 R40, R112.reuse, R116, R40 ;  /* 0x000000747028723c */ /* 0x040ff00000001828 */
[-C--:B------:R-:W-:Y:S08]  /*8210*/  HMMA.16816.F32 R44, R112, R118.reuse, R44 ;  /* 0x00000076702c723c */ /* 0x080ff0000000182c */
[C---:B------:R-:W-:Y:S01]  /*8220*/  HMMA.16816.F32 R48, R108.reuse, R118, R48 ;  /* 0x000000766c30723c */ /* 0x040fe20000001830 */
[----:B------:R-:W2:Y:S03]  /*8230*/  LDSM.16.MT88.4 R116, [R218+0x2500] ;  /* 0x00250000da74783b */ /* 0x000ea60000004200 */
[--C-:B-1----:R-:W-:Y:S01]  /*8240*/  FFMA.FTZ R106, R146, c[0x0][0x2d0], -R174.reuse ;  /* 0x0000b400926a7a23 */ /* 0x102fe200000108ae */
[----:B------:R-:W-:Y:S02]  /*8250*/  MOV R146, R138 ;  /* 0x0000008a00927202 */ /* 0x000fe40000000f00 */
[----:B------:R-:W-:Y:S01]  /*8260*/  MOV R138, R134 ;  /* 0x00000086008a7202 */ /* 0x000fe20000000f00 */
[-C--:B----4-:R-:W-:Y:S01]  /*8270*/  HMMA.16816.F32 R52, R108, R120.reuse, R52 ;  /* 0x000000786c34723c */ /* 0x090fe20000001834 */
[----:B------:R1:W-:Y:S03]  /*8280*/  MUFU.EX2 R235, R106 ;  /* 0x0000006a00eb7308 */ /* 0x0003e60000000800 */
[----:B------:R-:W-:Y:S02]  /*8290*/  MOV R134, R132 ;  /* 0x0000008400867202 */ /* 0x000fe40000000f00 */
[----:B------:R-:W-:Y:S02]  /*82a0*/  MOV R132, R130 ;  /* 0x0000008200847202 */ /* 0x000fe40000000f00 */
[C---:B------:R-:W-:Y:S08]  /*82b0*/  HMMA.16816.F32 R56, R112.reuse, R120, R56 ;  /* 0x000000787038723c */ /* 0x040ff00000001838 */
[-C--:B------:R-:W-:Y:S08]  /*82c0*/  HMMA.16816.F32 R60, R112, R122.reuse, R60 ;  /* 0x0000007a703c723c */ /* 0x080ff0000000183c */
[C---:B------:R-:W-:Y:S01]  /*82d0*/  HMMA.16816.F32 R64, R108.reuse, R122, R64 ;  /* 0x0000007a6c40723c */ /* 0x040fe20000001840 */
[----:B------:R-:W-:Y:S03]  /*82e0*/  LDSM.16.MT88.4 R120, [R218+0x900] ;  /* 0x00090000da78783b */ /* 0x000fe60000004200 */
[--C-:B-1----:R-:W-:Y:S01]  /*82f0*/  FFMA.FTZ R106, R145, c[0x0][0x2d0], -R174.reuse ;  /* 0x0000b400916a7a23 */ /* 0x102fe200000108ae */
[----:B------:R-:W-:Y:S02]  /*8300*/  MOV R145, R141 ;  /* 0x0000008d00917202 */ /* 0x000fe40000000f00 */
[----:B------:R-:W-:Y:S01]  /*8310*/  MOV R141, R140 ;  /* 0x0000008c008d7202 */ /* 0x000fe20000000f00 */
[-C--:B-----5:R-:W-:Y:S01]  /*8320*/  HMMA.16816.F32 R68, R108, R124.reuse, R68 ;  /* 0x0000007c6c44723c */ /* 0x0a0fe20000001844 */
[----:B------:R1:W4:Y:S03]  /*8330*/  MUFU.EX2 R215, R106 ;  /* 0x0000006a00d77308 */ /* 0x0003260000000800 */
[----:B------:R-:W-:Y:S02]  /*8340*/  MOV R140, R192 ;  /* 0x000000c0008c7202 */ /* 0x000fe40000000f00 */
[----:B------:R-:W-:Y:S02]  /*8350*/  MOV R192, R139 ;  /* 0x0000008b00c07202 */ /* 0x000fe40000000f00 */
[C---:B------:R-:W-:Y:S04]  /*8360*/  HMMA.16816.F32 R72, R112.reuse, R124, R72 ;  /* 0x0000007c7048723c */ /* 0x040fe80000001848 */
[----:B------:R-:W-:Y:S02]  /*8370*/  MOV R139, R129 ;  /* 0x00000081008b7202 */ /* 0x000fe40000000f00 */
[----:B------:R-:W5:Y:S02]  /*8380*/  LDSM.16.MT88.4 R128, [R217+0x900] ;  /* 0x00090000d980783b */ /* 0x000f640000004200 */
[-C--:B------:R-:W-:Y:S08]  /*8390*/  HMMA.16816.F32 R76, R112, R126.reuse, R76 ;  /* 0x0000007e704c723c */ /* 0x080ff0000000184c */
[C---:B------:R-:W-:Y:S01]  /*83a0*/  HMMA.16816.F32 R80, R108.reuse, R126, R80 ;  /* 0x0000007e6c50723c */ /* 0x040fe20000001850 */
[----:B------:R-:W-:Y:S03]  /*83b0*/  LDSM.16.MT88.4 R124, [R218+0x1900] ;  /* 0x00190000da7c783b */ /* 0x000fe60000004200 */
[--C-:B-1----:R-:W-:Y:S04]  /*83c0*/  FFMA.FTZ R106, R144, c[0x0][0x2d0], -R174.reuse ;  /* 0x0000b400906a7a23 */ /* 0x102fe800000108ae */
[-C--:B--2---:R-:W-:Y:S01]  /*83d0*/  HMMA.16816.F32 R84, R108, R116.reuse, R84 ;  /* 0x000000746c54723c */ /* 0x084fe20000001854 */
[----:B------:R1:W2:Y:S07]  /*83e0*/  MUFU.EX2 R214, R106 ;  /* 0x0000006a00d67308 */ /* 0x0002ae0000000800 */
[C---:B------:R-:W-:Y:S08]  /*83f0*/  HMMA.16816.F32 R88, R112.reuse, R116, R88 ;  /* 0x000000747058723c */ /* 0x040ff00000001858 */
[-C--:B------:R-:W-:Y:S08]  /*8400*/  HMMA.16816.F32 R92, R112, R118.reuse, R92 ;  /* 0x00000076705c723c */ /* 0x080ff0000000185c */
[----:B------:R-:W-:Y:S01]  /*8410*/  HMMA.16816.F32 R96, R108, R118, R96 ;  /* 0x000000766c60723c */ /* 0x000fe20000001860 */
[----:B------:R-:W5:Y:S03]  /*8420*/  LDSM.16.MT88.4 R116, [R217+0x1900] ;  /* 0x00190000d974783b */ /* 0x000f660000004200 */
[--C-:B-1----:R-:W-:Y:S01]  /*8430*/  FFMA.FTZ R106, R143, c[0x0][0x2d0], -R175.reuse ;  /* 0x0000b4008f6a7a23 */ /* 0x102fe200000108af */
[----:B------:R-:W-:Y:S02]  /*8440*/  MOV R143, R136 ;  /* 0x00000088008f7202 */ /* 0x000fe40000000f00 */
[----:B------:R-:W-:Y:S01]  /*8450*/  MOV R136, R187 ;  /* 0x000000bb00887202 */ /* 0x000fe20000000f00 */
[----:B------:R1:W-:Y:S01]  /*8460*/  MUFU.EX2 R212, R106 ;  /* 0x0000006a00d47308 */ /* 0x0003e20000000800 */
[----:B---3--:R-:W-:Y:S03]  /*8470*/  F2FP.PACK_AB R108, R237, R239 ;  /* 0x000000efed6c723e */ /* 0x008fe600000000ff */
[----:B------:R-:W-:Y:S02]  /*8480*/  F2FP.PACK_AB R110, R236, R238 ;  /* 0x000000eeec6e723e */ /* 0x000fe400000000ff */
[----:B----4-:R-:W-:Y:S02]  /*8490*/  F2FP.PACK_AB R109, R215, R235 ;  /* 0x000000ebd76d723e */ /* 0x010fe400000000ff */
[----:B--2---:R-:W-:Y:S07]  /*84a0*/  F2FP.PACK_AB R111, R214, R213 ;  /* 0x000000d5d66f723e */ /* 0x004fee00000000ff */
[-C--:B-----5:R-:W-:Y:S03]  /*84b0*/  HMMA.16816.F32 R4, R108, R128.reuse, R4 ;  /* 0x000000806c04723c */ /* 0x0a0fe60000001804 */
[--C-:B-1----:R-:W-:Y:S01]  /*84c0*/  FFMA.FTZ R106, R188, c[0x0][0x2d0], -R175.reuse ;  /* 0x0000b400bc6a7a23 */ /* 0x102fe200000108af */
[----:B------:R-:W-:Y:S03]  /*84d0*/  MOV R188, R211 ;  /* 0x000000d300bc7202 */ /* 0x000fe60000000f00 */
[----:B------:R1:W2:Y:S01]  /*84e0*/  MUFU.EX2 R211, R106 ;  /* 0x0000006a00d37308 */ /* 0x0002a20000000800 */
[----:B------:R-:W-:Y:S01]  /*84f0*/  MOV R144, R188 ;  /* 0x000000bc00907202 */ /* 0x000fe20000000f00 */
[--C-:B-1----:R-:W-:Y:S03]  /*8500*/  FFMA.FTZ R106, R209, c[0x0][0x2d0], -R175.reuse ;  /* 0x0000b400d16a7a23 */ /* 0x102fe600000108af */
[----:B--2---:R-:W-:Y:S05]  /*8510*/  F2FP.PACK_AB R112, R211, R212 ;  /* 0x000000d4d370723e */ /* 0x004fea00000000ff */
[----:B------:R1:W-:Y:S02]  /*8520*/  MUFU.EX2 R209, R106 ;  /* 0x0000006a00d17308 */ /* 0x0003e40000000800 */
[----:B-1----:R-:W-:Y:S08]  /*8530*/  FFMA.FTZ R106, R210, c[0x0][0x2d0], -R175 ;  /* 0x0000b400d26a7a23 */ /* 0x002ff000000108af */
[----:B------:R1:W2:Y:S02]  /*8540*/  MUFU.EX2 R210, R106 ;  /* 0x0000006a00d27308 */ /* 0x0002a40000000800 */
[--C-:B-1----:R-:W-:Y:S01]  /*8550*/  FFMA.FTZ R106, R142, c[0x0][0x2d0], -R105.reuse ;  /* 0x0000b4008e6a7a23 */ /* 0x102fe20000010869 */
[----:B------:R-:W-:Y:S02]  /*8560*/  MOV R142, R137 ;  /* 0x00000089008e7202 */ /* 0x000fe40000000f00 */
[----:B------:R-:W-:Y:S05]  /*8570*/  MOV R137, R186 ;  /* 0x000000ba00897202 */ /* 0x000fea0000000f00 */
[----:B------:R1:W-:Y:S01]  /*8580*/  MUFU.EX2 R188, R106 ;  /* 0x0000006a00bc7308 */ /* 0x0003e20000000800 */
[----:B--2---:R-:W-:Y:S01]  /*8590*/  F2FP.PACK_AB R114, R210, R209 ;  /* 0x000000d1d272723e */ /* 0x004fe200000000ff */
[--C-:B-1----:R-:W-:Y:S08]  /*85a0*/  FFMA.FTZ R106, R176, c[0x0][0x2d0], -R105.reuse ;  /* 0x0000b400b06a7a23 */ /* 0x102ff00000010869 */
[----:B------:R1:W2:Y:S02]  /*85b0*/  MUFU.EX2 R187, R106 ;  /* 0x0000006a00bb7308 */ /* 0x0002a40000000800 */
[--C-:B-1----:R-:W-:Y:S01]  /*85c0*/  FFMA.FTZ R106, R177, c[0x0][0x2d0], -R105.reuse ;  /* 0x0000b400b16a7a23 */ /* 0x102fe20000010869 */
[----:B--2---:R-:W-:Y:S07]  /*85d0*/  F2FP.PACK_AB R113, R187, R188 ;  /* 0x000000bcbb71723e */ /* 0x004fee00000000ff */
[----:B------:R1:W-:Y:S02]  /*85e0*/  MUFU.EX2 R186, R106 ;  /* 0x0000006a00ba7308 */ /* 0x0003e40000000800 */
[----:B-1----:R-:W-:Y:S08]  /*85f0*/  FFMA.FTZ R106, R178, c[0x0][0x2d0], -R105 ;  /* 0x0000b400b26a7a23 */ /* 0x002ff00000010869 */
[----:B------:R1:W2:Y:S02]  /*8600*/  MUFU.EX2 R185, R106 ;  /* 0x0000006a00b97308 */ /* 0x0002a40000000800 */
[--C-:B-1----:R-:W-:Y:S01]  /*8610*/  FFMA.FTZ R106, R191, c[0x0][0x2d0], -R173.reuse ;  /* 0x0000b400bf6a7a23 */ /* 0x102fe200000108ad */
[----:B--2---:R-:W-:Y:S07]  /*8620*/  F2FP.PACK_AB R115, R185, R186 ;  /* 0x000000bab973723e */ /* 0x004fee00000000ff */
[----:B------:R1:W-:Y:S01]  /*8630*/  MUFU.EX2 R203, R106 ;  /* 0x0000006a00cb7308 */ /* 0x0003e20000000800 */
[C---:B------:R-:W-:Y:S07]  /*8640*/  HMMA.16816.F32 R8, R112.reuse, R128, R8 ;  /* 0x000000807008723c */ /* 0x040fee0000001808 */
[--C-:B------:R-:W-:Y:S01]  /*8650*/  FFMA.FTZ R128, R146, c[0x0][0x2d0], -R173.reuse ;  /* 0x0000b40092807a23 */ /* 0x100fe200000108ad */
[-C--:B------:R-:W-:Y:S03]  /*8660*/  HMMA.16816.F32 R12, R112, R130.reuse, R12 ;  /* 0x00000082700c723c */ /* 0x080fe6000000180c */
[----:B------:R-:W-:Y:S01]  /*8670*/  MUFU.EX2 R202, R128 ;  /* 0x0000008000ca7308 */ /* 0x000fe20000000800 */
[----:B------:R-:W-:Y:S04]  /*8680*/  MOV R146, R136 ;  /* 0x0000008800927202 */ /* 0x000fe80000000f00 */
[C---:B------:R-:W-:Y:S04]  /*8690*/  HMMA.16816.F32 R16, R108.reuse, R130, R16 ;  /* 0x000000826c10723c */ /* 0x040fe80000001810 */
[--C-:B-1----:R-:W-:Y:S04]  /*86a0*/  FFMA.FTZ R106, R147, c[0x0][0x2d0], -R173.reuse ;  /* 0x0000b400936a7a23 */ /* 0x102fe800000108ad */
[-C--:B------:R-:W-:Y:S01]  /*86b0*/  HMMA.16816.F32 R20, R108, R120.reuse, R20 ;  /* 0x000000786c14723c */ /* 0x080fe20000001814 */
[----:B------:R1:W-:Y:S07]  /*86c0*/  MUFU.EX2 R204, R106 ;  /* 0x0000006a00cc7308 */ /* 0x0003ee0000000800 */
[C---:B------:R-:W-:Y:S08]  /*86d0*/  HMMA.16816.F32 R24, R112.reuse, R120, R24 ;  /* 0x000000787018723c */ /* 0x040ff00000001818 */
[-C--:B------:R-:W-:Y:S08]  /*86e0*/  HMMA.16816.F32 R28, R112, R122.reuse, R28 ;  /* 0x0000007a701c723c */ /* 0x080ff0000000181c */
[C---:B------:R-:W-:Y:S01]  /*86f0*/  HMMA.16816.F32 R32, R108.reuse, R122, R32 ;  /* 0x0000007a6c20723c */ /* 0x040fe20000001820 */
[----:B------:R-:W2:Y:S03]  /*8700*/  LDSM.16.MT88.4 R120, [R217+0x2900] ;  /* 0x00290000d978783b */ /* 0x000ea60000004200 */
[----:B-1----:R-:W-:Y:S04]  /*8710*/  FFMA.FTZ R106, R179, c[0x0][0x2d0], -R173 ;  /* 0x0000b400b36a7a23 */ /* 0x002fe800000108ad */
[-C--:B------:R-:W-:Y:S01]  /*8720*/  HMMA.16816.F32 R36, R108, R116.reuse, R36 ;  /* 0x000000746c24723c */ /* 0x080fe20000001824 */
[----:B------:R1:W-:Y:S07]  /*8730*/  MUFU.EX2 R201, R106 ;  /* 0x0000006a00c97308 */ /* 0x0003ee0000000800 */
[C---:B------:R-:W-:Y:S08]  /*8740*/  HMMA.16816.F32 R40, R112.reuse, R116, R40 ;  /* 0x000000747028723c */ /* 0x040ff00000001828 */
[-C--:B------:R-:W-:Y:S08]  /*8750*/  HMMA.16816.F32 R44, R112, R118.reuse, R44 ;  /* 0x00000076702c723c */ /* 0x080ff0000000182c */
[C---:B------:R-:W-:Y:S01]  /*8760*/  HMMA.16816.F32 R48, R108.reuse, R118, R48 ;  /* 0x000000766c30723c */ /* 0x040fe20000001830 */
[----:B------:R-:W3:Y:S03]  /*8770*/  LDSM.16.MT88.4 R116, [R218+0x2900] ;  /* 0x00290000da74783b */ /* 0x000ee60000004200 */
[--C-:B-1----:R-:W-:Y:S01]  /*8780*/  FFMA.FTZ R106, R145, c[0x0][0x2d0], -R174.reuse ;  /* 0x0000b400916a7a23 */ /* 0x102fe200000108ae */
[----:B------:R-:W-:Y:S03]  /*8790*/  MOV R145, R183 ;  /* 0x000000b700917202 */ /* 0x000fe60000000f00 */
[-C--:B------:R-:W-:Y:S01]  /*87a0*/  HMMA.16816.F32 R52, R108, R124.reuse, R52 ;  /* 0x0000007c6c34723c */ /* 0x080fe20000001834 */
[----:B------:R1:W-:Y:S07]  /*87b0*/  MUFU.EX2 R199, R106 ;  /* 0x0000006a00c77308 */ /* 0x0003ee0000000800 */
[C---:B------:R-:W-:Y:S07]  /*87c0*/  HMMA.16816.F32 R56, R112.reuse, R124, R56 ;  /* 0x0000007c7038723c */ /* 0x040fee0000001838 */
[--C-:B------:R-:W-:Y:S01]  /*87d0*/  FFMA.FTZ R124, R141, c[0x0][0x2d0], -R175.reuse ;  /* 0x0000b4008d7c7a23 */ /* 0x100fe200000108af */
[-C--:B------:R-:W-:Y:S03]  /*87e0*/  HMMA.16816.F32 R60, R112, R126.reuse, R60 ;  /* 0x0000007e703c723c */ /* 0x080fe6000000183c */
[----:B------:R4:W-:Y:S01]  /*87f0*/  MUFU.EX2 R194, R124 ;  /* 0x0000007c00c27308 */ /* 0x0009e20000000800 */
[----:B------:R-:W-:Y:S04]  /*8800*/  MOV R141, R137 ;  /* 0x00000089008d7202 */ /* 0x000fe80000000f00 */
[C---:B------:R-:W-:Y:S04]  /*8810*/  HMMA.16816.F32 R64, R108.reuse, R126, R64 ;  /* 0x0000007e6c40723c */ /* 0x040fe80000001840 */
[--C-:B-1----:R-:W-:Y:S01]  /*8820*/  FFMA.FTZ R106, R144, c[0x0][0x2d0], -R174.reuse ;  /* 0x0000b400906a7a23 */ /* 0x102fe200000108ae */
[----:B------:R-:W-:Y:S03]  /*8830*/  MOV R144, R182 ;  /* 0x000000b600907202 */ /* 0x000fe60000000f00 */
[-C--:B--2---:R-:W-:Y:S01]  /*8840*/  HMMA.16816.F32 R68, R108, R120.reuse, R68 ;  /* 0x000000786c44723c */ /* 0x084fe20000001844 */
[----:B------:R1:W2:Y:S07]  /*8850*/  MUFU.EX2 R200, R106 ;  /* 0x0000006a00c87308 */ /* 0x0002ae0000000800 */
[C---:B------:R-:W-:Y:S01]  /*8860*/  HMMA.16816.F32 R72, R112.reuse, R120, R72 ;  /* 0x000000787048723c */ /* 0x040fe20000001848 */
[----:B----4-:R-:W4:Y:S07]  /*8870*/  LDSM.16.MT88.4 R124, [R217+0xd00] ;  /* 0x000d0000d97c783b */ /* 0x010f2e0000004200 */
[-C--:B------:R-:W-:Y:S08]  /*8880*/  HMMA.16816.F32 R76, R112, R122.reuse, R76 ;  /* 0x0000007a704c723c */ /* 0x080ff0000000184c */
[C---:B------:R-:W-:Y:S04]  /*8890*/  HMMA.16816.F32 R80, R108.reuse, R122, R80 ;  /* 0x0000007a6c50723c */ /* 0x040fe80000001850 */
[--C-:B-1----:R-:W-:Y:S01]  /*88a0*/  FFMA.FTZ R106, R143, c[0x0][0x2d0], -R174.reuse ;  /* 0x0000b4008f6a7a23 */ /* 0x102fe200000108ae */
[----:B------:R-:W-:Y:S02]  /*88b0*/  MOV R143, R180 ;  /* 0x000000b4008f7202 */ /* 0x000fe40000000f00 */
[----:B--2---:R-:W-:Y:S01]  /*88c0*/  F2FP.PACK_AB R173, R200, R199 ;  /* 0x000000c7c8ad723e */ /* 0x004fe200000000ff */
[-C--:B---3--:R-:W-:Y:S01]  /*88d0*/  HMMA.16816.F32 R84, R108, R116.reuse, R84 ;  /* 0x000000746c54723c */ /* 0x088fe20000001854 */
[----:B------:R1:W-:Y:S07]  /*88e0*/  MUFU.EX2 R198, R106 ;  /* 0x0000006a00c67308 */ /* 0x0003ee0000000800 */
[C---:B------:R-:W-:Y:S08]  /*88f0*/  HMMA.16816.F32 R88, R112.reuse, R116, R88 ;  /* 0x000000747058723c */ /* 0x040ff00000001858 */
[-C--:B------:R-:W-:Y:S08]  /*8900*/  HMMA.16816.F32 R92, R112, R118.reuse, R92 ;  /* 0x00000076705c723c */ /* 0x080ff0000000185c */
[----:B------:R-:W-:Y:S04]  /*8910*/  HMMA.16816.F32 R96, R108, R118, R96 ;  /* 0x000000766c60723c */ /* 0x000fe80000001860 */
[----:B-1----:R-:W-:Y:S01]  /*8920*/  FFMA.FTZ R106, R142, c[0x0][0x2d0], -R174 ;  /* 0x0000b4008e6a7a23 */ /* 0x002fe200000108ae */
[----:B------:R-:W-:Y:S02]  /*8930*/  F2FP.PACK_AB R174, R201, R202 ;  /* 0x000000cac9ae723e */ /* 0x000fe400000000ff */
[----:B------:R-:W-:Y:S01]  /*8940*/  MOV R142, R181 ;  /* 0x000000b5008e7202 */ /* 0x000fe20000000f00 */
[----:B------:R1:W-:Y:S01]  /*8950*/  MUFU.EX2 R197, R106 ;  /* 0x0000006a00c57308 */ /* 0x0003e20000000800 */
[----:B------:R-:W-:Y:S03]  /*8960*/  LDSM.16.MT88.4 R180, [R217+0x2d00] ;  /* 0x002d0000d9b4783b */ /* 0x000fe60000004200 */
[--C-:B-1----:R-:W-:Y:S06]  /*8970*/  FFMA.FTZ R106, R192, c[0x0][0x2d0], -R175.reuse ;  /* 0x0000b400c06a7a23 */ /* 0x102fec00000108af */
[----:B------:R1:W2:Y:S02]  /*8980*/  MUFU.EX2 R192, R106 ;  /* 0x0000006a00c07308 */ /* 0x0002a40000000800 */
[--C-:B-1----:R-:W-:Y:S01]  /*8990*/  FFMA.FTZ R106, R140, c[0x0][0x2d0], -R175.reuse ;  /* 0x0000b4008c6a7a23 */ /* 0x102fe200000108af */
[----:B------:R-:W-:Y:S02]  /*89a0*/  MOV R140, R138 ;  /* 0x0000008a008c7202 */ /* 0x000fe40000000f00 */
[----:B--2---:R-:W-:Y:S05]  /*89b0*/  F2FP.PACK_AB R176, R194, R192 ;  /* 0x000000c0c2b0723e */ /* 0x004fea00000000ff */
[----:B------:R1:W-:Y:S02]  /*89c0*/  MUFU.EX2 R191, R106 ;  /* 0x0000006a00bf7308 */ /* 0x0003e40000000800 */
[----:B-1----:R-:W-:Y:S01]  /*89d0*/  FFMA.FTZ R106, R189, c[0x0][0x2d0], -R175 ;  /* 0x0000b400bd6a7a23 */ /* 0x002fe200000108af */
[----:B------:R-:W-:Y:S07]  /*89e0*/  F2FP.PACK_AB R175, R197, R198 ;  /* 0x000000c6c5af723e */ /* 0x000fee00000000ff */
[----:B------:R1:W2:Y:S02]  /*89f0*/  MUFU.EX2 R189, R106 ;  /* 0x0000006a00bd7308 */ /* 0x0002a40000000800 */
[--C-:B-1----:R-:W-:Y:S01]  /*8a00*/  FFMA.FTZ R106, R184, c[0x0][0x2d0], -R105.reuse ;  /* 0x0000b400b86a7a23 */ /* 0x102fe20000010869 */
[----:B--2---:R-:W-:Y:S07]  /*8a10*/  F2FP.PACK_AB R178, R189, R191 ;  /* 0x000000bfbdb2723e */ /* 0x004fee00000000ff */
[----:B------:R1:W-:Y:S02]  /*8a20*/  MUFU.EX2 R184, R106 ;  /* 0x0000006a00b87308 */ /* 0x0003e40000000800 */
[--C-:B-1----:R-:W-:Y:S02]  /*8a30*/  FFMA.FTZ R106, R139, c[0x0][0x2d0], -R105.reuse ;  /* 0x0000b4008b6a7a23 */ /* 0x102fe40000010869 */
[----:B------:R-:W-:Y:S01]  /*8a40*/  FFMA.FTZ R105, R172, c[0x0][0x2d0], -R105 ;  /* 0x0000b400ac697a23 */ /* 0x000fe20000010869 */
[----:B------:R-:W-:Y:S01]  /*8a50*/  F2FP.PACK_AB R172, R204, R203 ;  /* 0x000000cbccac723e */ /* 0x000fe200000000ff */
[----:B------:R-:W1:Y:S04]  /*8a60*/  LDSM.16.MT88.4 R136, [R218+0xd00] ;  /* 0x000d0000da88783b */ /* 0x000e680000004200 */
[----:B------:R-:W2:Y:S02]  /*8a70*/  MUFU.EX2 R106, R106 ;  /* 0x0000006a006a7308 */ /* 0x000ea40000000800 */
[-C--:B----4-:R-:W-:Y:S02]  /*8a80*/  HMMA.16816.F32 R112, R172, R124.reuse, R4 ;  /* 0x0000007cac70723c */ /* 0x090fe40000001804 */
[----:B------:R-:W3:Y:S06]  /*8a90*/  LDSM.16.MT88.4 R4, [R218+0x2d00] ;  /* 0x002d0000da04783b */ /* 0x000eec0000004200 */
[----:B------:R-:W4:Y:S01]  /*8aa0*/  MUFU.EX2 R105, R105 ;  /* 0x0000006900697308 */ /* 0x000f220000000800 */
[----:B--2---:R-:W-:Y:S03]  /*8ab0*/  F2FP.PACK_AB R177, R106, R184 ;  /* 0x000000b86ab1723e */ /* 0x004fe600000000ff */
[----:B----4-:R-:W-:Y:S07]  /*8ac0*/  F2FP.PACK_AB R179, R105, R107 ;  /* 0x0000006b69b3723e */ /* 0x010fee00000000ff */
[C---:B------:R-:W-:Y:S07]  /*8ad0*/  HMMA.16816.F32 R108, R176.reuse, R124, R8 ;  /* 0x0000007cb06c723c */ /* 0x040fee0000001808 */
[----:B------:R-:W-:Y:S01]  /*8ae0*/  MOV R11, R143 ;  /* 0x0000008f000b7202 */ /* 0x000fe20000000f00 */
[-C--:B------:R-:W-:Y:S04]  /*8af0*/  HMMA.16816.F32 R116, R176, R126.reuse, R12 ;  /* 0x0000007eb074723c */ /* 0x080fe8000000180c */
[----:B------:R-:W-:Y:S02]  /*8b00*/  MOV R10, R144 ;  /* 0x00000090000a7202 */ /* 0x000fe40000000f00 */
[----:B------:R-:W-:Y:S02]  /*8b10*/  MOV R8, R145 ;  /* 0x0000009100087202 */ /* 0x000fe40000000f00 */
[C---:B------:R-:W-:Y:S01]  /*8b20*/  HMMA.16816.F32 R120, R172.reuse, R126, R16 ;  /* 0x0000007eac78723c */ /* 0x040fe20000001810 */
[----:B------:R-:W2:Y:S03]  /*8b30*/  LDL.LU R16, [R1+0x4] ;  /* 0x0000040001107983 */ /* 0x000ea60000300800 */
[----:B------:R-:W-:Y:S01]  /*8b40*/  MOV R13, R141 ;  /* 0x0000008d000d7202 */ /* 0x000fe20000000f00 */
[----:B------:R-:W4:Y:S01]  /*8b50*/  LDL.LU R18, [R1+0x8] ;  /* 0x0000080001127983 */ /* 0x000f220000300800 */
[----:B------:R-:W-:Y:S02]  /*8b60*/  MOV R14, R140 ;  /* 0x0000008c000e7202 */ /* 0x000fe40000000f00 */
[-C--:B-1----:R-:W-:Y:S01]  /*8b70*/  HMMA.16816.F32 R124, R172, R136.reuse, R20 ;  /* 0x00000088ac7c723c */ /* 0x082fe20000001814 */
[----:B------:R-:W5:Y:S03]  /*8b80*/  LDL.LU R19, [R1+0xc] ;  /* 0x00000c0001137983 */ /* 0x000f660000300800 */
[----:B------:R-:W-:Y:S01]  /*8b90*/  MOV R15, R135 ;  /* 0x00000087000f7202 */ /* 0x000fe20000000f00 */
[----:B------:R-:W5:Y:S01]  /*8ba0*/  LDL.LU R22, [R1] ;  /* 0x0000000001167983 */ /* 0x000f620000300800 */
[----:B------:R-:W-:Y:S02]  /*8bb0*/  MOV R17, R134 ;  /* 0x0000008600117202 */ /* 0x000fe40000000f00 */
[C---:B------:R-:W-:Y:S04]  /*8bc0*/  HMMA.16816.F32 R128, R176.reuse, R136, R24 ;  /* 0x00000088b080723c */ /* 0x040fe80000001818 */
[----:B------:R-:W-:Y:S02]  /*8bd0*/  MOV R21, R133 ;  /* 0x0000008500157202 */ /* 0x000fe40000000f00 */
[----:B------:R-:W-:Y:S02]  /*8be0*/  MOV R23, R132 ;  /* 0x0000008400177202 */ /* 0x000fe40000000f00 */
[-C--:B------:R-:W-:Y:S04]  /*8bf0*/  HMMA.16816.F32 R132, R176, R138.reuse, R28 ;  /* 0x0000008ab084723c */ /* 0x080fe8000000181c */
[----:B------:R-:W-:Y:S02]  /*8c00*/  MOV R9, R146 ;  /* 0x0000009200097202 */ /* 0x000fe40000000f00 */
[----:B------:R-:W-:Y:S02]  /*8c10*/  MOV R12, R142 ;  /* 0x0000008e000c7202 */ /* 0x000fe40000000f00 */
        /* <DEDUP_REMOVED lines=13> */
[-C--:B---3--:R-:W-:Y:S08]  /*8cf0*/  HMMA.16816.F32 R84, R172, R4.reuse, R84 ;  /* 0x00000004ac54723c */ /* 0x088ff00000001854 */
[C---:B------:R-:W-:Y:S08]  /*8d00*/  HMMA.16816.F32 R88, R176.reuse, R4, R88 ;  /* 0x00000004b058723c */ /* 0x040ff00000001858 */
[-C--:B------:R-:W-:Y:S08]  /*8d10*/  HMMA.16816.F32 R92, R176, R6.reuse, R92 ;  /* 0x00000006b05c723c */ /* 0x080ff0000000185c */
[----:B------:R-:W-:Y:S04]  /*8d20*/  HMMA.16816.F32 R96, R172, R6, R96 ;  /* 0x00000006ac60723c */ /* 0x000fe80000001860 */
[----:B--2---:R-:W-:Y:S02]  /*8d30*/  FFMA.FTZ R100, R100, R16, R23 ;  /* 0x0000001064647223 */ /* 0x004fe40000010017 */
[----:B----4-:R-:W-:Y:S02]  /*8d40*/  FFMA.FTZ R3, R3, R18, R17 ;  /* 0x0000001203037223 */ /* 0x010fe40000010011 */
[----:B------:R-:W-:Y:S01]  /*8d50*/  FADD.FTZ R12, R12, R100 ;  /* 0x000000640c0c7221 */ /* 0x000fe20000010000 */
[----:B------:R-:W-:Y:S03]  /*8d60*/  MOV R100, R103 ;  /* 0x0000006700647202 */ /* 0x000fe60000000f00 */
[----:B-----5:R-:W-:Y:S02]  /*8d70*/  FFMA.FTZ R0, R0, R19, R205 ;  /* 0x0000001300007223 */ /* 0x020fe400000100cd */
[----:B------:R-:W-:Y:S02]  /*8d80*/  FADD.FTZ R3, R13, R3 ;  /* 0x000000030d037221 */ /* 0x000fe40000010000 */
        /* <DEDUP_REMOVED lines=54> */
[----:B------:R-:W-:Y:S01]  /*90f0*/  MOV R106, R2 ;  /* 0x00000002006a7202 */ /* 0x000fe20000000f00 */
[----:B------:R-:W-:Y:S01]  /*9100*/  FADD.FTZ R4, R198, R0 ;  /* 0x00000000c6047221 */ /* 0x000fe20000010000 */
[----:B------:R-:W-:Y:S01]  /*9110*/  STL [R1], R5 ;  /* 0x0000000501007387 */ /* 0x000fe20000100800 */
[----:B------:R-:W-:Y:S02]  /*9120*/  FADD.FTZ R3, R189, R3 ;  /* 0x00000003bd037221 */ /* 0x000fe40000010000 */
[----:B------:R-:W-:Y:S02]  /*9130*/  FADD.FTZ R4, R197, R4 ;  /* 0x00000004c5047221 */ /* 0x000fe40000010000 */
[----:B------:R-:W-:Y:S03]  /*9140*/  FADD.FTZ R0, R107, R7 ;  /* 0x000000076b007221 */ /* 0x000fe60000010000 */
[----:B------:R-:W-:Y:S01]  /*9150*/  STL [R1+0x4], R4 ;  /* 0x0000040401007387 */ /* 0x000fe20000100800 */
[----:B------:R-:W-:Y:S01]  /*9160*/  FADD.FTZ R0, R105, R0 ;  /* 0x0000000069007221 */ /* 0x000fe20000010000 */
[----:B------:R-:W-:Y:S02]  /*9170*/  MOV R105, R102 ;  /* 0x0000006600697202 */ /* 0x000fe40000000f00 */
[----:B------:R1:W-:Y:S04]  /*9180*/  STL [R1+0x8], R3 ;  /* 0x0000080301007387 */ /* 0x0003e80000100800 */
[----:B------:R2:W-:Y:S01]  /*9190*/  STL [R1+0xc], R0 ;  /* 0x00000c0001007387 */ /* 0x0005e20000100800 */
[----:B-1----:R-:W-:Y:S01]  /*91a0*/  MOV R3, R104 ;  /* 0x0000006800037202 */ /* 0x002fe20000000f00 */
[----:B------:R-:W-:-:S05]  /*91b0*/  @P0 BRA `(.L_x_29) ;  /* 0xffffc25000000947 */ /* 0x000fca000383ffff */
.L_x_28:
[----:B--2---:R-:W2:Y:S04]  /*91c0*/  LDL.LU R0, [R1] ;  /* 0x0000000001007983 */ /* 0x004ea80000300800 */
[----:B------:R-:W3:Y:S04]  /*91d0*/  LDL.LU R4, [R1+0x4] ;  /* 0x0000040001047983 */ /* 0x000ee80000300800 */
[----:B------:R-:W4:Y:S04]  /*91e0*/  LDL.LU R10, [R1+0x8] ;  /* 0x00000800010a7983 */ /* 0x000f280000300800 */
[----:B------:R-:W5:Y:S01]  /*91f0*/  LDL.LU R8, [R1+0xc] ;  /* 0x00000c0001087983 */ /* 0x000f620000300800 */
[----:B------:R-:W-:-:S02]  /*9200*/  MOV R50, 0xff800000 ;  /* 0xff80000000327802 */ /* 0x000fc40000000f00 */
[----:B------:R-:W-:Y:S02]  /*9210*/  MOV R51, 0xff800000 ;  /* 0xff80000000337802 */ /* 0x000fe40000000f00 */
[----:B------:R-:W-:Y:S02]  /*9220*/  MOV R53, 0xff800000 ;  /* 0xff80000000357802 */ /* 0x000fe40000000f00 */
[----:B------:R-:W-:Y:S02]  /*9230*/  MOV R54, 0xff800000 ;  /* 0xff80000000367802 */ /* 0x000fe40000000f00 */
[----:B------:R-:W-:Y:S01]  /*9240*/  PLOP3.LUT P1, PT, PT, PT, PT, 0x8, 0x0 ;  /* 0x000000000000781c */ /* 0x000fe20003f2e170 */
[----:B--2---:R-:W1:Y:S04]  /*9250*/  SHFL.BFLY PT, R5, R0, 0x2, 0x1f ;  /* 0x0c401f0000057f89 */ /* 0x004e6800000e0000 */
[----:B---3--:R-:W2:Y:S04]  /*9260*/  SHFL.BFLY PT, R9, R4, 0x2, 0x1f ;  /* 0x0c401f0004097f89 */ /* 0x008ea800000e0000 */
[----:B----4-:R-:W3:Y:S04]  /*9270*/  SHFL.BFLY PT, R7, R10, 0x2, 0x1f ;  /* 0x0c401f000a077f89 */ /* 0x010ee800000e0000 */
[----:B-----5:R-:W4:Y:S01]  /*9280*/  SHFL.BFLY PT, R6, R8, 0x2, 0x1f ;  /* 0x0c401f0008067f89 */ /* 0x020f2200000e0000 */
[----:B-1----:R-:W-:-:S02]  /*9290*/  FADD.FTZ R5, R5, R0 ;  /* 0x0000000005057221 */ /* 0x002fc40000010000 */
[----:B--2---:R-:W-:-:S03]  /*92a0*/  FADD.FTZ R9, R9, R4 ;  /* 0x0000000409097221 */ /* 0x004fc60000010000 */
[----:B------:R-:W1:Y:S01]  /*92b0*/  SHFL.BFLY PT, R0, R5, 0x1, 0x1f ;  /* 0x0c201f0005007f89 */ /* 0x000e6200000e0000 */
[----:B---3--:R-:W-:-:S03]  /*92c0*/  FADD.FTZ R7, R7, R10 ;  /* 0x0000000a07077221 */ /* 0x008fc60000010000 */
[----:B------:R-:W2:Y:S01]  /*92d0*/  SHFL.BFLY PT, R4, R9, 0x1, 0x1f ;  /* 0x0c201f0009047f89 */ /* 0x000ea200000e0000 */
[----:B----4-:R-:W-:-:S03]  /*92e0*/  FADD.FTZ R6, R6, R8 ;  /* 0x0000000806067221 */ /* 0x010fc60000010000 */
[----:B------:R-:W3:Y:S04]  /*92f0*/  SHFL.BFLY PT, R3, R7, 0x1, 0x1f ;  /* 0x0c201f0007037f89 */ /* 0x000ee800000e0000 */
[----:B------:R-:W4:Y:S01]  /*9300*/  SHFL.BFLY PT, R8, R6, 0x1, 0x1f ;  /* 0x0c201f0006087f89 */ /* 0x000f2200000e0000 */
[----:B-1----:R-:W-:Y:S01]  /*9310*/  FADD.FTZ R5, R5, R0 ;  /* 0x0000000005057221 */ /* 0x002fe20000010000 */
[----:B------:R-:W-:Y:S01]  /*9320*/  MOV R0, RZ ;  /* 0x000000ff00007202 */ /* 0x000fe20000000f00 */
[----:B--2---:R-:W-:-:S03]  /*9330*/  FADD.FTZ R9, R9, R4 ;  /* 0x0000000409097221 */ /* 0x004fc60000010000 */
[----:B------:R-:W-:Y:S02]  /*9340*/  FSETP.NE.FTZ.AND P4, PT, R5, RZ, PT ;  /* 0x000000ff0500720b */ /* 0x000fe40003f95000 */
[----:B------:R-:W-:Y:S01]  /*9350*/  MOV R4, RZ ;  /* 0x000000ff00047202 */ /* 0x000fe20000000f00 */
[----:B---3--:R-:W-:Y:S01]  /*9360*/  FADD.FTZ R7, R7, R3 ;  /* 0x0000000307077221 */ /* 0x008fe20000010000 */
[----:B------:R-:W-:Y:S02]  /*9370*/  FSETP.NE.FTZ.AND P3, PT, R9, RZ, PT ;  /* 0x000000ff0900720b */ /* 0x000fe40003f75000 */
[----:B------:R-:W-:Y:S01]  /*9380*/  MOV R3, RZ ;  /* 0x000000ff00037202 */ /* 0x000fe20000000f00 */
[----:B----4-:R-:W-:Y:S01]  /*9390*/  FADD.FTZ R6, R8, R6 ;  /* 0x0000000608067221 */ /* 0x010fe20000010000 */
[----:B------:R-:W-:-:S04]  /*93a0*/  FSETP.NE.FTZ.AND P2, PT, R7, RZ, PT ;  /* 0x000000ff0700720b */ /* 0x000fc80003f55000 */
[----:B------:R-:W-:Y:S01]  /*93b0*/  FSETP.NE.FTZ.AND P0, PT, R6, RZ, PT ;  /* 0x000000ff0600720b */ /* 0x000fe20003f15000 */
[----:B------:R-:W1:Y:S08]  /*93c0*/  @P4 MUFU.RCP R0, R5 ;  /* 0x0000000500004308 */ /* 0x000e700000001000 */
[----:B------:R-:W2:Y:S04]  /*93d0*/  @P2 MUFU.RCP R3, R7 ;  /* 0x0000000700032308 */ /* 0x000ea80000001000 */
[----:B------:R-:W-:Y:S01]  /*93e0*/  @P0 MOV R8, 0x3f317218 ;  /* 0x3f31721800080802 */ /* 0x000fe20000000f00 */
[----:B-1----:R-:W-:-:S03]  /*93f0*/  FMUL.FTZ R112, R0, R112 ;  /* 0x0000007000707220 */ /* 0x002fc60000410000 */
[----:B------:R-:W1:Y:S01]  /*9400*/  @P3 MUFU.RCP R4, R9 ;  /* 0x0000000900043308 */ /* 0x000e620000001000 */
[C---:B------:R-:W-:Y:S02]  /*9410*/  FMUL.FTZ R45, R0.reuse, R113 ;  /* 0x00000071002d7220 */ /* 0x040fe40000410000 */
[C---:B------:R-:W-:Y:S02]  /*9420*/  FMUL.FTZ R120, R0.reuse, R120 ;  /* 0x0000007800787220 */ /* 0x040fe40000410000 */
[C---:B------:R-:W-:Y:S02]  /*9430*/  FMUL.FTZ R43, R0.reuse, R121 ;  /* 0x00000079002b7220 */ /* 0x040fe40000410000 */
[C---:B------:R-:W-:Y:S01]  /*9440*/  FMUL.FTZ R124, R0.reuse, R124 ;  /* 0x0000007c007c7220 */ /* 0x040fe20000410000 */
[----:B------:R-:W-:Y:S01]  /*9450*/  @P4 MUFU.LG2 R11, R5 ;  /* 0x00000005000b4308 */ /* 0x000fe20000000c00 */
[C---:B------:R-:W-:Y:S02]  /*9460*/  FMUL.FTZ R41, R0.reuse, R125 ;  /* 0x0000007d00297220 */ /* 0x040fe40000410000 */
[----:B------:R-:W-:-:S02]  /*9470*/  FMUL.FTZ R136, R0, R136 ;  /* 0x0000008800887220 */ /* 0x000fc40000410000 */
[C---:B------:R-:W-:Y:S02]  /*9480*/  FMUL.FTZ R38, R0.reuse, R137 ;  /* 0x0000008900267220 */ /* 0x040fe40000410000 */
[C---:B------:R-:W-:Y:S01]  /*9490*/  FMUL.FTZ R140, R0.reuse, R140 ;  /* 0x0000008c008c7220 */ /* 0x040fe20000410000 */
[----:B------:R-:W-:Y:S01]  /*94a0*/  @P3 MUFU.LG2 R9, R9 ;  /* 0x0000000900093308 */ /* 0x000fe20000000c00 */
[C---:B------:R-:W-:Y:S02]  /*94b0*/  FMUL.FTZ R35, R0.reuse, R141 ;  /* 0x0000008d00237220 */ /* 0x040fe40000410000 */
[C---:B------:R-:W-:Y:S02]  /*94c0*/  FMUL.FTZ R152, R0.reuse, R152 ;  /* 0x0000009800987220 */ /* 0x040fe40000410000 */
[C---:B------:R-:W-:Y:S02]  /*94d0*/  FMUL.FTZ R32, R0.reuse, R153 ;  /* 0x0000009900207220 */ /* 0x040fe40000410000 */
[C---:B------:R-:W-:Y:S01]  /*94e0*/  FMUL.FTZ R156, R0.reuse, R156 ;  /* 0x0000009c009c7220 */ /* 0x040fe20000410000 */
[----:B------:R-:W-:Y:S01]  /*94f0*/  @P2 MUFU.LG2 R7, R7 ;  /* 0x0000000700072308 */ /* 0x000fe20000000c00 */
        /* <DEDUP_REMOVED lines=10> */
[----:B------:R-:W-:Y:S01]  /*95a0*/  FMUL.FTZ R97, R0, R97 ;  /* 0x0000006100617220 */ /* 0x000fe20000410000 */
[----:B------:R-:W-:Y:S01]  /*95b0*/  MOV R0, RZ ;  /* 0x000000ff00007202 */ /* 0x000fe20000000f00 */
[C---:B--2---:R-:W-:Y:S02]  /*95c0*/  FMUL.FTZ R108, R3.reuse, R108 ;  /* 0x0000006c036c7220 */ /* 0x044fe40000410000 */
[----:B------:R-:W-:-:S02]  /*95d0*/  FMUL.FTZ R47, R3, R109 ;  /* 0x0000006d032f7220 */ /* 0x000fc40000410000 */
[C---:B------:R-:W-:Y:S01]  /*95e0*/  FMUL.FTZ R116, R3.reuse, R116 ;  /* 0x0000007403747220 */ /* 0x040fe20000410000 */
[----:B------:R-:W2:Y:S01]  /*95f0*/  @P0 MUFU.RCP R0, R6 ;  /* 0x0000000600000308 */ /* 0x000ea20000001000 */
[C---:B------:R-:W-:Y:S02]  /*9600*/  FMUL.FTZ R46, R3.reuse, R117 ;  /* 0x00000075032e7220 */ /* 0x040fe40000410000 */
[C---:B------:R-:W-:Y:S02]  /*9610*/  FMUL.FTZ R128, R3.reuse, R128 ;  /* 0x0000008003807220 */ /* 0x040fe40000410000 */
[C---:B------:R-:W-:Y:S02]  /*9620*/  FMUL.FTZ R39, R3.reuse, R129 ;  /* 0x0000008103277220 */ /* 0x040fe40000410000 */
[C---:B------:R-:W-:Y:S01]  /*9630*/  FMUL.FTZ R132, R3.reuse, R132 ;  /* 0x0000008403847220 */ /* 0x040fe20000410000 */
[----:B------:R-:W3:Y:S01]  /*9640*/  @P0 MUFU.LG2 R6, R6 ;  /* 0x0000000600060308 */ /* 0x000ee20000000c00 */
        /* <DEDUP_REMOVED lines=17> */
[----:B------:R-:W-:Y:S01]  /*9760*/  @P3 MOV R3, 0x3f317218 ;  /* 0x3f31721800033802 */ /* 0x000fe20000000f00 */
[C---:B-1----:R-:W-:Y:S02]  /*9770*/  FMUL.FTZ R114, R4.reuse, R114 ;  /* 0x0000007204727220 */ /* 0x042fe40000410000 */
        /* <DEDUP_REMOVED lines=24> */
[C---:B--2---:R-:W-:Y:S02]  /*9900*/  FMUL.FTZ R110, R0.reuse, R110 ;  /* 0x0000006e006e7220 */ /* 0x044fe40000410000 */
        /* <DEDUP_REMOVED lines=24> */
[----:B------:R-:W-:Y:S02]  /*9a90*/  @P3 FMUL.FTZ R5, R3, c[0x0][0x2d0] ;  /* 0x0000b40003053a20 */ /* 0x000fe40000410000 */
[----:B------:R-:W-:-:S02]  /*9aa0*/  @P4 FMUL.FTZ R10, R4, c[0x0][0x2d0] ;  /* 0x0000b400040a4a20 */ /* 0x000fc40000410000 */
[----:B------:R-:W-:Y:S02]  /*9ab0*/  @P2 FMUL.FTZ R3, R0, c[0x0][0x2d0] ;  /* 0x0000b40000032a20 */ /* 0x000fe40000410000 */
[----:B------:R-:W-:Y:S02]  /*9ac0*/  @P4 FMUL.FTZ R11, R11, 0.69314718246459960938 ;  /* 0x3f3172180b0b4820 */ /* 0x000fe40000410000 */
[----:B------:R-:W-:Y:S02]  /*9ad0*/  @P3 FMUL.FTZ R9, R9, 0.69314718246459960938 ;  /* 0x3f31721809093820 */ /* 0x000fe40000410000 */
[----:B------:R-:W-:Y:S02]  /*9ae0*/  @P2 FMUL.FTZ R7, R7, 0.69314718246459960938 ;  /* 0x3f31721807072820 */ /* 0x000fe40000410000 */
[----:B---3--:R-:W-:Y:S02]  /*9af0*/  @P0 FMUL.FTZ R4, R6, 0.69314718246459960938 ;  /* 0x3f31721806040820 */ /* 0x008fe40000410000 */
[----:B------:R-:W-:-:S02]  /*9b00*/  @P0 FMUL.FTZ R0, R8, c[0x0][0x2d0] ;  /* 0x0000b40008000a20 */ /* 0x000fc40000410000 */
[----:B------:R-:W-:Y:S02]  /*9b10*/  @P4 FFMA.FTZ R50, R10, R104, R11 ;  /* 0x000000680a324223 */ /* 0x000fe4000001000b */
[----:B------:R-:W-:Y:S02]  /*9b20*/  @P3 FFMA.FTZ R51, R5, R103, R9 ;  /* 0x0000006705333223 */ /* 0x000fe40000010009 */
[----:B------:R-:W-:Y:S02]  /*9b30*/  @P2 FFMA.FTZ R53, R3, R102, R7 ;  /* 0x0000006603352223 */ /* 0x000fe40000010007 */
[----:B------:R-:W-:Y:S02]  /*9b40*/  @P0 FFMA.FTZ R54, R0, R2, R4 ;  /* 0x0000000200360223 */ /* 0x000fe40000010004 */
.L_x_21:
[----:B------:R-:W-:Y:S05]  /*9b50*/  @P1 BRA `(.L_x_30) ;  /* 0x0000177000001947 */ /* 0x000fea0003800000 */
[----:B------:R-:W2:Y:S01]  /*9b60*/  LDL R57, [R1+0x30] ;  /* 0x0000300001397983 */ /* 0x000ea20000100800 */
[----:B------:R-:W-:Y:S02]  /*9b70*/  F2FP.PACK_AB R45, R45, R112 ;  /* 0x000000702d2d723e */ /* 0x000fe400000000ff */
[----:B------:R-:W-:Y:S01]  /*9b80*/  F2FP.PACK_AB R44, R44, R114 ;  /* 0x000000722c2c723e */ /* 0x000fe200000000ff */
[----:B------:R-:W1:Y:S01]  /*9b90*/  S2R R55, SR_TID.X ;  /* 0x0000000000377919 */ /* 0x000e620000002100 */
[----:B------:R-:W-:-:S02]  /*9ba0*/  F2FP.PACK_AB R43, R43, R120 ;  /* 0x000000782b2b723e */ /* 0x000fc400000000ff */
[----:B------:R-:W-:Y:S02]  /*9bb0*/  F2FP.PACK_AB R42, R42, R122 ;  /* 0x0000007a2a2a723e */ /* 0x000fe400000000ff */
[----:B------:R-:W-:Y:S02]  /*9bc0*/  F2FP.PACK_AB R47, R47, R108 ;  /* 0x0000006c2f2f723e */ /* 0x000fe400000000ff */
[----:B------:R-:W-:Y:S02]  /*9bd0*/  F2FP.PACK_AB R110, R111, R110 ;  /* 0x0000006e6f6e723e */ /* 0x000fe400000000ff */
[----:B------:R-:W-:Y:S02]  /*9be0*/  F2FP.PACK_AB R46, R46, R116 ;  /* 0x000000742e2e723e */ /* 0x000fe400000000ff */
[----:B------:R-:W-:Y:S02]  /*9bf0*/  F2FP.PACK_AB R118, R119, R118 ;  /* 0x000000767776723e */ /* 0x000fe400000000ff */
[----:B------:R-:W-:-:S02]  /*9c00*/  F2FP.PACK_AB R41, R41, R124 ;  /* 0x0000007c2929723e */ /* 0x000fc400000000ff */
[----:B------:R-:W-:Y:S02]  /*9c10*/  F2FP.PACK_AB R40, R40, R126 ;  /* 0x0000007e2828723e */ /* 0x000fe400000000ff */
[----:B------:R-:W-:Y:S02]  /*9c20*/  F2FP.PACK_AB R38, R38, R136 ;  /* 0x000000882626723e */ /* 0x000fe400000000ff */
[----:B------:R-:W-:Y:S02]  /*9c30*/  F2FP.PACK_AB R37, R37, R138 ;  /* 0x0000008a2525723e */ /* 0x000fe400000000ff */
[----:B------:R-:W-:Y:S02]  /*9c40*/  F2FP.PACK_AB R39, R39, R128 ;  /* 0x000000802727723e */ /* 0x000fe400000000ff */
[----:B------:R-:W-:Y:S02]  /*9c50*/  F2FP.PACK_AB R130, R131, R130 ;  /* 0x000000828382723e */ /* 0x000fe400000000ff */
[----:B-1----:R-:W-:-:S02]  /*9c60*/  SHF.R.S32.HI R56, RZ, 0x1f, R55 ;  /* 0x0000001fff387819 */ /* 0x002fc40000011437 */
[----:B------:R-:W-:Y:S02]  /*9c70*/  F2FP.PACK_AB R36, R36, R132 ;  /* 0x000000842424723e */ /* 0x000fe400000000ff */
[CC--:B------:R-:W-:Y:S02]  /*9c80*/  LEA.HI R3, R56.reuse, R55.reuse, RZ, 0x2 ;  /* 0x0000003738037211 */ /* 0x0c0fe400078f10ff */
[----:B------:R-:W-:Y:S02]  /*9c90*/  LEA.HI R48, R56, R55, RZ, 0x5 ;  /* 0x0000003738307211 */ /* 0x000fe400078f28ff */
[--C-:B------:R-:W-:Y:S02]  /*9ca0*/  SHF.R.S32.HI R52, RZ, 0x2, R3.reuse ;  /* 0x00000002ff347819 */ /* 0x100fe40000011403 */
[----:B------:R-:W-:Y:S02]  /*9cb0*/  SHF.R.S32.HI R0, RZ, 0x1f, R3 ;  /* 0x0000001fff007819 */ /* 0x000fe40000011403 */
[----:B------:R-:W-:-:S02]  /*9cc0*/  LOP3.LUT R3, R3, 0xfffffffc, RZ, 0xc0, !PT ;  /* 0xfffffffc03037812 */ /* 0x000fc400078ec0ff */
[----:B------:R-:W-:Y:S02]  /*9cd0*/  LEA.HI R0, R0, R52, RZ, 0x3 ;  /* 0x0000003400007211 */ /* 0x000fe400078f18ff */
[----:B------:R-:W-:Y:S01]  /*9ce0*/  SHF.R.S32.HI R49, RZ, 0x5, R48 ;  /* 0x00000005ff317819 */ /* 0x000fe20000011430 */
[----:B------:R-:W-:Y:S01]  /*9cf0*/  IMAD.IADD R29, R55, 0x1, -R3 ;  /* 0x00000001371d7824 */ /* 0x000fe200078e0a03 */
[----:B------:R-:W-:Y:S02]  /*9d00*/  LOP3.LUT R0, R0, 0xfffffff8, RZ, 0xc0, !PT ;  /* 0xfffffff800007812 */ /* 0x000fe400078ec0ff */
[----:B------:R-:W-:Y:S02]  /*9d10*/  F2FP.PACK_AB R134, R135, R134 ;  /* 0x000000868786723e */ /* 0x000fe400000000ff */
[----:B------:R-:W-:Y:S01]  /*9d20*/  F2FP.PACK_AB R35, R35, R140 ;  /* 0x0000008c2323723e */ /* 0x000fe200000000ff */
[----:B------:R-:W-:Y:S01]  /*9d30*/  IMAD.IADD R2, R52, 0x1, -R0 ;  /* 0x0000000134027824 */ /* 0x000fe200078e0a00 */
[----:B------:R-:W-:-:S02]  /*9d40*/  F2FP.PACK_AB R34, R34, R142 ;  /* 0x0000008e2222723e */ /* 0x000fc400000000ff */
[----:B------:R-:W-:Y:S02]  /*9d50*/  F2FP.PACK_AB R32, R32, R152 ;  /* 0x000000982020723e */ /* 0x000fe400000000ff */
[----:B------:R-:W-:Y:S02]  /*9d60*/  LEA.HI R0, R2, R2, RZ, 0x1 ;  /* 0x0000000202007211 */ /* 0x000fe400078f08ff */
[----:B------:R-:W-:Y:S02]  /*9d70*/  F2FP.PACK_AB R31, R31, R154 ;  /* 0x0000009a1f1f723e */ /* 0x000fe400000000ff */
[----:B------:R-:W-:Y:S02]  /*9d80*/  SHF.R.S32.HI R13, RZ, 0x1, R0 ;  /* 0x00000001ff0d7819 */ /* 0x000fe40000011400 */
[----:B------:R-:W-:Y:S02]  /*9d90*/  LOP3.LUT R0, R0, 0x3fffffe, RZ, 0xc0, !PT ;  /* 0x03fffffe00007812 */ /* 0x000fe400078ec0ff */
[C---:B------:R-:W-:Y:S01]  /*9da0*/  LOP3.LUT R3, R13.reuse, 0x1, RZ, 0xc0, !PT ;  /* 0x000000010d037812 */ /* 0x040fe200078ec0ff */
[C---:B------:R-:W-:Y:S01]  /*9db0*/  IMAD.SHL.U32 R4, R13.reuse, 0x40, RZ ;  /* 0x000000400d047824 */ /* 0x040fe200078e00ff */
[----:B------:R-:W-:Y:S01]  /*9dc0*/  LOP3.LUT P0, RZ, R13, 0x2, RZ, 0xc0, !PT ;  /* 0x000000020dff7812 */ /* 0x000fe2000780c0ff */
[----:B------:R-:W-:Y:S01]  /*9dd0*/  IMAD.IADD R2, R2, 0x1, -R0 ;  /* 0x0000000102027824 */ /* 0x000fe200078e0a00 */
[----:B------:R-:W-:Y:S01]  /*9de0*/  ISETP.NE.U32.AND P1, PT, R3, 0x1, PT ;  /* 0x000000010300780c */ /* 0x000fe20003f25070 */
[----:B------:R-:W-:Y:S01]  /*9df0*/  IMAD R0, R49, 0x100, R29 ;  /* 0x0000010031007824 */ /* 0x000fe200078e021d */
[----:B------:R-:W-:-:S02]  /*9e00*/  LOP3.LUT R4, R4, 0xc0, RZ, 0xc0, !PT ;  /* 0x000000c004047812 */ /* 0x000fc400078ec0ff */
[----:B------:R-:W-:Y:S01]  /*9e10*/  F2FP.PACK_AB R33, R33, R144 ;  /* 0x000000902121723e */ /* 0x000fe200000000ff */
[----:B------:R-:W-:Y:S01]  /*9e20*/  IMAD R0, R2, 0x10, R0 ;  /* 0x0000001002007824 */ /* 0x000fe200078e0200 */
[----:B------:R-:W-:Y:S01]  /*9e30*/  LEA.HI R2, R4, R4, RZ, 0x1d ;  /* 0x0000000404027211 */ /* 0x000fe200078fe8ff */
[----:B------:R-:W-:Y:S01]  /*9e40*/  IMAD.MOV.U32 R4, RZ, RZ, 0x20 ;  /* 0x00000020ff047424 */ /* 0x000fe200078e00ff */
[----:B------:R-:W-:Y:S02]  /*9e50*/  F2FP.PACK_AB R146, R147, R146 ;  /* 0x000000929392723e */ /* 0x000fe400000000ff */
[----:B------:R-:W-:Y:S01]  /*9e60*/  F2FP.PACK_AB R30, R30, R148 ;  /* 0x000000941e1e723e */ /* 0x000fe200000000ff */
[----:B------:R-:W-:Y:S01]  /*9e70*/  IMAD.U32 R0, R0, 0x2, R2 ;  /* 0x0000000200007824 */ /* 0x000fe200078e0002 */
[----:B------:R-:W-:Y:S02]  /*9e80*/  SEL R4, R4, 0xffffffe0, !P0 ;  /* 0xffffffe004047807 */ /* 0x000fe40004000000 */
[----:B------:R-:W-:Y:S01]  /*9e90*/  F2FP.PACK_AB R150, R151, R150 ;  /* 0x000000969796723e */ /* 0x000fe200000000ff */
[----:B------:R-:W-:Y:S01]  /*9ea0*/  IMAD.SHL.U32 R0, R0, 0x2, RZ ;  /* 0x0000000200007824 */ /* 0x000fe200078e00ff */
[----:B------:R-:W-:Y:S01]  /*9eb0*/  BAR.SYNC.DEFER_BLOCKING 0x1, 0x80 ;  /* 0x0042000000007b1d */ /* 0x000fe20000010000 */
[----:B------:R-:W-:-:S02]  /*9ec0*/  F2FP.PACK_AB R28, R157, R156 ;  /* 0x0000009c9d1c723e */ /* 0x000fc400000000ff */
[----:B------:R-:W-:Y:S02]  /*9ed0*/  F2FP.PACK_AB R27, R27, R158 ;  /* 0x0000009e1b1b723e */ /* 0x000fe400000000ff */
[C---:B------:R-:W-:Y:S02]  /*9ee0*/  IADD3 R3, R0.reuse, 0x80, RZ ;  /* 0x0000008000037810 */ /* 0x040fe40007ffe0ff */
[C---:B------:R-:W-:Y:S02]  /*9ef0*/  IADD3 R2, R0.reuse, 0x70, RZ ;  /* 0x0000007000027810 */ /* 0x040fe40007ffe0ff */
[----:B------:R-:W-:Y:S01]  /*9f00*/  @P1 IADD3 R2, R3, 0x10, RZ ;  /* 0x0000001003021810 */ /* 0x000fe20007ffe0ff */
[----:B------:R-:W-:Y:S01]  /*9f10*/  IMAD.IADD R3, R0, 0x1, R4 ;  /* 0x0000000100037824 */ /* 0x000fe200078e0204 */
[----:B------:R-:W-:Y:S02]  /*9f20*/  F2FP.PACK_AB R25, R25, R168 ;  /* 0x000000a81919723e */ /* 0x000fe400000000ff */
[----:B------:R-:W-:Y:S01]  /*9f30*/  F2FP.PACK_AB R24, R24, R170 ;  /* 0x000000aa1818723e */ /* 0x000fe200000000ff */
[----:B------:R-:W-:Y:S01]  /*9f40*/  IMAD.IADD R4, R4, 0x1, R2 ;  /* 0x0000000104047824 */ /* 0x000fe200078e0202 */
[----:B------:R-:W-:-:S02]  /*9f50*/  F2FP.PACK_AB R26, R26, R160 ;  /* 0x000000a01a1a723e */ /* 0x000fc400000000ff */
[----:B------:R-:W-:Y:S02]  /*9f60*/  F2FP.PACK_AB R162, R163, R162 ;  /* 0x000000a2a3a2723e */ /* 0x000fe400000000ff */
[----:B------:R-:W-:Y:S02]  /*9f70*/  F2FP.PACK_AB R23, R23, R164 ;  /* 0x000000a41717723e */ /* 0x000fe400000000ff */
        /* <DEDUP_REMOVED lines=8> */
[----:B------:R-:W-:Y:S01]  /*a000*/  STS [R2], R43 ;  /* 0x0000002b02007388 */ /* 0x000fe20000000800 */
        /* <DEDUP_REMOVED lines=16> */
[----:B------:R-:W-:Y:S01]  /*a110*/  ISETP.NE.U32.AND P1, PT, RZ, c[0x0][0x500], PT ;  /* 0x00014000ff007a0c */ /* 0x000fe20003f25070 */
[----:B------:R-:W-:Y:S01]  /*a120*/  STS [R3+0x80], R41 ;  /* 0x0000802903007388 */ /* 0x000fe20000000800 */
[----:B------:R-:W-:Y:S02]  /*a130*/  ISETP.NE.U32.AND P0, PT, RZ, c[0x0][0x508], PT ;  /* 0x00014200ff007a0c */ /* 0x000fe40003f05070 */
[----:B------:R-:W-:Y:S01]  /*a140*/  ISETP.NE.AND.EX P1, PT, RZ, c[0x0][0x504], PT, P1 ;  /* 0x00014100ff007a0c */ /* 0x000fe20003f25310 */
[----:B------:R-:W-:Y:S01]  /*a150*/  STS [R3+0x280], R40 ;  /* 0x0002802803007388 */ /* 0x000fe20000000800 */
[----:B------:R-:W-:-:S03]  /*a160*/  ISETP.NE.AND.EX P0, PT, RZ, c[0x0][0x50c], PT, P0 ;  /* 0x00014300ff007a0c */ /* 0x000fc60003f05300 */
[----:B------:R-:W-:Y:S04]  /*a170*/  STS [R4], R38 ;  /* 0x0000002604007388 */ /* 0x000fe80000000800 */
        /* <DEDUP_REMOVED lines=33> */
[----:B------:R2:W-:Y:S04]  /*a390*/  STS [R3+0x5080], R7 ;  /* 0x0050800703007388 */ /* 0x0005e80000000800 */
[----:B------:R3:W-:Y:S01]  /*a3a0*/  STS [R3+0x5280], R12 ;  /* 0x0052800c03007388 */ /* 0x0007e20000000800 */
[----:B-1----:R-:W-:-:S03]  /*a3b0*/  IMAD.MOV.U32 R2, RZ, RZ, 0x4 ;  /* 0x00000004ff027424 */ /* 0x002fc600078e00ff */
[----:B------:R1:W-:Y:S04]  /*a3c0*/  STS [R4+0x5000], R11 ;  /* 0x0050000b04007388 */ /* 0x0003e80000000800 */
[----:B------:R1:W-:Y:S01]  /*a3d0*/  STS [R4+0x5200], R10 ;  /* 0x0052000a04007388 */ /* 0x0003e20000000800 */
[----:B--2---:R-:W-:-:S03]  /*a3e0*/  IMAD.WIDE R6, R57, R2, c[0x0][0x500] ;  /* 0x0001400039067625 */ /* 0x004fc600078e0202 */
[----:B------:R-:W-:Y:S06]  /*a3f0*/  BAR.SYNC.DEFER_BLOCKING 0x1, 0x80 ;  /* 0x0042000000007b1d */ /* 0x000fec0000010000 */
[----:B------:R-:W2:Y:S01]  /*a400*/  @P1 LDG.E R0, [R6.64] ;  /* 0x0000000406001981 */ /* 0x000ea2000c1e1900 */
[----:B------:R-:W-:Y:S02]  /*a410*/  IMAD.MOV.U32 R24, RZ, RZ, c[0x0][0x388] ;  /* 0x0000e200ff187624 */ /* 0x000fe400078e00ff */
[----:B---3--:R-:W-:-:S05]  /*a420*/  @P0 IMAD.WIDE R2, R57, R2, c[0x0][0x508] ;  /* 0x0001420039020625 */ /* 0x008fca00078e0202 */
[----:B------:R3:W5:Y:S02]  /*a430*/  @P0 LDG.E R24, [R2.64] ;  /* 0x0000000402180981 */ /* 0x000764000c1e1900 */
[----:B---3--:R-:W-:Y:S02]  /*a440*/  CS2R R2, SRZ ;  /* 0x0000000000027805 */ /* 0x008fe4000001ff00 */
[--C-:B--2---:R-:W-:Y:S01]  /*a450*/  @P1 SHF.R.S32.HI R3, RZ, 0x1f, R0.reuse ;  /* 0x0000001fff031819 */ /* 0x104fe20000011400 */
[----:B------:R-:W-:Y:S01]  /*a460*/  @P1 IMAD.MOV.U32 R2, RZ, RZ, R0 ;  /* 0x000000ffff021224 */ /* 0x000fe200078e0000 */
[----:B------:R-:W-:Y:S05]  /*a470*/  @P0 BRA `(.L_x_31) ;  /* 0x0000004000000947 */ /* 0x000fea0003800000 */
[----:B-1----:R-:W-:Y:S05]  /*a480*/  @!P1 BRA `(.L_x_31) ;  /* 0x0000003000009947 */ /* 0x002fea0003800000 */
[----:B------:R-:W2:Y:S04]  /*a490*/  LDG.E R4, [R6.64] ;  /* 0x0000000406047981 */ /* 0x000ea8000c1e1900 */
[----:B------:R-:W2:Y:S02]  /*a4a0*/  LDG.E R0, [R6.64+0x4] ;  /* 0x0000040406007981 */ /* 0x000ea4000c1e1900 */
[----:B--2--5:R-:W-:-:S02]  /*a4b0*/  IADD3 R24, -R4, R0, RZ ;  /* 0x0000000004187210 */ /* 0x024fc40007ffe1ff */
.L_x_31:
[----:B-1----:R-:W-:Y:S01]  /*a4c0*/  LOP3.LUT R6, R48, 0xffffffe0, RZ, 0xc0, !PT ;  /* 0xffffffe030067812 */ /* 0x002fe200078ec0ff */
[----:B------:R-:W1:Y:S01]  /*a4d0*/  S2R R21, SR_CTAID.X ;  /* 0x0000000000157919 */ /* 0x000e620000002500 */
[----:B------:R-:W-:Y:S01]  /*a4e0*/  SHF.R.S32.HI R4, RZ, 0x1f, R49 ;  /* 0x0000001fff047819 */ /* 0x000fe20000011431 */
[----:B------:R-:W-:Y:S01]  /*a4f0*/  IMAD.MOV.U32 R13, RZ, RZ, c[0x0][0x4e8] ;  /* 0x00013a00ff0d7624 */ /* 0x000fe200078e00ff */
[----:B------:R-:W-:Y:S01]  /*a500*/  LEA.HI R0, R29, R29, RZ, 0x1 ;  /* 0x0000001d1d007211 */ /* 0x000fe200078f08ff */
[----:B------:R-:W-:Y:S01]  /*a510*/  IMAD.IADD R6, R55, 0x1, -R6 ;  /* 0x0000000137067824 */ /* 0x000fe200078e0a06 */
[----:B------:R-:W2:Y:S01]  /*a520*/  S2R R17, SR_CTAID.Y ;  /* 0x0000000000117919 */ /* 0x000ea20000002600 */
[----:B------:R-:W-:Y:S01]  /*a530*/  LEA.HI R4, R4, R49, RZ, 0x2 ;  /* 0x0000003104047211 */ /* 0x000fe200078f10ff */
[----:B------:R-:W-:Y:S01]  /*a540*/  IMAD R11, R3, c[0x0][0x3a0], RZ ;  /* 0x0000e800030b7a24 */ /* 0x000fe200078e02ff */
[C---:B------:R-:W-:Y:S01]  /*a550*/  LOP3.LUT R7, R0.reuse, 0x1ffffffe, RZ, 0xc0, !PT ;  /* 0x1ffffffe00077812 */ /* 0x040fe200078ec0ff */
[----:B------:R-:W-:Y:S01]  /*a560*/  IMAD.SHL.U32 R5, R0, 0x20, RZ ;  /* 0x0000002000057824 */ /* 0x000fe200078e00ff */
[----:B------:R-:W-:Y:S01]  /*a570*/  SHF.R.S32.HI R10, RZ, 0x1f, R6 ;  /* 0x0000001fff0a7819 */ /* 0x000fe20000011406 */
[----:B------:R-:W-:Y:S01]  /*a580*/  IMAD.WIDE.U32 R8, R2, c[0x0][0x3a0], RZ ;  /* 0x0000e80002087a25 */ /* 0x000fe200078e00ff */
[----:B------:R-:W-:Y:S01]  /*a590*/  LOP3.LUT R4, R4, 0xffffffc, RZ, 0xc0, !PT ;  /* 0x0ffffffc04047812 */ /* 0x000fe200078ec0ff */
[----:B------:R-:W-:Y:S01]  /*a5a0*/  BSSY B0, `(.L_x_32) ;  /* 0x000008a000007945 */ /* 0x000fe20003800000 */
[----:B------:R-:W-:Y:S01]  /*a5b0*/  LEA.HI R0, R10, R6, RZ, 0x2 ;  /* 0x000000060a007211 */ /* 0x000fe200078f10ff */
[----:B-----5:R-:W-:Y:S01]  /*a5c0*/  IMAD R24, R24, c[0x0][0x4e8], RZ ;  /* 0x00013a0018187a24 */ /* 0x020fe200078e02ff */
[----:B------:R-:W-:-:S02]  /*a5d0*/  IADD3 R10, R29, -R7, RZ ;  /* 0x800000071d0a7210 */ /* 0x000fc40007ffe0ff */
[----:B------:R-:W-:Y:S01]  /*a5e0*/  LOP3.LUT R7, R5, 0xffffffc0, RZ, 0xc0, !PT ;  /* 0xffffffc005077812 */ /* 0x000fe200078ec0ff */
[----:B------:R-:W-:Y:S01]  /*a5f0*/  IMAD.IADD R5, R49, 0x1, -R4 ;  /* 0x0000000131057824 */ /* 0x000fe200078e0a04 */
[----:B------:R-:W-:Y:S01]  /*a600*/  SHF.R.S32.HI R0, RZ, 0x2, R0 ;  /* 0x00000002ff007819 */ /* 0x000fe20000011400 */
[----:B------:R-:W-:Y:S01]  /*a610*/  IMAD R4, R2, c[0x0][0x3a4], R11 ;  /* 0x0000e90002047a24 */ /* 0x000fe200078e020b */
[----:B------:R-:W-:Y:S01]  /*a620*/  LEA.HI R12, R52, R52, RZ, 0x1 ;  /* 0x00000034340c7211 */ /* 0x000fe200078f08ff */
[----:B------:R-:W-:Y:S01]  /*a630*/  IMAD R7, R10, 0x8, R7 ;  /* 0x000000080a077824 */ /* 0x000fe200078e0207 */
[----:B------:R-:W-:Y:S02]  /*a640*/  ISETP.NE.AND P2, PT, R13, 0x1, PT ;  /* 0x000000010d00780c */ /* 0x000fe40003f45270 */
[----:B------:R-:W-:Y:S01]  /*a650*/  LEA R16, R5, R0, 0x4 ;  /* 0x0000000005107211 */ /* 0x000fe200078e20ff */
[----:B------:R-:W-:Y:S01]  /*a660*/  IMAD.IADD R5, R9, 0x1, R4 ;  /* 0x0000000109057824 */ /* 0x000fe200078e0204 */
[----:B------:R-:W-:Y:S01]  /*a670*/  LOP3.LUT R0, R12, 0x3fffffe, RZ, 0xc0, !PT ;  /* 0x03fffffe0c007812 */ /* 0x000fe200078ec0ff */
[----:B--2---:R-:W-:Y:S01]  /*a680*/  IMAD.WIDE.U32 R12, R17, c[0x0][0x490], R2 ;  /* 0x00012400110c7a25 */ /* 0x004fe200078e0002 */
[----:B------:R-:W-:-:S02]  /*a690*/  LOP3.LUT P0, RZ, R6, 0x3, RZ, 0xc0, !PT ;  /* 0x0000000306ff7812 */ /* 0x000fc4000780c0ff */
[----:B------:R-:W-:Y:S01]  /*a6a0*/  IADD3 R6, R16, R7, RZ ;  /* 0x0000000710067210 */ /* 0x000fe20007ffe0ff */
[----:B------:R-:W-:Y:S01]  /*a6b0*/  IMAD.IADD R0, R52, 0x1, -R0 ;  /* 0x0000000134007824 */ /* 0x000fe200078e0a00 */
[----:B------:R-:W-:Y:S01]  /*a6c0*/  SHF.R.S32.HI R7, RZ, 0x1f, R17 ;  /* 0x0000001fff077819 */ /* 0x000fe20000011411 */
[----:B------:R-:W-:Y:S01]  /*a6d0*/  IMAD.MOV.U32 R4, RZ, RZ, R8 ;  /* 0x000000ffff047224 */ /* 0x000fe200078e0008 */
[----:B-1----:R-:W-:Y:S01]  /*a6e0*/  LEA R6, R21, R6, 0x7 ;  /* 0x0000000615067211 */ /* 0x002fe200078e38ff */
[----:B------:R-:W-:Y:S01]  /*a6f0*/  IMAD R20, R49, 0x8, R0 ;  /* 0x0000000831147824 */ /* 0x000fe200078e0200 */
[----:B------:R-:W-:Y:S01]  /*a700*/  SEL R10, R57, RZ, !P1 ;  /* 0x000000ff390a7207 */ /* 0x000fe20004800000 */
[----:B------:R-:W-:Y:S01]  /*a710*/  IMAD R2, R7, c[0x0][0x490], RZ ;  /* 0x0001240007027a24 */ /* 0x000fe200078e02ff */
[----:B------:R-:W-:Y:S01]  /*a720*/  LEA.HI R15, R56, R55, RZ, 0x3 ;  /* 0x00000037380f7211 */ /* 0x000fe200078f18ff */
[----:B------:R-:W-:-:S04]  /*a730*/  @P2 IMAD.HI.U32 R0, R6, c[0x0][0x4ec], RZ ;  /* 0x00013b0006002a27 */ /* 0x000fc800078e00ff */
[----:B------:R-:W-:Y:S01]  /*a740*/  IMAD.MOV.U32 R8, RZ, RZ, R6 ;  /* 0x000000ffff087224 */ /* 0x000fe200078e0006 */
[----:B------:R-:W-:Y:S01]  /*a750*/  @P2 SHF.R.U32.HI R8, RZ, c[0x0][0x4f0], R0 ;  /* 0x00013c00ff082a19 */ /* 0x000fe20000011600 */
[----:B------:R-:W-:Y:S01]  /*a760*/  IMAD R2, R17, c[0x0][0x494], R2 ;  /* 0x0001250011027a24 */ /* 0x000fe200078e0202 */
[----:B------:R-:W-:Y:S01]  /*a770*/  SHF.R.S32.HI R0, RZ, 0x1f, R57 ;  /* 0x0000001fff007819 */ /* 0x000fe20000011439 */
[----:B------:R-:W-:Y:S02]  /*a780*/  IMAD R14, R7, c[0x0][0x3e8], RZ ;  /* 0x0000fa00070e7a24 */ /* 0x000fe400078e02ff */
[----:B------:R-:W-:Y:S01]  /*a790*/  IMAD R9, R29, 0x20, R52 ;  /* 0x000000201d097824 */ /* 0x000fe200078e0234 */
[----:B------:R-:W-:Y:S01]  /*a7a0*/  IADD3 R3, R13, R2, RZ ;  /* 0x000000020d037210 */ /* 0x000fe20007ffe0ff */
[----:B------:R-:W-:Y:S01]  /*a7b0*/  IMAD.MOV R7, RZ, RZ, -R8 ;  /* 0x000000ffff077224 */ /* 0x000fe200078e0a08 */
[----:B------:R-:W-:Y:S01]  /*a7c0*/  SEL R0, R0, RZ, !P1 ;  /* 0x000000ff00007207 */ /* 0x000fe20004800000 */
[C---:B------:R-:W-:Y:S01]  /*a7d0*/  IMAD R14, R17.reuse, c[0x0][0x3ec], R14 ;  /* 0x0000fb00110e7a24 */ /* 0x040fe200078e020e */
[----:B------:R-:W-:Y:S01]  /*a7e0*/  MOV R2, R12 ;  /* 0x0000000c00027202 */ /* 0x000fe20000000f00 */
[----:B------:R-:W-:-:S04]  /*a7f0*/  IMAD.WIDE.U32 R4, R17, c[0x0][0x3e8], R4 ;  /* 0x0000fa0011047a25 */ /* 0x000fc800078e0004 */
[----:B------:R-:W-:Y:S02]  /*a800*/  IMAD R13, R21, 0x80, R9 ;  /* 0x00000080150d7824 */ /* 0x000fe400078e0209 */
[----:B------:R-:W-:Y:S02]  /*a810*/  IMAD R11, R7, c[0x0][0x4e8], R6 ;  /* 0x00013a00070b7a24 */ /* 0x000fe400078e0206 */
[----:B------:R-:W-:Y:S02]  /*a820*/  IMAD R9, R0, c[0x0][0x498], RZ ;  /* 0x0001260000097a24 */ /* 0x000fe400078e02ff */
[----:B------:R-:W-:-:S04]  /*a830*/  IMAD.WIDE.U32 R6, R10, c[0x0][0x498], R2 ;  /* 0x000126000a067a25 */ /* 0x000fc800078e0002 */
[----:B------:R-:W-:Y:S01]  /*a840*/  IMAD.IADD R3, R5, 0x1, R14 ;  /* 0x0000000105037824 */ /* 0x000fe200078e020e */
[----:B------:R-:W-:Y:S01]  /*a850*/  SHF.R.S32.HI R5, RZ, 0x1f, R8 ;  /* 0x0000001fff057819 */ /* 0x000fe20000011408 */
[----:B------:R-:W-:Y:S01]  /*a860*/  IMAD R9, R10, c[0x0][0x49c], R9 ;  /* 0x000127000a097a24 */ /* 0x000fe200078e0209 */
[----:B------:R-:W-:Y:S01]  /*a870*/  IADD3 R8, P1, R8, R6, RZ ;  /* 0x0000000608087210 */ /* 0x000fe20007f3e0ff */
[----:B------:R-:W-:-:S03]  /*a880*/  @P2 IMAD.HI.U32 R2, R13, c[0x0][0x4ec], RZ ;  /* 0x00013b000d022a27 */ /* 0x000fc600078e00ff */
[----:B------:R-:W-:Y:S01]  /*a890*/  IADD3.X R9, R5, R7, R9, P1, !PT ;  /* 0x0000000705097210 */ /* 0x000fe20000ffe409 */
[----:B------:R-:W-:Y:S01]  /*a8a0*/  IMAD.MOV.U32 R18, RZ, RZ, R13 ;  /* 0x000000ffff127224 */ /* 0x000fe200078e000d */
[----:B------:R-:W-:Y:S01]  /*a8b0*/  SHF.R.S32.HI R7, RZ, 0x1f, R11 ;  /* 0x0000001fff077819 */ /* 0x000fe2000001140b */
[----:B------:R-:W-:Y:S01]  /*a8c0*/  IMAD R0, R0, c[0x0][0x3f0], RZ ;  /* 0x0000fc0000007a24 */ /* 0x000fe200078e02ff */
[----:B------:R-:W-:Y:S01]  /*a8d0*/  @P2 SHF.R.U32.HI R18, RZ, c[0x0][0x4f0], R2 ;  /* 0x00013c00ff122a19 */ /* 0x000fe20000011602 */
[----:B------:R-:W-:Y:S01]  /*a8e0*/  IMAD.SHL.U32 R12, R15, 0x8, RZ ;  /* 0x000000080f0c7824 */ /* 0x000fe200078e00ff */
[----:B------:R-:W-:Y:S01]  /*a8f0*/  MOV R2, R4 ;  /* 0x0000000400027202 */ /* 0x000fe20000000f00 */
[----:B------:R-:W-:Y:S02]  /*a900*/  IMAD R7, R7, c[0x0][0x488], RZ ;  /* 0x0001220007077a24 */ /* 0x000fe400078e02ff */
[----:B------:R-:W-:Y:S01]  /*a910*/  IMAD R14, R10, c[0x0][0x3f4], R0 ;  /* 0x0000fd000a0e7a24 */ /* 0x000fe200078e0200 */
[----:B------:R-:W-:Y:S01]  /*a920*/  LOP3.LUT R0, R12, 0xc0, RZ, 0xc0, !PT ;  /* 0x000000c00c007812 */ /* 0x000fe200078ec0ff */
[----:B------:R-:W-:-:S02]  /*a930*/  IMAD.SHL.U32 R6, R29, 0x8, RZ ;  /* 0x000000081d067824 */ /* 0x000fc400078e00ff */
[----:B------:R-:W-:Y:S01]  /*a940*/  IMAD.WIDE.U32 R4, R10, c[0x0][0x3f0], R2 ;  /* 0x0000fc000a047a25 */ /* 0x000fe200078e0002 */
[----:B------:R-:W-:-:S03]  /*a950*/  SHF.R.U32.HI R10, RZ, 0x3, R0 ;  /* 0x00000003ff0a7819 */ /* 0x000fc60000011600 */
[C---:B------:R-:W-:Y:S01]  /*a960*/  IMAD.WIDE.U32 R2, R11.reuse, c[0x0][0x488], R8 ;  /* 0x000122000b027a25 */ /* 0x040fe200078e0008 */
[----:B------:R-:W-:Y:S02]  /*a970*/  LOP3.LUT R9, R0, 0x18, R6, 0xf8, !PT ;  /* 0x0000001800097812 */ /* 0x000fe400078ef806 */
[----:B------:R-:W-:Y:S01]  /*a980*/  IADD3 R0, -R18, RZ, RZ ;  /* 0x000000ff12007210 */ /* 0x000fe20007ffe1ff */
[----:B------:R-:W-:Y:S01]  /*a990*/  IMAD R8, R11, c[0x0][0x48c], R7 ;  /* 0x000123000b087a24 */ /* 0x000fe200078e0207 */
[----:B------:R-:W-:Y:S01]  /*a9a0*/  LEA R7, P1, R2, c[0x0][0x450], 0x2 ;  /* 0x0001140002077a11 */ /* 0x000fe200078210ff */
[----:B------:R-:W-:Y:S01]  /*a9b0*/  IMAD.IADD R5, R5, 0x1, R14 ;  /* 0x0000000105057824 */ /* 0x000fe200078e020e */
[----:B------:R-:W-:Y:S01]  /*a9c0*/  LOP3.LUT R19, R9, R10, RZ, 0x3c, !PT ;  /* 0x0000000a09137212 */ /* 0x000fe200078e3cff */
[----:B------:R-:W-:Y:S01]  /*a9d0*/  IMAD.IADD R3, R3, 0x1, R8 ;  /* 0x0000000103037824 */ /* 0x000fe200078e0208 */
[----:B------:R-:W-:Y:S01]  /*a9e0*/  SHF.R.S32.HI R8, RZ, 0x1f, R18 ;  /* 0x0000001fff087819 */ /* 0x000fe20000011412 */
[----:B------:R-:W-:Y:S01]  /*a9f0*/  IMAD R9, R0, c[0x0][0x4e8], R13 ;  /* 0x00013a0000097a24 */ /* 0x000fe200078e020d */
[----:B------:R-:W-:Y:S02]  /*aa00*/  SHFL.IDX PT, R14, R7, RZ, 0x1c1f ;  /* 0x001c1fff070e7589 */ /* 0x000fe400000e0000 */
[----:B------:R-:W-:Y:S01]  /*aa10*/  LEA.HI.X R0, R2, c[0x0][0x454], R3, 0x2, P1 ;  /* 0x0001150002007a11 */ /* 0x000fe200008f1403 */
[----:B------:R-:W-:Y:S01]  /*aa20*/  IMAD R2, R8, c[0x0][0x3e0], RZ ;  /* 0x0000f80008027a24 */ /* 0x000fe200078e02ff */
[----:B------:R-:W-:Y:S01]  /*aa30*/  SHFL.IDX PT, R12, R7, 0x1, 0x1c1f ;  /* 0x003c1f00070c7f89 */ /* 0x000fe200000e0000 */
[----:B------:R-:W-:-:S03]  /*aa40*/  LEA R8, R21, R16, 0x7 ;  /* 0x0000001015087211 */ /* 0x000fc600078e38ff */
[----:B------:R-:W1:Y:S01]  /*aa50*/  SHFL.IDX PT, R15, R0, RZ, 0x1c1f ;  /* 0x001c1fff000f7589 */ /* 0x000e6200000e0000 */
[----:B------:R-:W-:-:S03]  /*aa60*/  ISETP.GE.OR P3, PT, R8, R24, P0 ;  /* 0x000000180800720c */ /* 0x000fc60000766670 */
[----:B------:R-:W2:Y:S04]  /*aa70*/  SHFL.IDX PT, R13, R0, 0x1, 0x1c1f ;  /* 0x003c1f00000d7f89 */ /* 0x000ea800000e0000 */
[----:B------:R-:W-:Y:S04]  /*aa80*/  SHFL.IDX PT, R16, R7, 0x2, 0x1c1f ;  /* 0x005c1f0007107f89 */ /* 0x000fe800000e0000 */
[----:B------:R-:W3:Y:S04]  /*aa90*/  SHFL.IDX PT, R17, R0, 0x2, 0x1c1f ;  /* 0x005c1f0000117f89 */ /* 0x000ee800000e0000 */
[----:B------:R4:W-:Y:S04]  /*aaa0*/  SHFL.IDX PT, R10, R7, 0x3, 0x1c1f ;  /* 0x007c1f00070a7f89 */ /* 0x0009e800000e0000 */
[----:B------:R2:W2:Y:S04]  /*aab0*/  SHFL.IDX PT, R11, R0, 0x3, 0x1c1f ;  /* 0x007c1f00000b7f89 */ /* 0x0004a800000e0000 */
[----:B-1----:R-:W-:Y:S01]  /*aac0*/  @!P3 ST.E [R14.64], R50 ;  /* 0x000000320e00b985 */ /* 0x002fe2000c101904 */
[----:B----4-:R-:W-:-:S02]  /*aad0*/  IMAD R7, R18, c[0x0][0x3e4], R2 ;  /* 0x0000f90012077a24 */ /* 0x010fc400078e0202 */
[----:B------:R-:W-:Y:S01]  /*aae0*/  IMAD.WIDE.U32 R2, R18, c[0x0][0x3e0], R4 ;  /* 0x0000f80012027a25 */ /* 0x000fe200078e0004 */
[C---:B------:R-:W-:Y:S02]  /*aaf0*/  IADD3 R5, R8.reuse, 0x40, RZ ;  /* 0x0000004008057810 */ /* 0x040fe40007ffe0ff */
[C---:B--2---:R-:W-:Y:S01]  /*ab00*/  IADD3 R0, R8.reuse, 0x8, RZ ;  /* 0x0000000808007810 */ /* 0x044fe20007ffe0ff */
[----:B------:R-:W-:Y:S01]  /*ab10*/  IMAD.IADD R3, R3, 0x1, R7 ;  /* 0x0000000103037824 */ /* 0x000fe200078e0207 */
[----:B------:R-:W-:Y:S02]  /*ab20*/  IADD3 R8, R8, 0x48, RZ ;  /* 0x0000004808087810 */ /* 0x000fe40007ffe0ff */
[-C--:B------:R-:W-:Y:S01]  /*ab30*/  ISETP.GE.OR P2, PT, R0, R24.reuse, P0 ;  /* 0x000000180000720c */ /* 0x080fe20000746670 */
[----:B------:R-:W-:Y:S01]  /*ab40*/  IMAD.WIDE.U32 R2, R9, c[0x0][0x3d8], R2 ;  /* 0x0000f60009027a25 */ /* 0x000fe200078e0002 */
[----:B------:R-:W-:Y:S02]  /*ab50*/  SHF.R.S32.HI R4, RZ, 0x1f, R9 ;  /* 0x0000001fff047819 */ /* 0x000fe40000011409 */
[-C--:B------:R-:W-:Y:S01]  /*ab60*/  ISETP.GE.OR P1, PT, R5, R24.reuse, P0 ;  /* 0x000000180500720c */ /* 0x080fe20000726670 */
[----:B------:R-:W-:Y:S01]  /*ab70*/  IMAD.U32 R5, R20, 0x20, R19 ;  /* 0x0000002014057824 */ /* 0x000fe200078e0013 */
[----:B------:R-:W-:Y:S01]  /*ab80*/  ISETP.GE.OR P0, PT, R8, R24, P0 ;  /* 0x000000180800720c */ /* 0x000fe20000706670 */
[----:B------:R-:W-:-:S04]  /*ab90*/  IMAD R0, R4, c[0x0][0x3d8], RZ ;  /* 0x0000f60004007a24 */ /* 0x000fc800078e02ff */
[----:B------:R-:W-:Y:S01]  /*aba0*/  IMAD R4, R9, c[0x0][0x3dc], R0 ;  /* 0x0000f70009047a24 */ /* 0x000fe200078e0200 */
[----:B------:R-:W-:Y:S01]  /*abb0*/  SHF.L.U32 R0, R5, 0x1, RZ ;  /* 0x0000000105007819 */ /* 0x000fe200000006ff */
[----:B------:R-:W-:Y:S02]  /*abc0*/  @!P2 ST.E [R12.64], R51 ;  /* 0x000000330c00a985 */ /* 0x000fe4000c101904 */
[----:B------:R-:W-:Y:S02]  /*abd0*/  IMAD.IADD R3, R3, 0x1, R4 ;  /* 0x0000000103037824 */ /* 0x000fe400078e0204 */
[----:B---3--:R-:W-:Y:S04]  /*abe0*/  @!P1 ST.E [R16.64], R53 ;  /* 0x0000003510009985 */ /* 0x008fe8000c101904 */
[----:B------:R1:W-:Y:S01]  /*abf0*/  @!P0 ST.E [R10.64], R54 ;  /* 0x000000360a008985 */ /* 0x0003e2000c101904 */
[----:B------:R-:W-:-:S03]  /*ac00*/  LEA R25, P0, R2, c[0x0][0x380], 0x1 ;  /* 0x0000e00002197a11 */ /* 0x000fc600078008ff */
[----:B------:R2:W3:Y:S04]  /*ac10*/  LDS.128 R36, [R0+0x880] ;  /* 0x0008800000247984 */ /* 0x0004e80000000c00 */
[----:B------:R2:W4:Y:S04]  /*ac20*/  LDS.128 R48, [R0+0x1080] ;  /* 0x0010800000307984 */ /* 0x0005280000000c00 */
[----:B------:R2:W2:Y:S04]  /*ac30*/  LDS.128 R60, [R0+0x1880] ;  /* 0x00188000003c7984 */ /* 0x0004a80000000c00 */
[----:B------:R2:W2:Y:S04]  /*ac40*/  LDS.128 R32, [R0+0x2880] ;  /* 0x0028800000207984 */ /* 0x0004a80000000c00 */
[----:B------:R2:W2:Y:S04]  /*ac50*/  LDS.128 R44, [R0+0x3080] ;  /* 0x00308000002c7984 */ /* 0x0004a80000000c00 */
[----:B------:R2:W2:Y:S01]  /*ac60*/  LDS.128 R56, [R0+0x3880] ;  /* 0x0038800000387984 */ /* 0x0004a20000000c00 */
[----:B-1----:R-:W-:-:S03]  /*ac70*/  LEA R11, R21, R52, 0x7 ;  /* 0x00000034150b7211 */ /* 0x002fc600078e38ff */
[----:B------:R1:W1:Y:S01]  /*ac80*/  LDS.128 R28, [R0+0x4880] ;  /* 0x00488000001c7984 */ /* 0x0002620000000c00 */
[----:B------:R-:W-:Y:S02]  /*ac90*/  LEA.HI.X R10, R2, c[0x0][0x384], R3, 0x1, P0 ;  /* 0x0000e100020a7a11 */ /* 0x000fe400000f0c03 */
[----:B------:R-:W-:Y:S01]  /*aca0*/  ISETP.GE.AND P0, PT, R11, R24, PT ;  /* 0x000000180b00720c */ /* 0x000fe20003f06270 */
[----:B------:R1:W1:Y:S04]  /*acb0*/  LDS.128 R40, [R0+0x5080] ;  /* 0x0050800000287984 */ /* 0x0002680000000c00 */
[----:B------:R1:W1:Y:S04]  /*acc0*/  LDS.128 R64, [R0+0x5880] ;  /* 0x0058800000407984 */ /* 0x0002680000000c00 */
[----:B------:R1:W1:Y:S04]  /*acd0*/  SHFL.IDX PT, R2, R25, RZ, 0x1c1f ;  /* 0x001c1fff19027589 */ /* 0x00026800000e0000 */
[----:B------:R1:W1:Y:S01]  /*ace0*/  SHFL.IDX PT, R3, R10, RZ, 0x1c1f ;  /* 0x001c1fff0a037589 */ /* 0x00026200000e0000 */
[----:B------:R-:W-:Y:S05]  /*acf0*/  @P0 BRA `(.L_x_33) ;  /* 0x0000014000000947 */ /* 0x000fea0003800000 */
[----:B---3--:R-:W3:Y:S01]  /*ad00*/  LDS.128 R20, [R0+0x80] ;  /* 0x0000800000147984 */ /* 0x008ee20000000c00 */
[----:B------:R-:W-:-:S02]  /*ad10*/  IADD3 R5, R6, 0x20, RZ ;  /* 0x0000002006057810 */ /* 0x000fc40007ffe0ff */
[C---:B------:R-:W-:Y:S01]  /*ad20*/  IADD3 R7, R6.reuse, 0x40, RZ ;  /* 0x0000004006077810 */ /* 0x040fe20007ffe0ff */
[----:B------:R-:W5:Y:S01]  /*ad30*/  LDS.128 R16, [R0+0x2080] ;  /* 0x0020800000107984 */ /* 0x000f620000000c00 */
[----:B------:R-:W-:Y:S02]  /*ad40*/  ISETP.GE.AND P1, PT, R5, c[0x0][0x3c8], PT ;  /* 0x0000f20005007a0c */ /* 0x000fe40003f26270 */
[----:B------:R-:W-:Y:S01]  /*ad50*/  ISETP.GE.AND P0, PT, R7, c[0x0][0x3c8], PT ;  /* 0x0000f20007007a0c */ /* 0x000fe20003f06270 */
[----:B------:R4:W2:Y:S01]  /*ad60*/  LDS.128 R12, [R0+0x4080] ;  /* 0x00408000000c7984 */ /* 0x0008a20000000c00 */
[----:B------:R-:W-:-:S09]  /*ad70*/  ISETP.GE.AND P2, PT, R6, c[0x0][0x3c8], PT ;  /* 0x0000f20006007a0c */ /* 0x000fd20003f46270 */
[----:B------:R-:W-:-:S04]  /*ad80*/  @!P1 SHF.R.S32.HI R4, RZ, 0x1f, R5 ;  /* 0x0000001fff049819 */ /* 0x000fc80000011405 */
[----:B------:R-:W-:Y:S01]  /*ad90*/  @!P1 LEA.HI R4, R4, R5, RZ, 0x3 ;  /* 0x0000000504049211 */ /* 0x000fe200078f18ff */
[----:B-1----:R-:W-:-:S03]  /*ada0*/  @!P2 IMAD.WIDE R8, R6, 0x2, R2 ;  /* 0x000000020608a825 */ /* 0x002fc600078e0202 */
[----:B------:R-:W-:Y:S02]  /*adb0*/  @!P1 LOP3.LUT R4, R4, 0xfffffff8, RZ, 0xc0, !PT ;  /* 0xfffffff804049812 */ /* 0x000fe400078ec0ff */
[----:B--2-4-:R-:W-:-:S03]  /*adc0*/  @!P0 SHF.R.S32.HI R0, RZ, 0x1f, R7 ;  /* 0x0000001fff008819 */ /* 0x014fc60000011407 */
[----:B------:R-:W-:Y:S01]  /*add0*/  @!P1 IMAD.WIDE R4, R4, 0x2, R2 ;  /* 0x0000000204049825 */ /* 0x000fe200078e0202 */
[----:B------:R-:W-:-:S04]  /*ade0*/  @!P0 LEA.HI R0, R0, R7, RZ, 0x3 ;  /* 0x0000000700008211 */ /* 0x000fc800078f18ff */
[----:B------:R-:W-:Y:S01]  /*adf0*/  @!P0 LOP3.LUT R0, R0, 0xfffffff8, RZ, 0xc0, !PT ;  /* 0xfffffff800008812 */ /* 0x000fe200078ec0ff */
[----:B---3--:R1:W-:Y:S04]  /*ae00*/  @!P2 ST.E.128 [R8.64], R20 ;  /* 0x000000140800a985 */ /* 0x0083e8000c101d04 */
[----:B------:R-:W-:Y:S01]  /*ae10*/  @!P0 IMAD.WIDE R2, R0, 0x2, R2 ;  /* 0x0000000200028825 */ /* 0x000fe200078e0202 */
[----:B-----5:R1:W-:Y:S04]  /*ae20*/  @!P1 ST.E.128 [R4.64], R16 ;  /* 0x0000001004009985 */ /* 0x0203e8000c101d04 */
[----:B------:R1:W-:Y:S02]  /*ae30*/  @!P0 ST.E.128 [R2.64], R12 ;  /* 0x0000000c02008985 */ /* 0x0003e4000c101d04 */
.L_x_33:
[----:B---3--:R-:W-:Y:S05]  /*ae40*/  BSYNC B0 ;  /* 0x0000000000007941 */ /* 0x008fea0003800000 */
.L_x_32:
[----:B-12---:R-:W-:Y:S01]  /*ae50*/  IADD3 R0, R11, 0x20, RZ ;  /* 0x000000200b007810 */ /* 0x006fe20007ffe0ff */
[----:B------:R1:W2:Y:S01]  /*ae60*/  SHFL.IDX PT, R3, R10, 0x1, 0x1c1f ;  /* 0x003c1f000a037f89 */ /* 0x0002a200000e0000 */
[----:B------:R-:W-:Y:S02]  /*ae70*/  BSSY B0, `(.L_x_34) ;  /* 0x0000015000007945 */ /* 0x000fe40003800000 */
[----:B------:R-:W-:Y:S01]  /*ae80*/  ISETP.GE.AND P0, PT, R0, R24, PT ;  /* 0x000000180000720c */ /* 0x000fe20003f06270 */
[----:B------:R1:W3:-:S12]  /*ae90*/  SHFL.IDX PT, R2, R25, 0x1, 0x1c1f ;  /* 0x003c1f0019027f89 */ /* 0x0002d800000e0000 */
[----:B------:R-:W-:Y:S05]  /*aea0*/  @P0 BRA `(.L_x_35) ;  /* 0x0000011000000947 */ /* 0x000fea0003800000 */
[C---:B------:R-:W-:Y:S02]  /*aeb0*/  IADD3 R5, R6.reuse, 0x20, RZ ;  /* 0x0000002006057810 */ /* 0x040fe40007ffe0ff */
[C---:B------:R-:W-:Y:S02]  /*aec0*/  IADD3 R7, R6.reuse, 0x40, RZ ;  /* 0x0000004006077810 */ /* 0x040fe40007ffe0ff */
        /* <DEDUP_REMOVED lines=15> */
.L_x_35:
[----:B------:R-:W-:Y:S05]  /*afc0*/  BSYNC B0 ;  /* 0x0000000000007941 */ /* 0x000fea0003800000 */
.L_x_34:
[----:B------:R-:W-:Y:S01]  /*afd0*/  IADD3 R0, R11, 0x40, RZ ;  /* 0x000000400b007810 */ /* 0x000fe20007ffe0ff */
[----:B--2---:R2:W1:Y:S01]  /*afe0*/  SHFL.IDX PT, R3, R10, 0x2, 0x1c1f ;  /* 0x005c1f000a037f89 */ /* 0x00446200000e0000 */
[----:B------:R-:W-:Y:S02]  /*aff0*/  BSSY B0, `(.L_x_36) ;  /* 0x0000015000007945 */ /* 0x000fe40003800000 */
[----:B------:R-:W-:Y:S01]  /*b000*/  ISETP.GE.AND P0, PT, R0, R24, PT ;  /* 0x000000180000720c */ /* 0x000fe20003f06270 */
[----:B---3--:R2:W3:-:S12]  /*b010*/  SHFL.IDX PT, R2, R25, 0x2, 0x1c1f ;  /* 0x005c1f0019027f89 */ /* 0x0084d800000e0000 */
        /* <DEDUP_REMOVED lines=9> */
[--C-:B-1-3--:R-:W-:Y:S01]  /*b0b0*/  @!P2 IMAD.WIDE R8, R6, 0x2, R2.reuse ;  /* 0x000000020608a825 */ /* 0x10afe200078e0202 */
[----:B------:R-:W-:Y:S02]  /*b0c0*/  @!P0 LEA.HI R0, R0, R7, RZ, 0x3 ;  /* 0x0000000700008211 */ /* 0x000fe400078f18ff */
[----:B------:R-:W-:Y:S02]  /*b0d0*/  @!P1 LOP3.LUT R4, R4, 0xfffffff8, RZ, 0xc0, !PT ;  /* 0xfffffff804049812 */ /* 0x000fe400078ec0ff */
[----:B------:R-:W-:Y:S01]  /*b0e0*/  @!P0 LOP3.LUT R0, R0, 0xfffffff8, RZ, 0xc0, !PT ;  /* 0xfffffff800008812 */ /* 0x000fe200078ec0ff */
[----:B----4-:R1:W-:Y:S02]  /*b0f0*/  @!P2 ST.E.128 [R8.64], R48 ;  /* 0x000000300800a985 */ /* 0x0103e4000c101d04 */
[----:B------:R-:W-:-:S04]  /*b100*/  @!P1 IMAD.WIDE R4, R4, 0x2, R2 ;  /* 0x0000000204049825 */ /* 0x000fc800078e0202 */
[----:B------:R-:W-:Y:S01]  /*b110*/  @!P0 IMAD.WIDE R2, R0, 0x2, R2 ;  /* 0x0000000200028825 */ /* 0x000fe200078e0202 */
[----:B------:R1:W-:Y:S04]  /*b120*/  @!P1 ST.E.128 [R4.64], R44 ;  /* 0x0000002c04009985 */ /* 0x0003e8000c101d04 */
[----:B------:R1:W-:Y:S02]  /*b130*/  @!P0 ST.E.128 [R2.64], R40 ;  /* 0x0000002802008985 */ /* 0x0003e4000c101d04 */
.L_x_37:
[----:B------:R-:W-:Y:S05]  /*b140*/  BSYNC B0 ;  /* 0x0000000000007941 */ /* 0x000fea0003800000 */
.L_x_36:
[----:B------:R-:W-:Y:S01]  /*b150*/  IADD3 R0, R11, 0x60, RZ ;  /* 0x000000600b007810 */ /* 0x000fe20007ffe0ff */
[----:B-1----:R1:W2:Y:S03]  /*b160*/  SHFL.IDX PT, R3, R10, 0x3, 0x1c1f ;  /* 0x007c1f000a037f89 */ /* 0x0022a600000e0000 */
[----:B------:R-:W-:Y:S01]  /*b170*/  ISETP.GE.AND P0, PT, R0, R24, PT ;  /* 0x000000180000720c */ /* 0x000fe20003f06270 */
[----:B---3--:R1:W3:-:S12]  /*b180*/  SHFL.IDX PT, R2, R25, 0x3, 0x1c1f ;  /* 0x007c1f0019027f89 */ /* 0x0082d800000e0000 */
[----:B------:R-:W-:Y:S05]  /*b190*/  @P0 EXIT ;  /* 0x000000000000094d */ /* 0x000fea0003800000 */
[C---:B------:R-:W-:Y:S02]  /*b1a0*/  IADD3 R4, R6.reuse, 0x20, RZ ;  /* 0x0000002006047810 */ /* 0x040fe40007ffe0ff */
[----:B------:R-:W-:Y:S02]  /*b1b0*/  ISETP.GE.AND P1, PT, R6, c[0x0][0x3c8], PT ;  /* 0x0000f20006007a0c */ /* 0x000fe40003f26270 */
[----:B------:R-:W-:-:S11]  /*b1c0*/  ISETP.GE.AND P0, PT, R4, c[0x0][0x3c8], PT ;  /* 0x0000f20004007a0c */ /* 0x000fd60003f06270 */
[----:B--23--:R-:W-:Y:S02]  /*b1d0*/  @!P1 IMAD.WIDE R8, R6, 0x2, R2 ;  /* 0x0000000206089825 */ /* 0x00cfe400078e0202 */
[----:B------:R-:W-:-:S03]  /*b1e0*/  @!P0 SHF.R.S32.HI R0, RZ, 0x1f, R4 ;  /* 0x0000001fff008819 */ /* 0x000fc60000011404 */
[----:B------:R2:W-:Y:S01]  /*b1f0*/  @!P1 ST.E.128 [R8.64], R60 ;  /* 0x0000003c08009985 */ /* 0x0005e2000c101d04 */
[----:B------:R-:W-:-:S04]  /*b200*/  @!P0 LEA.HI R0, R0, R4, RZ, 0x3 ;  /* 0x0000000400008211 */ /* 0x000fc800078f18ff */
[----:B------:R-:W-:-:S05]  /*b210*/  @!P0 LOP3.LUT R0, R0, 0xfffffff8, RZ, 0xc0, !PT ;  /* 0xfffffff800008812 */ /* 0x000fca00078ec0ff */
[----:B------:R-:W-:Y:S01]  /*b220*/  @!P0 IMAD.WIDE R4, R0, 0x2, R2 ;  /* 0x0000000200048825 */ /* 0x000fe200078e0202 */
[----:B------:R-:W-:-:S04]  /*b230*/  IADD3 R0, R6, 0x40, RZ ;  /* 0x0000004006007810 */ /* 0x000fc80007ffe0ff */
[----:B------:R2:W-:Y:S01]  /*b240*/  @!P0 ST.E.128 [R4.64], R56 ;  /* 0x0000003804008985 */ /* 0x0005e2000c101d04 */
[----:B------:R-:W-:-:S13]  /*b250*/  ISETP.GE.AND P0, PT, R0, c[0x0][0x3c8], PT ;  /* 0x0000f20000007a0c */ /* 0x000fda0003f06270 */
[----:B------:R-:W-:Y:S05]  /*b260*/  @P0 EXIT ;  /* 0x000000000000094d */ /* 0x000fea0003800000 */
[----:B--2---:R-:W-:-:S04]  /*b270*/  SHF.R.S32.HI R4, RZ, 0x1f, R0 ;  /* 0x0000001fff047819 */ /* 0x004fc80000011400 */
[----:B------:R-:W-:-:S04]  /*b280*/  LEA.HI R0, R4, R0, RZ, 0x3 ;  /* 0x0000000004007211 */ /* 0x000fc800078f18ff */
[----:B------:R-:W-:-:S05]  /*b290*/  LOP3.LUT R0, R0, 0xfffffff8, RZ, 0xc0, !PT ;  /* 0xfffffff800007812 */ /* 0x000fca00078ec0ff */
[----:B------:R-:W-:-:S05]  /*b2a0*/  IMAD.WIDE R2, R0, 0x2, R2 ;  /* 0x0000000200027825 */ /* 0x000fca00078e0202 */
[----:B------:R-:W-:Y:S01]  /*b2b0*/  ST.E.128 [R2.64], R64 ;  /* 0x0000004002007985 */ /* 0x000fe2000c101d04 */
[----:B------:R-:W-:Y:S05]  /*b2c0*/  EXIT ;  /* 0x000000000000794d */ /* 0x000fea0003800000 */
.L_x_30:
[----:B------:R-:W2:Y:S01]  /*b2d0*/  LDL R8, [R1+0x30] ;  /* 0x0000300001087983 */ /* 0x000ea20000100800 */
[----:B------:R-:W-:Y:S01]  /*b2e0*/  ISETP.NE.U32.AND P0, PT, RZ, c[0x0][0x508], PT ;  /* 0x00014200ff007a0c */ /* 0x000fe20003f05070 */
[----:B------:R-:W-:Y:S01]  /*b2f0*/  IMAD.MOV.U32 R2, RZ, RZ, 0x4 ;  /* 0x00000004ff027424 */ /* 0x000fe200078e00ff */
[----:B------:R-:W-:Y:S02]  /*b300*/  ISETP.NE.U32.AND P1, PT, RZ, c[0x0][0x500], PT ;  /* 0x00014000ff007a0c */ /* 0x000fe40003f25070 */
[----:B------:R-:W-:Y:S02]  /*b310*/  ISETP.NE.AND.EX P0, PT, RZ, c[0x0][0x50c], PT, P0 ;  /* 0x00014300ff007a0c */ /* 0x000fe40003f05300 */
[----:B------:R-:W-:Y:S01]  /*b320*/  ISETP.NE.AND.EX P1, PT, RZ, c[0x0][0x504], PT, P1 ;  /* 0x00014100ff007a0c */ /* 0x000fe20003f25310 */
[----:B------:R-:W-:Y:S02]  /*b330*/  IMAD.MOV.U32 R13, RZ, RZ, c[0x0][0x388] ;  /* 0x0000e200ff0d7624 */ /* 0x000fe400078e00ff */
[----:B--2---:R-:W-:-:S08]  /*b340*/  IMAD.WIDE R6, R8, R2, c[0x0][0x500] ;  /* 0x0001400008067625 */ /* 0x004fd000078e0202 */
[----:B------:R-:W-:Y:S02]  /*b350*/  @P0 IMAD.WIDE R2, R8, R2, c[0x0][0x508] ;  /* 0x0001420008020625 */ /* 0x000fe400078e0202 */
[----:B------:R-:W2:Y:S04]  /*b360*/  @P1 LDG.E R0, [R6.64] ;  /* 0x0000000406001981 */ /* 0x000ea8000c1e1900 */
[----:B------:R1:W5:Y:S01]  /*b370*/  @P0 LDG.E R13, [R2.64] ;  /* 0x00000004020d0981 */ /* 0x000362000c1e1900 */
[----:B------:R-:W-:Y:S02]  /*b380*/  CS2R R4, SRZ ;  /* 0x0000000000047805 */ /* 0x000fe4000001ff00 */
[--C-:B--2---:R-:W-:Y:S01]  /*b390*/  @P1 SHF.R.S32.HI R5, RZ, 0x1f, R0.reuse ;  /* 0x0000001fff051819 */ /* 0x104fe20000011400 */
[----:B------:R-:W-:Y:S01]  /*b3a0*/  @P1 IMAD.MOV.U32 R4, RZ, RZ, R0 ;  /* 0x000000ffff041224 */ /* 0x000fe200078e0000 */
[----:B------:R-:W-:Y:S05]  /*b3b0*/  @P0 BRA `(.L_x_38) ;  /* 0x0000004000000947 */ /* 0x000fea0003800000 */
[----:B-1----:R-:W-:Y:S05]  /*b3c0*/  @!P1 BRA `(.L_x_38) ;  /* 0x0000003000009947 */ /* 0x002fea0003800000 */
[----:B------:R1:W2:Y:S04]  /*b3d0*/  LDG.E R0, [R6.64] ;  /* 0x0000000406007981 */ /* 0x0002a8000c1e1900 */
[----:B-1----:R-:W2:Y:S02]  /*b3e0*/  LDG.E R6, [R6.64+0x4] ;  /* 0x0000040406067981 */ /* 0x002ea4000c1e1900 */
[----:B--2--5:R-:W-:-:S02]  /*b3f0*/  IADD3 R13, -R0, R6, RZ ;  /* 0x00000006000d7210 */ /* 0x024fc40007ffe1ff */
.L_x_38:
[----:B-1----:R-:W1:Y:S01]  /*b400*/  S2R R11, SR_TID.X ;  /* 0x00000000000b7919 */ /* 0x002e620000002100 */
[----:B------:R-:W-:Y:S01]  /*b410*/  SHF.R.S32.HI R0, RZ, 0x1f, R8 ;  /* 0x0000001fff007819 */ /* 0x000fe20000011408 */
[----:B------:R-:W-:Y:S01]  /*b420*/  BSSY B0, `(.L_x_39) ;  /* 0x0000028000007945 */ /* 0x000fe20003800000 */
[----:B------:R-:W-:-:S02]  /*b430*/  SEL R10, R8, RZ, !P1 ;  /* 0x000000ff080a7207 */ /* 0x000fc40004800000 */
[----:B------:R-:W-:Y:S02]  /*b440*/  SEL R12, R0, RZ, !P1 ;  /* 0x000000ff000c7207 */ /* 0x000fe40004800000 */
[----:B-1----:R-:W-:-:S13]  /*b450*/  ISETP.GE.AND P0, PT, R11, 0x80, PT ;  /* 0x000000800b00780c */ /* 0x002fda0003f06270 */
[----:B------:R-:W-:Y:S05]  /*b460*/  @P0 BRA `(.L_x_40) ;  /* 0x0000023000000947 */ /* 0x000fea0003800000 */
[----:B------:R-:W1:Y:S01]  /*b470*/  S2R R9, SR_CTAID.X ;  /* 0x0000000000097919 */ /* 0x000e620000002500 */
[----:B-----5:R-:W-:Y:S01]  /*b480*/  IMAD R0, R13, c[0x0][0x4e8], RZ ;  /* 0x00013a000d007a24 */ /* 0x020fe200078e02ff */
[----:B-1----:R-:W-:-:S04]  /*b490*/  LEA R9, R9, R11, 0x7 ;  /* 0x0000000b09097211 */ /* 0x002fc800078e38ff */
[----:B------:R-:W-:-:S13]  /*b4a0*/  ISETP.GE.AND P0, PT, R9, R0, PT ;  /* 0x000000000900720c */ /* 0x000fda0003f06270 */
[----:B------:R-:W-:Y:S05]  /*b4b0*/  @P0 BRA `(.L_x_40) ;  /* 0x000001e000000947 */ /* 0x000fea0003800000 */
[----:B------:R-:W1:Y:S01]  /*b4c0*/  S2R R8, SR_CTAID.Y ;  /* 0x0000000000087919 */ /* 0x000e620000002600 */
[----:B------:R-:W-:Y:S01]  /*b4d0*/  MOV R0, c[0x0][0x4e8] ;  /* 0x00013a0000007a02 */ /* 0x000fe20000000f00 */
[----:B------:R-:W-:Y:S01]  /*b4e0*/  IMAD.MOV.U32 R3, RZ, RZ, R5 ;  /* 0x000000ffff037224 */ /* 0x000fe200078e0005 */
[----:B------:R-:W-:Y:S02]  /*b4f0*/  MOV R2, R4 ;  /* 0x0000000400027202 */ /* 0x000fe40000000f00 */
[----:B------:R-:W-:-:S13]  /*b500*/  ISETP.NE.AND P0, PT, R0, 0x1, PT ;  /* 0x000000010000780c */ /* 0x000fda0003f05270 */
[----:B------:R-:W-:Y:S01]  /*b510*/  @P0 IMAD.HI.U32 R7, R9, c[0x0][0x4ec], RZ ;  /* 0x00013b0009070a27 */ /* 0x000fe200078e00ff */
[----:B-1----:R-:W-:-:S03]  /*b520*/  SHF.R.S32.HI R0, RZ, 0x1f, R8 ;  /* 0x0000001fff007819 */ /* 0x002fc60000011408 */
[----:B------:R-:W-:-:S04]  /*b530*/  IMAD.WIDE.U32 R2, R8, c[0x0][0x490], R2 ;  /* 0x0001240008027a25 */ /* 0x000fc800078e0002 */
[----:B------:R-:W-:Y:S02]  /*b540*/  IMAD R6, R0, c[0x0][0x490], RZ ;  /* 0x0001240000067a24 */ /* 0x000fe400078e02ff */
[----:B------:R-:W-:Y:S01]  /*b550*/  IMAD.MOV.U32 R0, RZ, RZ, R9 ;  /* 0x000000ffff007224 */ /* 0x000fe200078e0009 */
[----:B------:R-:W-:Y:S01]  /*b560*/  @P0 SHF.R.U32.HI R0, RZ, c[0x0][0x4f0], R7 ;  /* 0x00013c00ff000a19 */ /* 0x000fe20000011607 */
[----:B------:R-:W-:Y:S02]  /*b570*/  IMAD R6, R8, c[0x0][0x494], R6 ;  /* 0x0001250008067a24 */ /* 0x000fe400078e0206 */
[----:B------:R-:W-:Y:S01]  /*b580*/  IMAD R8, R12, c[0x0][0x498], RZ ;  /* 0x000126000c087a24 */ /* 0x000fe200078e02ff */
[----:B------:R-:W-:Y:S01]  /*b590*/  IADD3 R7, -R0, RZ, RZ ;  /* 0x000000ff00077210 */ /* 0x000fe20007ffe1ff */
[----:B------:R-:W-:Y:S02]  /*b5a0*/  IMAD.IADD R3, R6, 0x1, R3 ;  /* 0x0000000106037824 */ /* 0x000fe400078e0203 */
[----:B------:R-:W-:-:S02]  /*b5b0*/  IMAD R8, R10, c[0x0][0x49c], R8 ;  /* 0x000127000a087a24 */ /* 0x000fc400078e0208 */
[----:B------:R-:W-:Y:S01]  /*b5c0*/  IMAD R6, R7, c[0x0][0x4e8], R9 ;  /* 0x00013a0007067a24 */ /* 0x000fe200078e0209 */
[----:B------:R-:W-:Y:S01]  /*b5d0*/  SHF.R.S32.HI R9, RZ, 0x1f, R0 ;  /* 0x0000001fff097819 */ /* 0x000fe20000011400 */
[----:B------:R-:W-:-:S03]  /*b5e0*/  IMAD.WIDE.U32 R2, R10, c[0x0][0x498], R2 ;  /* 0x000126000a027a25 */ /* 0x000fc600078e0002 */
[----:B------:R-:W-:Y:S02]  /*b5f0*/  SHF.R.S32.HI R7, RZ, 0x1f, R6 ;  /* 0x0000001fff077819 */ /* 0x000fe40000011406 */
[----:B------:R-:W-:-:S03]  /*b600*/  IADD3 R2, P0, R0, R2, RZ ;  /* 0x0000000200027210 */ /* 0x000fc60007f1e0ff */
[----:B------:R-:W-:Y:S01]  /*b610*/  IMAD R0, R7, c[0x0][0x488], RZ ;  /* 0x0001220007007a24 */ /* 0x000fe200078e02ff */
[----:B------:R-:W-:-:S03]  /*b620*/  IADD3.X R3, R9, R3, R8, P0, !PT ;  /* 0x0000000309037210 */ /* 0x000fc600007fe408 */
[C---:B------:R-:W-:Y:S02]  /*b630*/  IMAD R0, R6.reuse, c[0x0][0x48c], R0 ;  /* 0x0001230006007a24 */ /* 0x040fe400078e0200 */
[----:B------:R-:W-:-:S05]  /*b640*/  IMAD.WIDE.U32 R2, R6, c[0x0][0x488], R2 ;  /* 0x0001220006027a25 */ /* 0x000fca00078e0002 */
[----:B------:R-:W-:Y:S02]  /*b650*/  IADD3 R0, R3, R0, RZ ;  /* 0x0000000003007210 */ /* 0x000fe40007ffe0ff */
[----:B------:R-:W-:-:S04]  /*b660*/  LEA R6, P0, R2, c[0x0][0x450], 0x2 ;  /* 0x0001140002067a11 */ /* 0x000fc800078010ff */
[----:B------:R-:W-:Y:S02]  /*b670*/  LEA.HI.X R7, R2, c[0x0][0x454], R0, 0x2, P0 ;  /* 0x0001150002077a11 */ /* 0x000fe400000f1400 */
[----:B------:R-:W-:-:S05]  /*b680*/  MOV R0, 0xff800000 ;  /* 0xff80000000007802 */ /* 0x000fca0000000f00 */
[----:B------:R1:W-:Y:S02]  /*b690*/  STG.E [R6.64], R0 ;  /* 0x0000000006007986 */ /* 0x0003e4000c101904 */
.L_x_40:
[----:B------:R-:W-:Y:S05]  /*b6a0*/  BSYNC B0 ;  /* 0x0000000000007941 */ /* 0x000fea0003800000 */
.L_x_39:
[----:B-1----:R-:W1:Y:S01]  /*b6b0*/  S2R R6, SR_CTAID.Y ;  /* 0x0000000000067919 */ /* 0x002e620000002600 */
[----:B------:R-:W-:Y:S01]  /*b6c0*/  IMAD R0, R5, c[0x0][0x3a0], RZ ;  /* 0x0000e80005007a24 */ /* 0x000fe200078e02ff */
[----:B------:R-:W-:Y:S01]  /*b6d0*/  SHF.R.S32.HI R5, RZ, 0x1f, R11 ;  /* 0x0000001fff057819 */ /* 0x000fe2000001140b */
[C---:B------:R-:W-:Y:S01]  /*b6e0*/  IMAD.WIDE.U32 R2, R4.reuse, c[0x0][0x3a0], RZ ;  /* 0x0000e80004027a25 */ /* 0x040fe200078e00ff */
[----:B------:R-:W2:Y:S01]  /*b6f0*/  S2R R9, SR_CTAID.X ;  /* 0x0000000000097919 */ /* 0x000ea20000002500 */
[----:B------:R-:W-:Y:S01]  /*b700*/  MOV R8, c[0x0][0x4e8] ;  /* 0x00013a0000087a02 */ /* 0x000fe20000000f00 */
[----:B------:R-:W-:Y:S01]  /*b710*/  BSSY B0, `(.L_x_41) ;  /* 0x000003c000007945 */ /* 0x000fe20003800000 */
[----:B------:R-:W-:Y:S01]  /*b720*/  LEA.HI R5, R5, R11, RZ, 0x2 ;  /* 0x0000000b05057211 */ /* 0x000fe200078f10ff */
[----:B------:R-:W-:Y:S01]  /*b730*/  IMAD R0, R4, c[0x0][0x3a4], R0 ;  /* 0x0000e90004007a24 */ /* 0x000fe200078e0200 */
[----:B------:R-:W-:Y:S01]  /*b740*/  ISETP.NE.AND P0, PT, R8, 0x1, PT ;  /* 0x000000010800780c */ /* 0x000fe20003f05270 */
[----:B-----5:R-:W-:Y:S01]  /*b750*/  IMAD R13, R13, c[0x0][0x4e8], RZ ;  /* 0x00013a000d0d7a24 */ /* 0x020fe200078e02ff */
[----:B------:R-:W-:-:S02]  /*b760*/  LOP3.LUT R4, R5, 0xfffffffc, RZ, 0xc0, !PT ;  /* 0xfffffffc05047812 */ /* 0x000fc400078ec0ff */
[----:B------:R-:W-:-:S03]  /*b770*/  IADD3 R3, R3, R0, RZ ;  /* 0x0000000003037210 */ /* 0x000fc60007ffe0ff */
[----:B------:R-:W-:Y:S01]  /*b780*/  IMAD.IADD R8, R11, 0x1, -R4 ;  /* 0x000000010b087824 */ /* 0x000fe200078e0a04 */
[----:B------:R-:W-:-:S04]  /*b790*/  SHF.R.S32.HI R11, RZ, 0x2, R5 ;  /* 0x00000002ff0b7819 */ /* 0x000fc80000011405 */
[-C--:B------:R-:W-:Y:S02]  /*b7a0*/  LEA R4, R8, R11.reuse, 0x5 ;  /* 0x0000000b08047211 */ /* 0x080fe400078e28ff */
[----:B-1----:R-:W-:Y:S01]  /*b7b0*/  SHF.R.S32.HI R7, RZ, 0x1f, R6 ;  /* 0x0000001fff077819 */ /* 0x002fe20000011406 */
[----:B------:R-:W-:Y:S01]  /*b7c0*/  IMAD.WIDE.U32 R2, R6, c[0x0][0x3e8], R2 ;  /* 0x0000fa0006027a25 */ /* 0x000fe200078e0002 */
[----:B--2---:R-:W-:-:S03]  /*b7d0*/  LEA R11, R9, R11, 0x7 ;  /* 0x0000000b090b7211 */ /* 0x004fc600078e38ff */
[----:B------:R-:W-:Y:S02]  /*b7e0*/  IMAD R0, R7, c[0x0][0x3e8], RZ ;  /* 0x0000fa0007007a24 */ /* 0x000fe400078e02ff */
[----:B------:R-:W-:Y:S02]  /*b7f0*/  IMAD R4, R9, 0x80, R4 ;  /* 0x0000008009047824 */ /* 0x000fe400078e0204 */
[----:B------:R-:W-:Y:S02]  /*b800*/  IMAD R0, R6, c[0x0][0x3ec], R0 ;  /* 0x0000fb0006007a24 */ /* 0x000fe400078e0200 */
[----:B------:R-:W-:-:S03]  /*b810*/  @P0 IMAD.HI.U32 R5, R4, c[0x0][0x4ec], RZ ;  /* 0x00013b0004050a27 */ /* 0x000fc600078e00ff */
[----:B------:R-:W-:Y:S01]  /*b820*/  IADD3 R3, R0, R3, RZ ;  /* 0x0000000300037210 */ /* 0x000fe20007ffe0ff */
[----:B------:R-:W-:Y:S01]  /*b830*/  IMAD R6, R12, c[0x0][0x3f0], RZ ;  /* 0x0000fc000c067a24 */ /* 0x000fe200078e02ff */
[----:B------:R-:W-:Y:S02]  /*b840*/  MOV R0, R4 ;  /* 0x0000000400007202 */ /* 0x000fe40000000f00 */
[----:B------:R-:W-:Y:S01]  /*b850*/  @P0 SHF.R.U32.HI R0, RZ, c[0x0][0x4f0], R5 ;  /* 0x00013c00ff000a19 */ /* 0x000fe20000011605 */
[C---:B------:R-:W-:Y:S02]  /*b860*/  IMAD R7, R10.reuse, c[0x0][0x3f4], R6 ;  /* 0x0000fd000a077a24 */ /* 0x040fe400078e0206 */
[----:B------:R-:W-:Y:S01]  /*b870*/  IMAD.WIDE.U32 R2, R10, c[0x0][0x3f0], R2 ;  /* 0x0000fc000a027a25 */ /* 0x000fe200078e0002 */
[----:B------:R-:W-:-:S03]  /*b880*/  SHF.R.S32.HI R6, RZ, 0x1f, R0 ;  /* 0x0000001fff067819 */ /* 0x000fc60000011400 */
[----:B------:R-:W-:Y:S01]  /*b890*/  IMAD.MOV R5, RZ, RZ, -R0 ;  /* 0x000000ffff057224 */ /* 0x000fe200078e0a00 */
[----:B------:R-:W-:Y:S01]  /*b8a0*/  IADD3 R3, R3, R7, RZ ;  /* 0x0000000703037210 */ /* 0x000fe20007ffe0ff */
[----:B------:R-:W-:Y:S02]  /*b8b0*/  IMAD R6, R6, c[0x0][0x3e0], RZ ;  /* 0x0000f80006067a24 */ /* 0x000fe400078e02ff */
[----:B------:R-:W-:Y:S02]  /*b8c0*/  IMAD R5, R5, c[0x0][0x4e8], R4 ;  /* 0x00013a0005057a24 */ /* 0x000fe400078e0204 */
[----:B------:R-:W-:-:S03]  /*b8d0*/  IMAD.WIDE.U32 R2, R0, c[0x0][0x3e0], R2 ;  /* 0x0000f80000027a25 */ /* 0x000fc600078e0002 */
[----:B------:R-:W-:Y:S01]  /*b8e0*/  SHF.R.S32.HI R4, RZ, 0x1f, R5 ;  /* 0x0000001fff047819 */ /* 0x000fe20000011405 */
[----:B------:R-:W-:-:S05]  /*b8f0*/  IMAD R0, R0, c[0x0][0x3e4], R6 ;  /* 0x0000f90000007a24 */ /* 0x000fca00078e0206 */
[----:B------:R-:W-:Y:S01]  /*b900*/  IADD3 R3, R3, R0, RZ ;  /* 0x0000000003037210 */ /* 0x000fe20007ffe0ff */
[----:B------:R-:W-:-:S04]  /*b910*/  IMAD R0, R4, c[0x0][0x3d8], RZ ;  /* 0x0000f60004007a24 */ /* 0x000fc800078e02ff */
[C---:B------:R-:W-:Y:S02]  /*b920*/  IMAD R0, R5.reuse, c[0x0][0x3dc], R0 ;  /* 0x0000f70005007a24 */ /* 0x040fe400078e0200 */
[----:B------:R-:W-:-:S04]  /*b930*/  IMAD.WIDE.U32 R2, R5, c[0x0][0x3d8], R2 ;  /* 0x0000f60005027a25 */ /* 0x000fc800078e0002 */
[----:B------:R-:W-:Y:S01]  /*b940*/  IMAD.IADD R0, R3, 0x1, R0 ;  /* 0x0000000103007824 */ /* 0x000fe200078e0200 */
[----:B------:R-:W-:-:S04]  /*b950*/  LEA R14, P0, R2, c[0x0][0x380], 0x1 ;  /* 0x0000e000020e7a11 */ /* 0x000fc800078008ff */
[----:B------:R-:W-:Y:S02]  /*b960*/  LEA.HI.X R12, R2, c[0x0][0x384], R0, 0x1, P0 ;  /* 0x0000e100020c7a11 */ /* 0x000fe400000f0c00 */
[----:B------:R-:W-:Y:S01]  /*b970*/  ISETP.GE.AND P0, PT, R11, R13, PT ;  /* 0x0000000d0b00720c */ /* 0x000fe20003f06270 */
[----:B------:R1:W2:Y:S01]  /*b980*/  SHFL.IDX PT, R2, R14, RZ, 0x1c1f ;  /* 0x001c1fff0e027589 */ /* 0x0002a200000e0000 */
[----:B------:R-:W-:-:S03]  /*b990*/  SHF.L.U32 R0, R8, 0x3, RZ ;  /* 0x0000000308007819 */ /* 0x000fc600000006ff */
[----:B------:R1:W3:Y:S01]  /*b9a0*/  SHFL.IDX PT, R3, R12, RZ, 0x1c1f ;  /* 0x001c1fff0c037589 */ /* 0x0002e200000e0000 */
[C---:B------:R-:W-:Y:S02]  /*b9b0*/  IADD3 R9, R0.reuse, 0x20, RZ ;  /* 0x0000002000097810 */ /* 0x040fe40007ffe0ff */
[----:B------:R-:W-:-:S05]  /*b9c0*/  IADD3 R10, R0, 0x40, RZ ;  /* 0x00000040000a7810 */ /* 0x000fca0007ffe0ff */
        /* <DEDUP_REMOVED lines=11> */
[----:B------:R2:W-:Y:S02]  /*ba80*/  @!P2 ST.E.128 [R6.64], RZ ;  /* 0x000000ff0600a985 */ /* 0x0005e4000c101d04 */
[----:B------:R-:W-:-:S04]  /*ba90*/  @!P1 IMAD.WIDE R4, R5, 0x2, R2 ;  /* 0x0000000205049825 */ /* 0x000fc800078e0202 */
[----:B------:R-:W-:Y:S01]  /*baa0*/  @!P0 IMAD.WIDE R2, R8, 0x2, R2 ;  /* 0x0000000208028825 */ /* 0x000fe200078e0202 */
[----:B------:R2:W-:Y:S04]  /*bab0*/  @!P1 ST.E.128 [R4.64], RZ ;  /* 0x000000ff04009985 */ /* 0x0005e8000c101d04 */
[----:B------:R2:W-:Y:S02]  /*bac0*/  @!P0 ST.E.128 [R2.64], RZ ;  /* 0x000000ff02008985 */ /* 0x0005e4000c101d04 */
.L_x_42:
[----:B------:R-:W-:Y:S05]  /*bad0*/  BSYNC B0 ;  /* 0x0000000000007941 */ /* 0x000fea0003800000 */
.L_x_41:
[----:B--2---:R-:W-:Y:S01]  /*bae0*/  IADD3 R4, R11, 0x20, RZ ;  /* 0x000000200b047810 */ /* 0x004fe20007ffe0ff */
[----:B---3--:R2:W3:Y:S01]  /*baf0*/  SHFL.IDX PT, R3, R12, 0x1, 0x1c1f ;  /* 0x003c1f000c037f89 */ /* 0x0084e200000e0000 */
[----:B------:R-:W-:Y:S02]  /*bb00*/  BSSY B0, `(.L_x_43) ;  /* 0x0000013000007945 */ /* 0x000fe40003800000 */
[----:B------:R-:W-:Y:S01]  /*bb10*/  ISETP.GE.AND P0, PT, R4, R13, PT ;  /* 0x0000000d0400720c */ /* 0x000fe20003f06270 */
[----:B------:R2:W4:-:S12]  /*bb20*/  SHFL.IDX PT, R2, R14, 0x1, 0x1c1f ;  /* 0x003c1f000e027f89 */ /* 0x00051800000e0000 */
        /* <DEDUP_REMOVED lines=16> */
.L_x_44:
[----:B------:R-:W-:Y:S05]  /*bc30*/  BSYNC B0 ;  /* 0x0000000000007941 */ /* 0x000fea0003800000 */
.L_x_43:
[----:B---3--:R-:W-:Y:S01]  /*bc40*/  IADD3 R4, R11, 0x40, RZ ;  /* 0x000000400b047810 */ /* 0x008fe20007ffe0ff */
[----:B------:R3:W1:Y:S01]  /*bc50*/  SHFL.IDX PT, R3, R12, 0x2, 0x1c1f ;  /* 0x005c1f000c037f89 */ /* 0x00066200000e0000 */
[----:B------:R-:W-:Y:S02]  /*bc60*/  BSSY B0, `(.L_x_45) ;  /* 0x0000013000007945 */ /* 0x000fe40003800000 */
[----:B------:R-:W-:Y:S01]  /*bc70*/  ISETP.GE.AND P0, PT, R4, R13, PT ;  /* 0x0000000d0400720c */ /* 0x000fe20003f06270 */
[----:B----4-:R3:W4:-:S12]  /*bc80*/  SHFL.IDX PT, R2, R14, 0x2, 0x1c1f ;  /* 0x005c1f000e027f89 */ /* 0x01071800000e0000 */
[----:B------:R-:W-:Y:S05]  /*bc90*/  @P0 BRA `(.L_x_46) ;  /* 0x000000f000000947 */ /* 0x000fea0003800000 */
[----:B------:R-:W-:Y:S02]  /*bca0*/  ISETP.GE.AND P1, PT, R9, c[0x0][0x3c8], PT ;  /* 0x0000f20009007a0c */ /* 0x000fe40003f26270 */
[----:B------:R-:W-:Y:S02]  /*bcb0*/  ISETP.GE.AND P0, PT, R10, c[0x0][0x3c8], PT ;  /* 0x0000f2000a007a0c */ /* 0x000fe40003f06270 */
[----:B------:R-:W-:-:S09]  /*bcc0*/  ISETP.GE.AND P2, PT, R0, c[0x0][0x3c8], PT ;  /* 0x0000f20000007a0c */ /* 0x000fd20003f46270 */
[----:B------:R-:W-:Y:S02]  /*bcd0*/  @!P1 SHF.R.S32.HI R5, RZ, 0x1f, R9 ;  /* 0x0000001fff059819 */ /* 0x000fe40000011409 */
[----:B------:R-:W-:Y:S02]  /*bce0*/  @!P0 SHF.R.S32.HI R4, RZ, 0x1f, R10 ;  /* 0x0000001fff048819 */ /* 0x000fe4000001140a */
[----:B------:R-:W-:Y:S01]  /*bcf0*/  @!P1 LEA.HI R5, R5, R9, RZ, 0x3 ;  /* 0x0000000905059211 */ /* 0x000fe200078f18ff */
[--C-:B-1--4-:R-:W-:Y:S01]  /*bd00*/  @!P2 IMAD.WIDE R6, R0, 0x2, R2.reuse ;  /* 0x000000020006a825 */ /* 0x112fe200078e0202 */
        /* <DEDUP_REMOVED lines=8> */
.L_x_46:
[----:B------:R-:W-:Y:S05]  /*bd90*/  BSYNC B0 ;  /* 0x0000000000007941 */ /* 0x000fea0003800000 */
.L_x_45:
[----:B-1----:R-:W-:Y:S01]  /*bda0*/  IADD3 R4, R11, 0x60, RZ ;  /* 0x000000600b047810 */ /* 0x002fe20007ffe0ff */
[----:B------:R1:W2:Y:S03]  /*bdb0*/  SHFL.IDX PT, R3, R12, 0x3, 0x1c1f ;  /* 0x007c1f000c037f89 */ /* 0x0002a600000e0000 */
[----:B------:R-:W-:Y:S01]  /*bdc0*/  ISETP.GE.AND P0, PT, R4, R13, PT ;  /* 0x0000000d0400720c */ /* 0x000fe20003f06270 */
[----:B----4-:R1:W4:-:S12]  /*bdd0*/  SHFL.IDX PT, R2, R14, 0x3, 0x1c1f ;  /* 0x007c1f000e027f89 */ /* 0x01031800000e0000 */
[----:B------:R-:W-:Y:S05]  /*bde0*/  @P0 EXIT ;  /* 0x000000000000094d */ /* 0x000fea0003800000 */
[----:B------:R-:W-:Y:S02]  /*bdf0*/  ISETP.GE.AND P0, PT, R9, c[0x0][0x3c8], PT ;  /* 0x0000f20009007a0c */ /* 0x000fe40003f06270 */
[----:B------:R-:W-:-:S11]  /*be00*/  ISETP.GE.AND P1, PT, R0, c[0x0][0x3c8], PT ;  /* 0x0000f20000007a0c */ /* 0x000fd60003f26270 */
[----:B------:R-:W-:Y:S02]  /*be10*/  @!P0 SHF.R.S32.HI R4, RZ, 0x1f, R9 ;  /* 0x0000001fff048819 */ /* 0x000fe40000011409 */
[----:B--2-4-:R-:W-:Y:S02]  /*be20*/  @!P1 IMAD.WIDE R6, R0, 0x2, R2 ;  /* 0x0000000200069825 */ /* 0x014fe400078e0202 */
[----:B------:R-:W-:-:S03]  /*be30*/  @!P0 LEA.HI R4, R4, R9, RZ, 0x3 ;  /* 0x0000000904048211 */ /* 0x000fc600078f18ff */
[----:B------:R2:W-:Y:S01]  /*be40*/  @!P1 ST.E.128 [R6.64], RZ ;  /* 0x000000ff06009985 */ /* 0x0005e2000c101d04 */
[----:B------:R-:W-:-:S05]  /*be50*/  @!P0 LOP3.LUT R4, R4, 0xfffffff8, RZ, 0xc0, !PT ;  /* 0xfffffff804048812 */ /* 0x000fca00078ec0ff */
[----:B------:R-:W-:-:S05]  /*be60*/  @!P0 IMAD.WIDE R4, R4, 0x2, R2 ;  /* 0x0000000204048825 */ /* 0x000fca00078e0202 */
[----:B------:R2:W-:Y:S01]  /*be70*/  @!P0 ST.E.128 [R4.64], RZ ;  /* 0x000000ff04008985 */ /* 0x0005e2000c101d04 */
[----:B------:R-:W-:-:S13]  /*be80*/  ISETP.GE.AND P0, PT, R10, c[0x0][0x3c8], PT ;  /* 0x0000f2000a007a0c */ /* 0x000fda0003f06270 */
[----:B------:R-:W-:Y:S05]  /*be90*/  @P0 EXIT ;  /* 0x000000000000094d */ /* 0x000fea0003800000 */
[----:B------:R-:W-:-:S04]  /*bea0*/  SHF.R.S32.HI R0, RZ, 0x1f, R10 ;  /* 0x0000001fff007819 */ /* 0x000fc8000001140a */
[----:B------:R-:W-:-:S04]  /*beb0*/  LEA.HI R0, R0, R10, RZ, 0x3 ;  /* 0x0000000a00007211 */ /* 0x000fc800078f18ff */
[----:B------:R-:W-:-:S05]  /*bec0*/  LOP3.LUT R0, R0, 0xfffffff8, RZ, 0xc0, !PT ;  /* 0xfffffff800007812 */ /* 0x000fca00078ec0ff */
[----:B------:R-:W-:-:S05]  /*bed0*/  IMAD.WIDE R2, R0, 0x2, R2 ;  /* 0x0000000200027825 */ /* 0x000fca00078e0202 */
[----:B------:R-:W-:Y:S01]  /*bee0*/  ST.E.128 [R2.64], RZ ;  /* 0x000000ff02007985 */ /* 0x000fe2000c101d04 */
[----:B------:R-:W-:Y:S05]  /*bef0*/  EXIT ;  /* 0x000000000000794d */ /* 0x000fea0003800000 */
.L_x_47:
        /* <DEDUP_REMOVED lines=16> */
.L_x_755:


//--------------------- .text._ZN7cutlass13device_kernelIN5flash19enable_sm80_to_sm89INS1_16FlashAttnFwdSm80INS1_25CollectiveMainloopFwdSm80ILi4ELi1ELb0EN4cute5tupleIJNS5_1CILi128EEENS7_ILi64EEENS7_ILi96EEEEEELi96ENS_6half_tEfNS_4arch4Sm80ELb0ELb0ELb1ELb1ELb0ELb1ELb1ELb0EEENS1_21CollectiveEpilogueFwdINS6_IJS8_SA_S9_EEENS6_IJNS7_ILi1EEESI_SI_EEESC_SE_Li128ELb1ELb1ELb0ELb0EEENS1_19SingleTileSchedulerILb1ELb0ELb1ELi128EEEEEEEEEvNT_6ParamsE --------------------------
	.section	.text._ZN7cutlass13device_kernelIN5flash19enable_sm80_to_sm89INS1_16FlashAttnFwdSm80INS1_25CollectiveMainloopFwdSm80ILi4ELi1ELb0EN4cute5tupleIJNS5_1CILi128EEENS7_ILi64EEENS7_ILi96EEEEEELi96ENS_6half_tEfNS_4arch4Sm80ELb0ELb0ELb1ELb1ELb0ELb1ELb1ELb0EEENS1_21CollectiveEpilogueFwdINS6_IJS8_SA_S9_EEENS6_IJNS7_ILi1EEESI_SI_EEESC_SE_Li128ELb1ELb1ELb0ELb0EEENS1_19SingleTileSchedulerILb1ELb0ELb1ELi128EEEEEEEEEvNT_6ParamsE,"ax",@progbits
	.sectioninfo	@"SHI_REGISTERS=255"
	.align	128
.text._ZN7cutlass13device_kernelIN5flash19enable_sm80_to_sm89INS1_16FlashAttnFwdSm80INS1_25CollectiveMainloopFwdSm80ILi4ELi1ELb0EN4cute5tupleIJNS5_1CILi128EEENS7_ILi64EEENS7_ILi96EEEEEELi96ENS_6half_tEfNS_4arch4Sm80ELb0ELb0ELb1ELb1ELb0ELb1ELb1ELb0EEENS1_21CollectiveEpilogueFwdINS6_IJS8_SA_S9_EEENS6_IJNS7_ILi1EEESI_SI_EEESC_SE_Li128ELb1ELb1ELb0ELb0EEENS1_19SingleTileSchedulerILb1ELb0ELb1ELi128EEEEEEEEEvNT_6ParamsE:
        .type           _ZN7cutlass13device_kernelIN5flash19enable_sm80_to_sm89INS1_16FlashAttnFwdSm80INS1_25CollectiveMainloopFwdSm80ILi4ELi1ELb0EN4cute5tupleIJNS5_1CILi128EEENS7_ILi64EEENS7_ILi96EEEEEELi96ENS_6half_tEfNS_4arch4Sm80ELb0ELb0ELb1ELb1ELb0ELb1ELb1ELb0EEENS1_21CollectiveEpilogueFwdINS6_IJS8_SA_S9_EEENS6_IJNS7_ILi1EEESI_SI_EEESC_SE_Li128ELb1ELb1ELb0ELb0EEENS1_19SingleTileSchedulerILb1ELb0ELb1ELi128EEEEEEEEEvNT_6ParamsE,@function
        .size           _ZN7cutlass13device_kernelIN5flash19enable_sm80_to_sm89INS1_16FlashAttnFwdSm80INS1_25CollectiveMainloopFwdSm80ILi4ELi1ELb0EN4cute5tupleIJNS5_1CILi128EEENS7_ILi64EEENS7_ILi96EEEEEELi96ENS_6half_tEfNS_4arch4Sm80ELb0ELb0ELb1ELb1ELb0ELb1ELb1ELb0EEENS1_21CollectiveEpilogueFwdINS6_IJS8_SA_S9_EEENS6_IJNS7_ILi1EEESI_SI_EEESC_SE_Li128ELb1ELb1ELb0ELb0EEENS1_19SingleTileSchedulerILb1ELb0ELb1ELi128EEEEEEEEEvNT_6ParamsE,(.L_x_756 - _ZN7cutlass13device_kernelIN5flash19enable_sm80_to_sm89INS1_16FlashAttnFwdSm80INS1_25CollectiveMainloopFwdSm80ILi4ELi1ELb0EN4cute5tupleIJNS5_1CILi128EEENS7_ILi64EEENS7_ILi96EEEEEELi96ENS_6half_tEfNS_4arch4Sm80ELb0ELb0ELb1ELb1ELb0ELb1ELb1ELb0EEENS1_21CollectiveEpilogueFwdINS6_IJS8_SA_S9_EEENS6_IJNS7_ILi1EEESI_SI_EEESC_SE_Li128ELb1ELb1ELb0ELb0EEENS1_19SingleTileSchedulerILb1ELb0ELb1ELi128EEEEEEEEEvNT_6ParamsE)
        .other          _ZN7cutlass13device_kernelIN5flash19enable_sm80_to_sm89INS1_16FlashAttnFwdSm80INS1_25CollectiveMainloopFwdSm80ILi4ELi1ELb0EN4cute5tupleIJNS5_1CILi128EEENS7_ILi64EEENS7_ILi96EEEEEELi96ENS_6half_tEfNS_4arch4Sm80ELb0ELb0ELb1ELb1ELb0ELb1ELb1ELb0EEENS1_21CollectiveEpilogueFwdINS6_IJS8_SA_S9_EEENS6_IJNS7_ILi1EEESI_SI_EEESC_SE_Li128ELb1ELb1ELb0ELb0EEENS1_19SingleTileSchedulerILb1ELb0ELb1ELi128EEEEEEEEEvNT_6ParamsE,@"STO_CUDA_ENTRY STV_DEFAULT"
_ZN7cutlass13device_kernelIN5flash19enable_sm80_to_sm89INS1_16FlashAttnFwdSm80INS1_25CollectiveMainloopFwdSm80ILi4ELi1ELb0EN4cute5tupleIJNS5_1CILi128EEENS7_ILi64EEENS7_ILi96EEEEEELi96ENS_6half_tEfNS_4arch4Sm80ELb0ELb0ELb1ELb1ELb0ELb1ELb1ELb0EEENS1_21CollectiveEpilogueFwdINS6_IJS8_SA_S9_EEENS6_IJNS7_ILi1EEESI_SI_EEESC_SE_Li128ELb1ELb1ELb0ELb0EEENS1_19SingleTileSchedulerILb1ELb0ELb1ELi128EEEEEEEEEvNT_6ParamsE:
        /* <DEDUP_REMOVED lines=17> */
.L_x_49:
        /* <DEDUP_REMOVED lines=8> */
.L_x_51:
[----:B------:R-:W-:-:S05]  /*0190*/  MOV R0, c[0x0][0x54c] ;  /* 0x0001530000007a02 */ /* 0x000fca0000000f00 */
.L_x_50:
[----:B-----5:R-:W-:Y:S01]  /*01a0*/  IMAD R0, R0, c[0x0][0x548], RZ ;  /* 0x0001520000007a24 */ /* 0x020fe200078e02ff */
[----:B-1----:R-:W-:-:S04]  /*01b0*/  SHF.L.U32 R2, R169, 0x7, RZ ;  /* 0x00000007a9027819 */ /* 0x002fc800000006ff */
[----:B------:R-:W-:-:S04]  /*01c0*/  ISETP.GE.AND P0, PT, R2, R0, PT ;  /* 0x000000000200720c */ /* 0x000fc80003f06270 */
[----:B------:R-:W-:-:S05]  /*01d0*/  SEL R0, R5, 0xffffffff, !P0 ;  /* 0xffffffff05007807 */ /* 0x000fca0004000000 */
[----:B------:R1:W-:Y:S01]  /*01e0*/  STL [R1+0x58], R0 ;  /* 0x0000580001007387 */ /* 0x0003e20000100800 */
[----:B------:R-:W-:Y:S05]  /*01f0*/  BRA `(.L_x_52) ;  /* 0x0000013000007947 */ /* 0x000fea0003800000 */
.L_x_48:
[----:B---3--:R-:W-:-:S04]  /*0200*/  ISETP.NE.U32.AND P0, PT, RZ, c[0x0][0x568], PT ;  /* 0x00015a00ff007a0c */ /* 0x008fc80003f05070 */
[----:B------:R-:W-:-:S13]  /*0210*/  ISETP.NE.AND.EX P0, PT, RZ, c[0x0][0x56c], PT, P0 ;  /* 0x00015b00ff007a0c */ /* 0x000fda0003f05300 */
[----:B------:R-:W-:Y:S05]  /*0220*/  @!P0 BRA `(.L_x_53) ;  /* 0x0000002000008947 */ /* 0x000fea0003800000 */
[----:B------:R1:W5:Y:S01]  /*0230*/  LDG.E R0, [R2.64] ;  /* 0x0000000602007981 */ /* 0x000362000c1e1900 */
[----:B------:R-:W-:Y:S05]  /*0240*/  BRA `(.L_x_54) ;  /* 0x0000009000007947 */ /* 0x000fea0003800000 */
.L_x_53:
        /* <DEDUP_REMOVED lines=8> */
.L_x_55:
[----:B------:R-:W-:-:S05]  /*02d0*/  MOV R0, c[0x0][0x54c] ;  /* 0x0001530000007a02 */ /* 0x000fca0000000f00 */
.L_x_54:
[----:B-----5:R-:W-:Y:S01]  /*02e0*/  IMAD R0, R0, c[0x0][0x548], RZ ;  /* 0x0001520000007a24 */ /* 0x020fe200078e02ff */
[----:B-1----:R-:W-:-:S04]  /*02f0*/  SHF.L.U32 R2, R169, 0x7, RZ ;  /* 0x00000007a9027819 */ /* 0x002fc800000006ff */
[----:B------:R-:W-:-:S04]  /*0300*/  ISETP.GE.AND P0, PT, R2, R0, PT ;  /* 0x000000000200720c */ /* 0x000fc80003f06270 */
[----:B------:R-:W-:-:S05]  /*0310*/  SEL R0, R5, 0xffffffff, !P0 ;  /* 0xffffffff05007807 */ /* 0x000fca0004000000 */
[----:B------:R1:W-:Y:S04]  /*0320*/  STL [R1+0x58], R0 ;  /* 0x0000580001007387 */ /* 0x0003e80000100800 */
.L_x_52:
[----:B------:R-:W2:Y:S02]  /*0330*/  LDL R17, [R1+0x58] ;  /* 0x0000580001117983 */ /* 0x000ea40000100800 */
[----:B--2---:R-:W-:-:S13]  /*0340*/  ISETP.GE.AND P0, PT, R17, RZ, PT ;  /* 0x000000ff1100720c */ /* 0x004fda0003f06270 */
[----:B------:R-:W-:Y:S05]  /*0350*/  @!P0 EXIT ;  /* 0x000000000000894d */ /* 0x000fea0003800000 */
[----:B------:R-:W-:Y:S01]  /*0360*/  ISETP.NE.U32.AND P0, PT, RZ, c[0x0][0x370], PT ;  /* 0x0000dc00ff007a0c */ /* 0x000fe20003f05070 */
[----:B------:R-:W-:Y:S01]  /*0370*/  IMAD.MOV.U32 R148, RZ, RZ, RZ ;  /* 0x000000ffff947224 */ /* 0x000fe200078e00ff */
[----:B------:R-:W-:Y:S01]  /*0380*/  ISETP.NE.U32.AND P1, PT, RZ, c[0x0][0x360], PT ;  /* 0x0000d800ff007a0c */ /* 0x000fe20003f25070 */
[----:B------:R-:W-:Y:S01]  /*0390*/  IMAD.MOV.U32 R153, RZ, RZ, RZ ;  /* 0x000000ffff997224 */ /* 0x000fe200078e00ff */
[----:B------:R-:W-:Y:S01]  /*03a0*/  ISETP.NE.AND.EX P2, PT, RZ, c[0x0][0x374], PT, P0 ;  /* 0x0000dd00ff007a0c */ /* 0x000fe20003f45300 */
[----:B------:R-:W-:Y:S01]  /*03b0*/  IMAD.MOV.U32 R12, RZ, RZ, RZ ;  /* 0x000000ffff0c7224 */ /* 0x000fe200078e00ff */
[----:B------:R-:W-:Y:S01]  /*03c0*/  ISETP.NE.AND.EX P0, PT, RZ, c[0x0][0x364], PT, P1 ;  /* 0x0000d900ff007a0c */ /* 0x000fe20003f05310 */
[CC--:B------:R-:W-:Y:S01]  /*03d0*/  IMAD.WIDE R6, R17.reuse, R13.reuse, c[0x0][0x348] ;  /* 0x0000d20011067625 */ /* 0x0c0fe200078e020d */
[----:B------:R-:W-:Y:S02]  /*03e0*/  ISETP.NE.U32.AND P1, PT, RZ, c[0x0][0x348], PT ;  /* 0x0000d200ff007a0c */ /* 0x000fe40003f25070 */
[----:B------:R-:W-:Y:S01]  /*03f0*/  ISETP.NE.U32.AND P5, PT, RZ, c[0x0][0x350], PT ;  /* 0x0000d400ff007a0c */ /* 0x000fe20003fa5070 */
[----:B------:R-:W-:Y:S01]  /*0400*/  IMAD.WIDE R4, R17, R13, c[0x0][0x350] ;  /* 0x0000d40011047625 */ /* 0x000fe200078e020d */
[----:B------:R-:W-:-:S02]  /*0410*/  ISETP.NE.U32.AND P3, PT, RZ, c[0x0][0x358], PT ;  /* 0x0000d600ff007a0c */ /* 0x000fc40003f65070 */
[----:B------:R-:W-:Y:S01]  /*0420*/  ISETP.NE.AND.EX P1, PT, RZ, c[0x0][0x34c], PT, P1 ;  /* 0x0000d300ff007a0c */ /* 0x000fe20003f25310 */
[CC--:B------:R-:W-:Y:S01]  /*0430*/  IMAD.WIDE R2, R17.reuse, R13.reuse, c[0x0][0x358] ;  /* 0x0000d60011027625 */ /* 0x0c0fe200078e020d */
[----:B------:R-:W-:Y:S02]  /*0440*/  ISETP.NE.AND.EX P5, PT, RZ, c[0x0][0x354], PT, P5 ;  /* 0x0000d500ff007a0c */ /* 0x000fe40003fa5350 */
[----:B------:R-:W-:Y:S01]  /*0450*/  ISETP.NE.AND.EX P3, PT, RZ, c[0x0][0x35c], PT, P3 ;  /* 0x0000d700ff007a0c */ /* 0x000fe20003f65330 */
[CC--:B------:R-:W-:Y:S01]  /*0460*/  @P2 IMAD.WIDE R10, R17.reuse, R13.reuse, c[0x0][0x370] ;  /* 0x0000dc00110a2625 */ /* 0x0c0fe200078e020d */
[----:B------:R-:W-:Y:S01]  /*0470*/  MOV R150, RZ ;  /* 0x000000ff00967202 */ /* 0x000fe20000000f00 */
[----:B------:R-:W2:Y:S02]  /*0480*/  S2R R51, SR_CTAID.Y ;  /* 0x0000000000337919 */ /* 0x000ea40000002600 */
[----:B------:R-:W-:Y:S02]  /*0490*/  IMAD.MOV.U32 R155, RZ, RZ, c[0x0][0x168] ;  /* 0x00005a00ff9b7624 */ /* 0x000fe400078e00ff */
[----:B------:R3:W5:Y:S01]  /*04a0*/  @P2 LDG.E R148, [R10.64] ;  /* 0x000000060a942981 */ /* 0x000762000c1e1900 */
[----:B------:R-:W-:-:S03]  /*04b0*/  @P0 IMAD.WIDE R8, R17, R13, c[0x0][0x360] ;  /* 0x0000d80011080625 */ /* 0x000fc600078e020d */
[----:B------:R3:W5:Y:S04]  /*04c0*/  @P1 LDG.E R153, [R6.64] ;  /* 0x0000000606991981 */ /* 0x000768000c1e1900 */
[----:B------:R3:W5:Y:S04]  /*04d0*/  @P5 LDG.E R150, [R4.64] ;  /* 0x0000000604965981 */ /* 0x000768000c1e1900 */
[----:B------:R3:W5:Y:S01]  /*04e0*/  @P3 LDG.E R12, [R2.64] ;  /* 0x00000006020c3981 */ /* 0x000762000c1e1900 */
[----:B------:R-:W-:-:S03]  /*04f0*/  MOV R96, c[0x0][0x228] ;  /* 0x00008a0000607a02 */ /* 0x000fc60000000f00 */
[----:B------:R4:W5:Y:S01]  /*0500*/  @P0 LDG.E R155, [R8.64] ;  /* 0x00000006089b0981 */ /* 0x000962000c1e1900 */
[----:B--2---:R-:W-:Y:S01]  /*0510*/  SHF.R.S32.HI R171, RZ, 0x1f, R51 ;  /* 0x0000001fffab7819 */ /* 0x004fe20000011433 */
[----:B----4-:R-:W-:Y:S01]  /*0520*/  IMAD.MOV.U32 R8, RZ, RZ, c[0x0][0x1d0] ;  /* 0x00007400ff087624 */ /* 0x010fe200078e00ff */
[----:B------:R-:W-:Y:S05]  /*0530*/  @P0 BRA `(.L_x_56) ;  /* 0x0000004000000947 */ /* 0x000fea0003800000 */
[----:B---3--:R-:W-:Y:S05]  /*0540*/  @!P1 BRA `(.L_x_56) ;  /* 0x0000003000009947 */ /* 0x008fea0003800000 */
[----:B-1----:R1:W2:Y:S04]  /*0550*/  LDG.E R0, [R6.64] ;  /* 0x0000000606007981 */ /* 0x0022a8000c1e1900 */
[----:B-1----:R-:W2:Y:S02]  /*0560*/  LDG.E R6, [R6.64+0x4] ;  /* 0x0000040606067981 */ /* 0x002ea4000c1e1900 */
[----:B--2--5:R-:W-:Y:S02]  /*0570*/  IADD3 R155, -R0, R6, RZ ;  /* 0x00000006009b7210 */ /* 0x024fe40007ffe1ff */
.L_x_56:
[----:B---3--:R-:W-:-:S04]  /*0580*/  ISETP.NE.U32.AND P0, PT, RZ, c[0x0][0x368], PT ;  /* 0x0000da00ff007a0c */ /* 0x008fc80003f05070 */
[----:B------:R-:W-:-:S13]  /*0590*/  ISETP.NE.AND.EX P0, PT, RZ, c[0x0][0x36c], PT, P0 ;  /* 0x0000db00ff007a0c */ /* 0x000fda0003f05300 */
[----:B------:R-:W-:Y:S05]  /*05a0*/  @!P0 BRA `(.L_x_57) ;  /* 0x0000003000008947 */ /* 0x000fea0003800000 */
[----:B------:R-:W-:-:S05]  /*05b0*/  IMAD.WIDE R4, R17, R13, c[0x0][0x368] ;  /* 0x0000da0011047625 */ /* 0x000fca00078e020d */
[----:B------:R2:W5:Y:S01]  /*05c0*/  LDG.E R8, [R4.64] ;  /* 0x0000000604087981 */ /* 0x000562000c1e1900 */
[----:B------:R-:W-:Y:S05]  /*05d0*/  BRA `(.L_x_58) ;  /* 0x0000004000007947 */ /* 0x000fea0003800000 */
.L_x_57:
[----:B------:R-:W-:Y:S05]  /*05e0*/  @!P5 BRA `(.L_x_58) ;  /* 0x000000300000d947 */ /* 0x000fea0003800000 */
[----:B-1----:R1:W2:Y:S04]  /*05f0*/  LDG.E R0, [R4.64] ;  /* 0x0000000604007981 */ /* 0x0022a8000c1e1900 */
[----:B-1----:R-:W2:Y:S02]  /*0600*/  LDG.E R4, [R4.64+0x4] ;  /* 0x0000040604047981 */ /* 0x002ea4000c1e1900 */
[----:B--2---:R-:W-:Y:S02]  /*0610*/  IADD3 R8, -R0, R4, RZ ;  /* 0x0000000400087210 */ /* 0x004fe40007ffe1ff */
.L_x_58:
[----:B--2---:R2:W3:Y:S04]  /*0620*/  @P3 LDG.E R5, [R2.64] ;  /* 0x0000000602053981 */ /* 0x0044e8000c1e1900 */
[----:B------:R2:W3:Y:S01]  /*0630*/  @P3 LDG.E R4, [R2.64+0x4] ;  /* 0x0000040602043981 */ /* 0x0004e2000c1e1900 */
[----:B------:R-:W-:Y:S01]  /*0640*/  ISETP.NE.U32.AND P0, PT, RZ, c[0x0][0x378], PT ;  /* 0x0000de00ff007a0c */ /* 0x000fe20003f05070 */
[----:B-----5:R-:W-:-:S03]  /*0650*/  IMAD.MOV.U32 R149, RZ, RZ, R8 ;  /* 0x000000ffff957224 */ /* 0x020fc600078e0008 */
[----:B------:R-:W-:Y:S01]  /*0660*/  ISETP.NE.AND.EX P0, PT, RZ, c[0x0][0x37c], PT, P0 ;  /* 0x0000df00ff007a0c */ /* 0x000fe20003f05300 */
[----:B-1----:R-:W-:-:S12]  /*0670*/  IMAD.IADD R0, R8, 0x1, -R148 ;  /* 0x0000000108007824 */ /* 0x002fd800078e0a94 */
[----:B--2---:R-:W-:-:S05]  /*0680*/  @P0 IMAD.WIDE R2, R17, R13, c[0x0][0x378] ;  /* 0x0000de0011020625 */ /* 0x004fca00078e020d */
[----:B------:R1:W5:Y:S01]  /*0690*/  @P0 LDG.E R149, [R2.64] ;  /* 0x0000000602950981 */ /* 0x000362000c1e1900 */
[----:B---3--:R-:W-:-:S04]  /*06a0*/  @P3 IMAD.IADD R96, R4, 0x1, -R5 ;  /* 0x0000000104603824 */ /* 0x008fc800078e0a05 */
[----:B------:R-:W-:-:S05]  /*06b0*/  IMAD.IADD R165, R0, 0x1, R96 ;  /* 0x0000000100a57824 */ /* 0x000fca00078e0260 */
[----:B-1----:R-:W-:-:S04]  /*06c0*/  IADD3 R2, R165, 0x3f, RZ ;  /* 0x0000003fa5027810 */ /* 0x002fc80007ffe0ff */
[----:B------:R-:W-:-:S04]  /*06d0*/  SHF.R.S32.HI R3, RZ, 0x1f, R2 ;  /* 0x0000001fff037819 */ /* 0x000fc80000011402 */
[----:B------:R-:W-:Y:S01]  /*06e0*/  LEA.HI R250, R3, R2, RZ, 0x6 ;  /* 0x0000000203fa7211 */ /* 0x000fe200078f30ff */
[----:B------:R-:W-:-:S03]  /*06f0*/  IMAD.MOV R3, RZ, RZ, -R0 ;  /* 0x000000ffff037224 */ /* 0x000fc600078e0a00 */
[----:B------:R-:W-:-:S05]  /*0700*/  LOP3.LUT R2, R250, 0xffffffc0, RZ, 0xc0, !PT ;  /* 0xffffffc0fa027812 */ /* 0x000fca00078ec0ff */
[----:B------:R-:W-:Y:S01]  /*0710*/  IMAD.IADD R0, R2, 0x1, -R0 ;  /* 0x0000000102007824 */ /* 0x000fe200078e0a00 */
[----:B------:R-:W-:-:S04]  /*0720*/  IMNMX R2, RZ, R3, !PT ;  /* 0x00000003ff027217 */ /* 0x000fc80007800200 */
[----:B------:R-:W-:Y:S02]  /*0730*/  IMNMX R0, R0, R96, PT ;  /* 0x0000006000007217 */ /* 0x000fe40003800200 */
[----:B------:R-:W-:Y:S02]  /*0740*/  SHF.R.U32.HI R144, RZ, 0x6, R2 ;  /* 0x00000006ff907819 */ /* 0x000fe40000011602 */
[----:B------:R-:W-:-:S03]  /*0750*/  ISETP.GT.AND P0, PT, R0, R2, PT ;  /* 0x000000020000720c */ /* 0x000fc60003f04270 */
[----:B------:R-:W-:-:S10]  /*0760*/  IMAD.MOV.U32 R4, RZ, RZ, R144 ;  /* 0x000000ffff047224 */ /* 0x000fd400078e0090 */
[----:B------:R-:W-:-:S04]  /*0770*/  @P0 IADD3 R0, R0, 0x3f, RZ ;  /* 0x0000003f00000810 */ /* 0x000fc80007ffe0ff */
[----:B------:R-:W-:-:S04]  /*0780*/  @P0 SHF.R.S32.HI R2, RZ, 0x1f, R0 ;  /* 0x0000001fff020819 */ /* 0x000fc80000011400 */
[----:B------:R-:W-:-:S04]  /*0790*/  @P0 LEA.HI R0, R2, R0, RZ, 0x6 ;  /* 0x0000000002000211 */ /* 0x000fc800078f30ff */
[----:B------:R-:W-:-:S04]  /*07a0*/  @P0 SHF.R.S32.HI R4, RZ, 0x6, R0 ;  /* 0x00000006ff040819 */ /* 0x000fc80000011400 */
[----:B------:R-:W-:-:S13]  /*07b0*/  ISETP.GT.AND P0, PT, R4, R144, PT ;  /* 0x000000900400720c */ /* 0x000fda0003f04270 */
[----:B------:R-:W-:Y:S05]  /*07c0*/  @!P0 BRA `(.L_x_59) ;  /* 0x0000507000008947 */ /* 0x000fea0003800000 */
[----:B------:R-:W-:-:S04]  /*07d0*/  ISETP.NE.U32.AND P2, PT, RZ, c[0x0][0x340], PT ;  /* 0x0000d000ff007a0c */ /* 0x000fc80003f45070 */
[----:B------:R-:W-:-:S13]  /*07e0*/  ISETP.NE.AND.EX P2, PT, RZ, c[0x0][0x344], PT, P2 ;  /* 0x0000d100ff007a0c */ /* 0x000fda0003f45320 */
[----:B------:R-:W-:-:S05]  /*07f0*/  @P2 IMAD.WIDE R2, R17, R13, c[0x0][0x340] ;  /* 0x0000d00011022625 */ /* 0x000fca00078e020d */
[----:B------:R1:W2:Y:S01]  /*0800*/  @P2 LDG.E R15, [R2.64] ;  /* 0x00000006020f2981 */ /* 0x0002a2000c1e1900 */
[----:B------:R-:W-:Y:S01]  /*0810*/  SHF.R.S32.HI R10, RZ, 0x1f, R167 ;  /* 0x0000001fff0a7819 */ /* 0x000fe200000114a7 */
[----:B------:R-:W-:Y:S01]  /*0820*/  IMAD.MOV.U32 R161, RZ, RZ, c[0x0][0x238] ;  /* 0x00008e00ffa17624 */ /* 0x000fe200078e00ff */
[----:B------:R-:W-:Y:S01]  /*0830*/  IADD3 R78, R4, -0x1, RZ ;  /* 0xffffffff044e7810 */ /* 0x000fe20007ffe0ff */
[----:B------:R-:W-:Y:S01]  /*0840*/  IMAD.MOV.U32 R152, RZ, RZ, 0x6 ;  /* 0x00000006ff987424 */ /* 0x000fe200078e00ff */
[----:B------:R-:W-:Y:S01]  /*0850*/  SHF.R.S32.HI R7, RZ, 0x1f, R12 ;  /* 0x0000001fff077819 */ /* 0x000fe2000001140c */
[----:B------:R-:W-:Y:S01]  /*0860*/  IMAD.SHL.U32 R162, R161, 0x40, RZ ;  /* 0x00000040a1a27824 */ /* 0x000fe200078e00ff */
[-C--:B------:R-:W-:Y:S01]  /*0870*/  LEA.HI R34, R167, R167.reuse, RZ, 0x1 ;  /* 0x000000a7a7227211 */ /* 0x080fe200078f08ff */
[----:B------:R-:W-:Y:S01]  /*0880*/  IMAD.IADD R49, R150, 0x1, R8 ;  /* 0x0000000196317824 */ /* 0x000fe200078e0208 */
[----:B------:R-:W-:Y:S01]  /*0890*/  SHF.L.U64.HI R157, R161, R152, c[0x0][0x23c] ;  /* 0x00008f00a19d7619 */ /* 0x000fe20000010298 */
[----:B------:R-:W-:Y:S01]  /*08a0*/  IMAD.MOV.U32 R163, RZ, RZ, c[0x0][0x27c] ;  /* 0x00009f00ffa37624 */ /* 0x000fe200078e00ff */
[----:B------:R-:W-:Y:S01]  /*08b0*/  SHF.R.S32.HI R6, RZ, 0x1f, R78 ;  /* 0x0000001fff067819 */ /* 0x000fe2000001144e */
[----:B------:R-:W-:Y:S01]  /*08c0*/  IMAD.MOV.U32 R156, RZ, RZ, 0x5 ;  /* 0x00000005ff9c7424 */ /* 0x000fe200078e00ff */
[----:B------:R-:W-:Y:S01]  /*08d0*/  SHF.R.S32.HI R92, RZ, 0x1, R34 ;  /* 0x00000001ff5c7819 */ /* 0x000fe20000011422 */
[----:B------:R-:W-:Y:S01]  /*08e0*/  IMAD R4, R157, R78, RZ ;  /* 0x0000004e9d047224 */ /* 0x000fe200078e02ff */
[----:B------:R-:W-:Y:S01]  /*08f0*/  SHF.R.S32.HI R140, RZ, 0x1f, R49 ;  /* 0x0000001fff8c7819 */ /* 0x000fe20000011431 */
[----:B------:R-:W-:Y:S01]  /*0900*/  IMAD.MOV.U32 R159, RZ, RZ, c[0x0][0x1e0] ;  /* 0x00007800ff9f7624 */ /* 0x000fe200078e00ff */
[----:B------:R-:W-:Y:S01]  /*0910*/  SEL R23, R17, RZ, !P3 ;  /* 0x000000ff11177207 */ /* 0x000fe20005800000 */
[----:B------:R-:W-:Y:S01]  /*0920*/  IMAD R16, R6, R162, R4 ;  /* 0x000000a206107224 */ /* 0x000fe200078e0204 */
[-C--:B------:R-:W-:Y:S01]  /*0930*/  LEA.HI R6, R10, R167.reuse, RZ, 0x3 ;  /* 0x000000a70a067211 */ /* 0x080fe200078f18ff */
[----:B------:R-:W-:Y:S01]  /*0940*/  IMAD R8, R140, c[0x0][0x1e0], RZ ;  /* 0x000078008c087a24 */ /* 0x000fe200078e02ff */
[----:B------:R-:W-:Y:S01]  /*0950*/  LOP3.LUT R34, R34, 0xfffffffe, RZ, 0xc0, !PT ;  /* 0xfffffffe22227812 */ /* 0x000fe200078ec0ff */
[----:B------:R-:W-:Y:S01]  /*0960*/  IMAD.WIDE.U32 R146, R92, c[0x0][0x1e0], RZ ;  /* 0x000078005c927a25 */ /* 0x000fe200078e00ff */
[----:B------:R-:W-:Y:S01]  /*0970*/  SHF.R.S32.HI R13, RZ, 0x3, R6 ;  /* 0x00000003ff0d7819 */ /* 0x000fe20000011406 */
[----:B------:R-:W-:Y:S01]  /*0980*/  ULDC.U8 UR4, c[0x0][0x298] ;  /* 0x0000a60000047ab9 */ /* 0x000fe20000000000 */
[----:B-1----:R-:W-:Y:S01]  /*0990*/  LEA.HI R2, R10, R167, RZ, 0x2 ;  /* 0x000000a70a027211 */ /* 0x002fe200078f10ff */
[----:B------:R-:W-:Y:S01]  /*09a0*/  IMAD.IADD R34, R167, 0x1, -R34 ;  /* 0x00000001a7227824 */ /* 0x000fe200078e0a22 */
[----:B------:R-:W-:Y:S01]  /*09b0*/  SHF.R.S32.HI R50, RZ, 0x1f, R92 ;  /* 0x0000001fff327819 */ /* 0x000fe2000001145c */
[----:B------:R-:W-:Y:S01]  /*09c0*/  IMAD.MOV.U32 R160, RZ, RZ, c[0x0][0x280] ;  /* 0x0000a000ffa07624 */ /* 0x000fe200078e00ff */
[--C-:B------:R-:W-:Y:S01]  /*09d0*/  SHF.R.S32.HI R9, RZ, 0x2, R2.reuse ;  /* 0x00000002ff097819 */ /* 0x100fe20000011402 */
[C---:B------:R-:W-:Y:S01]  /*09e0*/  IMAD.SHL.U32 R26, R34.reuse, 0x8, RZ ;  /* 0x00000008221a7824 */ /* 0x040fe200078e00ff */
[----:B------:R-:W-:Y:S01]  /*09f0*/  SHF.R.S32.HI R0, RZ, 0x1f, R2 ;  /* 0x0000001fff007819 */ /* 0x000fe20000011402 */
[----:B------:R-:W-:Y:S01]  /*0a00*/  IMAD.SHL.U32 R34, R34, 0x4, RZ ;  /* 0x0000000422227824 */ /* 0x000fe200078e00ff */
[C---:B------:R-:W-:Y:S01]  /*0a10*/  IADD3 R143, P0, R9.reuse, R12, RZ ;  /* 0x0000000c098f7210 */ /* 0x040fe20007f1e0ff */
[----:B------:R-:W-:Y:S01]  /*0a20*/  IMAD.IADD R142, R96, 0x1, -R9 ;  /* 0x00000001608e7824 */ /* 0x000fe200078e0a09 */
[----:B------:R-:W-:Y:S01]  /*0a30*/  LEA.HI R0, R0, R9, RZ, 0x2 ;  /* 0x0000000900007211 */ /* 0x000fe200078f10ff */
[----:B------:R-:W-:Y:S01]  /*0a40*/  IMAD.MOV.U32 R158, RZ, RZ, c[0x0][0x290] ;  /* 0x0000a400ff9e7624 */ /* 0x000fe200078e00ff */
[----:B------:R-:W-:-:S02]  /*0a50*/  LEA.HI.X.SX32 R145, R9, R7, 0x1, P0 ;  /* 0x0000000709917211 */ /* 0x000fc400000f0eff */
[----:B------:R-:W-:Y:S01]  /*0a60*/  LOP3.LUT R3, R0, 0xfffffffc, RZ, 0xc0, !PT ;  /* 0xfffffffc00037812 */ /* 0x000fe200078ec0ff */
[----:B------:R-:W-:Y:S01]  /*0a70*/  IMAD R0, R78, -0x40, R142 ;  /* 0xffffffc04e007824 */ /* 0x000fe200078e028e */
[----:B------:R-:W-:Y:S02]  /*0a80*/  LEA.HI R5, R2, R9, RZ, 0x1 ;  /* 0x0000000902057211 */ /* 0x000fe400078f08ff */
[-C--:B------:R-:W-:Y:S01]  /*0a90*/  LEA.HI R7, R10, R167.reuse, RZ, 0x4 ;  /* 0x000000a70a077211 */ /* 0x080fe200078f20ff */
[----:B------:R-:W-:Y:S01]  /*0aa0*/  IMAD.IADD R40, R9, 0x1, -R3 ;  /* 0x0000000109287824 */ /* 0x000fe200078e0a03 */
[C---:B------:R-:W-:Y:S02]  /*0ab0*/  ISETP.GE.AND P1, PT, R0.reuse, 0x1, PT ;  /* 0x000000010000780c */ /* 0x040fe40003f26270 */
[----:B------:R-:W-:Y:S02]  /*0ac0*/  ISETP.GT.AND P0, PT, R0, 0x20, PT ;  /* 0x000000200000780c */ /* 0x000fe40003f04270 */
[----:B------:R-:W-:-:S02]  /*0ad0*/  LEA.HI R3, R10, R167, RZ, 0x5 ;  /* 0x000000a70a037211 */ /* 0x000fc400078f28ff */
[----:B------:R-:W-:Y:S01]  /*0ae0*/  LOP3.LUT R0, R2, 0x1ffffffc, RZ, 0xc0, !PT ;  /* 0x1ffffffc02007812 */ /* 0x000fe200078ec0ff */
[----:B------:R-:W-:Y:S01]  /*0af0*/  IMAD.SHL.U32 R2, R7, 0x10, RZ ;  /* 0x0000001007027824 */ /* 0x000fe200078e00ff */
[----:B------:R-:W-:Y:S01]  /*0b00*/  LOP3.LUT R5, R5, 0x7fffffe, RZ, 0xc0, !PT ;  /* 0x07fffffe05057812 */ /* 0x000fe200078ec0ff */
[----:B------:R-:W-:Y:S01]  /*0b10*/  IMAD.SHL.U32 R12, R3, 0x8, RZ ;  /* 0x00000008030c7824 */ /* 0x000fe200078e00ff */
[----:B------:R-:W-:Y:S01]  /*0b20*/  LEA.HI R3, R92, R92, RZ, 0x1 ;  /* 0x0000005c5c037211 */ /* 0x000fe200078f08ff */
[----:B------:R-:W-:Y:S01]  /*0b30*/  IMAD.IADD R0, R167, 0x1, -R0 ;  /* 0x00000001a7007824 */ /* 0x000fe200078e0a00 */
[----:B------:R-:W-:Y:S01]  /*0b40*/  LOP3.LUT R10, R2, 0xffffff00, RZ, 0xc0, !PT ;  /* 0xffffff00020a7812 */ /* 0x000fe200078ec0ff */
[----:B------:R-:W-:Y:S01]  /*0b50*/  IMAD.IADD R14, R9, 0x1, -R5 ;  /* 0x00000001090e7824 */ /* 0x000fe200078e0a05 */
[----:B------:R-:W-:Y:S01]  /*0b60*/  LOP3.LUT R3, R3, 0x7fffffe, RZ, 0xc0, !PT ;  /* 0x07fffffe03037812 */ /* 0x000fe200078ec0ff */
[----:B------:R-:W-:Y:S01]  /*0b70*/  IMAD.SHL.U32 R6, R0, 0x8, RZ ;  /* 0x0000000800067824 */ /* 0x000fe200078e00ff */
[C---:B------:R-:W-:Y:S01]  /*0b80*/  IADD3 R37, R34.reuse, 0x10, RZ ;  /* 0x0000001022257810 */ /* 0x040fe20007ffe0ff */
[----:B------:R-:W-:Y:S01]  /*0b90*/  IMAD R9, R49, c[0x0][0x1e4], R8 ;  /* 0x0000790031097a24 */ /* 0x000fe200078e0208 */
[----:B------:R-:W-:Y:S01]  /*0ba0*/  IADD3 R36, R34, 0x20, RZ ;  /* 0x0000002022247810 */ /* 0x000fe20007ffe0ff */
[----:B------:R-:W-:Y:S01]  /*0bb0*/  IMAD.IADD R8, R92, 0x1, -R3 ;  /* 0x000000015c087824 */ /* 0x000fe200078e0a03 */
[----:B------:R-:W-:Y:S01]  /*0bc0*/  SHF.R.S32.HI R7, RZ, 0x1f, R6 ;  /* 0x0000001fff077819 */ /* 0x000fe20000011406 */
[----:B------:R-:W-:Y:S01]  /*0bd0*/  IMAD R0, R145, c[0x0][0x238], RZ ;  /* 0x00008e0091007a24 */ /* 0x000fe200078e02ff */
[----:B------:R-:W-:Y:S01]  /*0be0*/  SHF.R.S32.HI R27, RZ, 0x1f, R26 ;  /* 0x0000001fff1b7819 */ /* 0x000fe2000001141a */
[----:B------:R-:W-:Y:S01]  /*0bf0*/  IMAD.WIDE.U32 R4, R49, c[0x0][0x1e0], RZ ;  /* 0x0000780031047a25 */ /* 0x000fe200078e00ff */
[----:B------:R-:W-:-:S02]  /*0c00*/  SHF.R.S32.HI R35, RZ, 0x1f, R34 ;  /* 0x0000001fff237819 */ /* 0x000fc40000011422 */
[----:B------:R-:W-:Y:S01]  /*0c10*/  SHF.L.U64.HI R156, R161, R156, c[0x0][0x23c] ;  /* 0x00008f00a19c7619 */ /* 0x000fe2000001029c */
[----:B------:R-:W-:Y:S01]  /*0c20*/  IMAD R20, R8, 0x20, R10 ;  /* 0x0000002008147824 */ /* 0x000fe200078e020a */
[-C--:B------:R-:W-:Y:S01]  /*0c30*/  SHF.L.U64.HI R154, R159, R152.reuse, c[0x0][0x1e4] ;  /* 0x000079009f9a7619 */ /* 0x080fe20000010298 */
[C---:B------:R-:W-:Y:S01]  /*0c40*/  IMAD R0, R143.reuse, c[0x0][0x23c], R0 ;  /* 0x00008f008f007a24 */ /* 0x040fe200078e0200 */
[-C--:B------:R-:W-:Y:S01]  /*0c50*/  SHF.L.U64.HI R151, R160, R152.reuse, c[0x0][0x284] ;  /* 0x0000a100a0977619 */ /* 0x080fe20000010298 */
[----:B------:R-:W-:Y:S01]  /*0c60*/  IMAD.WIDE.U32 R2, R143, c[0x0][0x238], R6 ;  /* 0x00008e008f027a25 */ /* 0x000fe200078e0006 */
[----:B------:R-:W-:Y:S02]  /*0c70*/  SHF.L.U64.HI R152, R158, R152, c[0x0][0x294] ;  /* 0x0000a5009e987619 */ /* 0x000fe40000010298 */
[----:B------:R-:W-:Y:S01]  /*0c80*/  ISETP.NE.AND P6, PT, RZ, UR4, PT ;  /* 0x00000004ff007c0c */ /* 0x000fe2000bfc5270 */
[----:B------:R-:W-:Y:S01]  /*0c90*/  IMAD.SHL.U32 R8, R13, 0x40, RZ ;  /* 0x000000400d087824 */ /* 0x000fe200078e00ff */
[----:B------:R-:W-:Y:S01]  /*0ca0*/  IADD3 R95, R26, 0x30, RZ ;  /* 0x000000301a5f7810 */ /* 0x000fe20007ffe0ff */
[----:B------:R-:W-:Y:S01]  /*0cb0*/  IMAD.IADD R11, R5, 0x1, R9 ;  /* 0x00000001050b7824 */ /* 0x000fe200078e0209 */
[----:B------:R-:W-:Y:S01]  /*0cc0*/  LOP3.LUT R5, R12, 0xffffff00, RZ, 0xc0, !PT ;  /* 0xffffff000c057812 */ /* 0x000fe200078ec0ff */
[----:B------:R-:W-:Y:S01]  /*0cd0*/  IMAD.IADD R3, R3, 0x1, R0 ;  /* 0x0000000103037824 */ /* 0x000fe200078e0200 */
[----:B------:R-:W-:Y:S01]  /*0ce0*/  LOP3.LUT R0, R8, 0xc0, RZ, 0xc0, !PT ;  /* 0x000000c008007812 */ /* 0x000fe200078ec0ff */
[----:B------:R-:W-:Y:S01]  /*0cf0*/  IMAD.MOV.U32 R10, RZ, RZ, R4 ;  /* 0x000000ffff0a7224 */ /* 0x000fe200078e0004 */
[----:B------:R-:W-:Y:S01]  /*0d00*/  IADD3 R94, R26, 0x40, RZ ;  /* 0x000000401a5e7810 */ /* 0x000fe20007ffe0ff */
[----:B------:R-:W-:Y:S01]  /*0d10*/  IMAD R13, R14, 0x20, R5 ;  /* 0x000000200e0d7824 */ /* 0x000fe200078e0205 */
[----:B------:R-:W-:Y:S01]  /*0d20*/  LOP3.LUT R9, R0, 0x18, R6, 0xf8, !PT ;  /* 0x0000001800097812 */ /* 0x000fe200078ef806 */
[----:B------:R-:W-:Y:S01]  /*0d30*/  IMAD R4, R171, c[0x0][0x240], RZ ;  /* 0x00009000ab047a24 */ /* 0x000fe200078e02ff */
[----:B------:R-:W-:Y:S01]  /*0d40*/  SHF.R.U32.HI R5, RZ, 0x3, R0 ;  /* 0x00000003ff057819 */ /* 0x000fe20000011600 */
[----:B------:R-:W-:Y:S01]  /*0d50*/  IMAD.WIDE.U32 R2, R51, c[0x0][0x240], R2 ;  /* 0x0000900033027a25 */ /* 0x000fe200078e0002 */
[----:B------:R-:W-:-:S02]  /*0d60*/  SHF.R.S32.HI R0, RZ, 0x1f, R17 ;  /* 0x0000001fff007819 */ /* 0x000fc40000011411 */
[----:B------:R-:W-:Y:S01]  /*0d70*/  LOP3.LUT R12, R9, R5, RZ, 0x3c, !PT ;  /* 0x00000005090c7212 */ /* 0x000fe200078e3cff */
[----:B------:R-:W-:Y:S01]  /*0d80*/  IMAD R8, R51, c[0x0][0x244], R4 ;  /* 0x0000910033087a24 */ /* 0x000fe200078e0204 */
[----:B------:R-:W-:Y:S01]  /*0d90*/  SEL R24, R0, RZ, !P3 ;  /* 0x000000ff00187207 */ /* 0x000fe20005800000 */
[----:B------:R-:W-:Y:S01]  /*0da0*/  IMAD.IADD R29, R34, 0x1, R37 ;  /* 0x00000001221d7824 */ /* 0x000fe200078e0225 */
[----:B------:R-:W-:Y:S01]  /*0db0*/  IADD3 R4, R6, 0x20, RZ ;  /* 0x0000002006047810 */ /* 0x000fe20007ffe0ff */
[----:B------:R-:W-:Y:S01]  /*0dc0*/  IMAD.IADD R3, R3, 0x1, R8 ;  /* 0x0000000103037824 */ /* 0x000fe200078e0208 */
[----:B------:R-:W-:Y:S01]  /*0dd0*/  IADD3 R93, R26, 0x50, RZ ;  /* 0x000000501a5d7810 */ /* 0x000fe20007ffe0ff */
[----:B------:R-:W-:Y:S01]  /*0de0*/  IMAD R8, R24, c[0x0][0x248], RZ ;  /* 0x0000920018087a24 */ /* 0x000fe200078e02ff */
[----:B------:R-:W-:Y:S01]  /*0df0*/  ISETP.GE.AND P4, PT, R4, c[0x0][0x1d4], PT ;  /* 0x0000750004007a0c */ /* 0x000fe20003f86270 */
[----:B------:R-:W-:-:S04]  /*0e00*/  IMAD.WIDE.U32 R116, R23, c[0x0][0x248], R2 ;  /* 0x0000920017747a25 */ /* 0x000fc800078e0002 */
[----:B------:R-:W-:Y:S02]  /*0e10*/  IMAD.MOV.U32 R104, RZ, RZ, R116 ;  /* 0x000000ffff687224 */ /* 0x000fe400078e0074 */
[----:B------:R-:W-:Y:S02]  /*0e20*/  IMAD.SHL.U32 R3, R163, 0x2, RZ ;  /* 0x00000002a3037824 */ /* 0x000fe400078e00ff */
[----:B------:R-:W-:Y:S02]  /*0e30*/  IMAD.IADD R85, R13, 0x1, R12 ;  /* 0x000000010d557824 */ /* 0x000fe400078e020c */
[----:B------:R-:W-:Y:S01]  /*0e40*/  IMAD R12, R171, c[0x0][0x1e8], RZ ;  /* 0x00007a00ab0c7a24 */ /* 0x000fe200078e02ff */
[----:B------:R-:W-:Y:S01]  /*0e50*/  IADD3 R21, -R3, c[0x0][0x1d4], RZ ;  /* 0x0000750003157a10 */ /* 0x000fe20007ffe1ff */
[----:B------:R-:W-:Y:S02]  /*0e60*/  IMAD.IADD R28, R34, 0x1, R36 ;  /* 0x00000001221c7824 */ /* 0x000fe400078e0224 */
[----:B------:R-:W-:-:S02]  /*0e70*/  IMAD R12, R51, c[0x0][0x1ec], R12 ;  /* 0x00007b00330c7a24 */ /* 0x000fc400078e020c */
[----:B------:R-:W-:Y:S02]  /*0e80*/  IMAD.SHL.U32 R85, R85, 0x2, RZ ;  /* 0x0000000255557824 */ /* 0x000fe400078e00ff */
[----:B------:R-:W-:Y:S02]  /*0e90*/  IMAD.SHL.U32 R161, R161, 0x20, RZ ;  /* 0x00000020a1a17824 */ /* 0x000fe400078e00ff */
[----:B------:R-:W-:Y:S02]  /*0ea0*/  IMAD.SHL.U32 R159, R159, 0x40, RZ ;  /* 0x000000409f9f7824 */ /* 0x000fe400078e00ff */
[----:B------:R-:W-:Y:S02]  /*0eb0*/  IMAD.SHL.U32 R160, R160, 0x40, RZ ;  /* 0x00000040a0a07824 */ /* 0x000fe400078e00ff */
[----:B------:R-:W-:Y:S01]  /*0ec0*/  IMAD.SHL.U32 R158, R158, 0x40, RZ ;  /* 0x000000409e9e7824 */ /* 0x000fe200078e00ff */
[----:B--2---:R-:W-:Y:S01]  /*0ed0*/  @P2 SHF.R.S32.HI R5, RZ, 0x1f, R15 ;  /* 0x0000001fff052819 */ /* 0x004fe2000001140f */
[----:B------:R-:W-:-:S02]  /*0ee0*/  @!P2 IMAD.MOV.U32 R5, RZ, RZ, R0 ;  /* 0x000000ffff05a224 */ /* 0x000fc400078e0000 */
[----:B------:R-:W-:Y:S02]  /*0ef0*/  IMAD R0, R23, c[0x0][0x24c], R8 ;  /* 0x0000930017007a24 */ /* 0x000fe400078e0208 */
[----:B------:R-:W-:Y:S01]  /*0f00*/  @P2 IMAD.MOV.U32 R4, RZ, RZ, R15 ;  /* 0x000000ffff042224 */ /* 0x000fe200078e000f */
[----:B------:R-:W-:Y:S01]  /*0f10*/  SEL R47, R5, RZ, !P5 ;  /* 0x000000ff052f7207 */ /* 0x000fe20006800000 */
[----:B------:R-:W-:Y:S01]  /*0f20*/  IMAD.IADD R105, R117, 0x1, R0 ;  /* 0x0000000175697824 */ /* 0x000fe200078e0200 */
[----:B------:R-:W-:Y:S01]  /*0f30*/  IADD3 R0, R6, 0x40, RZ ;  /* 0x0000004006007810 */ /* 0x000fe20007ffe0ff */
[----:B------:R-:W-:Y:S01]  /*0f40*/  @!P2 IMAD.MOV.U32 R4, RZ, RZ, R17 ;  /* 0x000000ffff04a224 */ /* 0x000fe200078e0011 */
[----:B------:R-:W-:Y:S01]  /*0f50*/  ISETP.GE.AND P2, PT, R163, 0x1, PT ;  /* 0x00000001a300780c */ /* 0x000fe20003f46270 */
[----:B------:R-:W-:Y:S01]  /*0f60*/  IMAD.WIDE.U32 R18, R78, R162, R104 ;  /* 0x000000a24e127225 */ /* 0x000fe200078e0068 */
[----:B------:R-:W-:Y:S02]  /*0f70*/  ISETP.GE.AND P2, PT, R26, c[0x0][0x27c], PT ;  /* 0x00009f001a007a0c */ /* 0x000fe40003f46270 */
[----:B------:R-:W-:Y:S01]  /*0f80*/  SEL R48, R4, RZ, !P5 ;  /* 0x000000ff04307207 */ /* 0x000fe20006800000 */
[----:B------:R-:W-:Y:S01]  /*0f90*/  IMAD.IADD R41, R19, 0x1, R16 ;  /* 0x0000000113297824 */ /* 0x000fe200078e0210 */
[----:B------:R-:W-:Y:S01]  /*0fa0*/  @P1 LEA R14, P3, R18, c[0x0][0x220], 0x1 ;  /* 0x00008800120e1a11 */ /* 0x000fe200078608ff */
[----:B------:R-:W-:Y:S01]  /*0fb0*/  IMAD.WIDE.U32 R4, R51, c[0x0][0x1e8], R10 ;  /* 0x00007a0033047a25 */ /* 0x000fe200078e000a */
[----:B------:R-:W-:-:S02]  /*0fc0*/  SEL R2, RZ, c[0x0][0x27c], !P2 ;  /* 0x00009f00ff027a07 */ /* 0x000fc40005000000 */
[----:B------:R-:W-:Y:S01]  /*0fd0*/  @P1 LEA.HI.X R15, R18, c[0x0][0x224], R41, 0x1, P3 ;  /* 0x00008900120f1a11 */ /* 0x000fe200018f0c29 */
[----:B------:R-:W-:Y:S01]  /*0fe0*/  IMAD R16, R50, c[0x0][0x280], RZ ;  /* 0x0000a00032107a24 */ /* 0x000fe200078e02ff */
[----:B------:R-:W-:Y:S01]  /*0ff0*/  ISETP.GE.AND P3, PT, R0, c[0x0][0x1d4], PT ;  /* 0x0000750000007a0c */ /* 0x000fe20003f66270 */
[----:B------:R-:W-:Y:S01]  /*1000*/  IMAD.IADD R0, R26, 0x1, R2 ;  /* 0x000000011a007824 */ /* 0x000fe200078e0202 */
[----:B------:R-:W-:Y:S01]  /*1010*/  SEL R9, R3, R21, !P2 ;  /* 0x0000001503097207 */ /* 0x000fe20005000000 */
[----:B------:R-:W-:Y:S01]  /*1020*/  IMAD.IADD R89, R5, 0x1, R12 ;  /* 0x0000000105597824 */ /* 0x000fe200078e020c */
[----:B------:R-:W-:Y:S01]  /*1030*/  ISETP.GE.AND P2, PT, R29, c[0x0][0x27c], PT ;  /* 0x00009f001d007a0c */ /* 0x000fe20003f46270 */
[----:B------:R-:W-:Y:S01]  /*1040*/  IMAD.MOV.U32 R88, RZ, RZ, R4 ;  /* 0x000000ffff587224 */ /* 0x000fe200078e0004 */
[----:B------:R-:W-:Y:S01]  /*1050*/  SHF.R.S32.HI R8, RZ, 0x1f, R0 ;  /* 0x0000001fff087819 */ /* 0x000fe20000011400 */
[----:B------:R-:W-:Y:S01]  /*1060*/  IMAD.WIDE.U32 R4, R92, c[0x0][0x290], R26 ;  /* 0x0000a4005c047a25 */ /* 0x000fe200078e001a */
[----:B------:R-:W-:-:S02]  /*1070*/  SEL R38, RZ, c[0x0][0x27c], !P2 ;  /* 0x00009f00ff267a07 */ /* 0x000fc40005000000 */
[----:B------:R-:W-:Y:S01]  /*1080*/  SEL R22, R3, R21, !P2 ;  /* 0x0000001503167207 */ /* 0x000fe20005000000 */
[----:B------:R-:W-:Y:S01]  /*1090*/  IMAD R16, R92, c[0x0][0x284], R16 ;  /* 0x0000a1005c107a24 */ /* 0x000fe200078e0210 */
[----:B------:R-:W-:Y:S01]  /*10a0*/  SHF.R.S32.HI R10, RZ, 0x1f, R9 ;  /* 0x0000001fff0a7819 */ /* 0x000fe20000011409 */
[----:B------:R-:W-:Y:S01]  /*10b0*/  IMAD R19, R171, c[0x0][0x260], RZ ;  /* 0x00009800ab137a24 */ /* 0x000fe200078e02ff */
[CC--:B------:R-:W-:Y:S01]  /*10c0*/  LEA.HI R25, R8.reuse, R0.reuse, RZ, 0x3 ;  /* 0x0000000008197211 */ /* 0x0c0fe200078f18ff */
[----:B------:R-:W-:Y:S01]  /*10d0*/  IMAD.MOV.U32 R30, RZ, RZ, R4 ;  /* 0x000000ffff1e7224 */ /* 0x000fe200078e0004 */
[----:B------:R-:W-:Y:S01]  /*10e0*/  LEA.HI R39, R8, R0, RZ, 0x5 ;  /* 0x0000000008277211 */ /* 0x000fe200078f28ff */
[----:B------:R-:W-:Y:S01]  /*10f0*/  IMAD R0, R50, c[0x0][0x290], RZ ;  /* 0x0000a40032007a24 */ /* 0x000fe200078e02ff */
[----:B------:R-:W-:Y:S01]  /*1100*/  ISETP.GE.AND P2, PT, R28, c[0x0][0x27c], PT ;  /* 0x00009f001c007a0c */ /* 0x000fe20003f46270 */
[----:B------:R-:W-:Y:S01]  /*1110*/  IMAD R19, R51, c[0x0][0x264], R19 ;  /* 0x0000990033137a24 */ /* 0x000fe200078e0213 */
[----:B------:R-:W-:Y:S01]  /*1120*/  LEA.HI R46, R10, R9, RZ, 0x4 ;  /* 0x000000090a2e7211 */ /* 0x000fe200078f20ff */
[C---:B------:R-:W-:Y:S01]  /*1130*/  IMAD R0, R92.reuse, c[0x0][0x294], R0 ;  /* 0x0000a5005c007a24 */ /* 0x040fe200078e0200 */
[----:B------:R-:W-:Y:S01]  /*1140*/  SEL R21, R3, R21, !P2 ;  /* 0x0000001503157207 */ /* 0x000fe20005000000 */
[----:B------:R-:W-:Y:S01]  /*1150*/  IMAD.WIDE.U32 R10, R92, c[0x0][0x290], R34 ;  /* 0x0000a4005c0a7a25 */ /* 0x000fe200078e0022 */
[----:B------:R-:W-:-:S02]  /*1160*/  ISETP.GE.AND P5, PT, R6, c[0x0][0x1d4], PT ;  /* 0x0000750006007a0c */ /* 0x000fc40003fa6270 */
[----:B------:R-:W-:Y:S01]  /*1170*/  SHF.R.S32.HI R4, RZ, 0x1f, R21 ;  /* 0x0000001fff047819 */ /* 0x000fe20000011415 */
[----:B------:R-:W-:Y:S01]  /*1180*/  IMAD.WIDE.U32 R2, R92, c[0x0][0x280], R34 ;  /* 0x0000a0005c027a25 */ /* 0x000fe200078e0022 */
[----:B------:R-:W-:-:S03]  /*1190*/  LOP3.LUT R119, R25, 0xfffffff8, RZ, 0xc0, !PT ;  /* 0xfffffff819777812 */ /* 0x000fc600078ec0ff */
[----:B------:R-:W-:Y:S01]  /*11a0*/  IMAD.WIDE.U32 R8, R92, c[0x0][0x280], R26 ;  /* 0x0000a0005c087a25 */ /* 0x000fe200078e001a */
[----:B------:R-:W-:-:S03]  /*11b0*/  SHF.R.S32.HI R134, RZ, 0x1f, R119 ;  /* 0x0000001fff867819 */ /* 0x000fc60000011477 */
[----:B------:R-:W-:Y:S02]  /*11c0*/  IMAD.IADD R43, R11, 0x1, R0 ;  /* 0x000000010b2b7824 */ /* 0x000fe400078e0200 */
[----:B------:R-:W-:Y:S01]  /*11d0*/  IMAD.IADD R31, R0, 0x1, R5 ;  /* 0x00000001001f7824 */ /* 0x000fe200078e0205 */
[----:B------:R-:W-:Y:S01]  /*11e0*/  SHF.R.S32.HI R5, RZ, 0x1f, R22 ;  /* 0x0000001fff057819 */ /* 0x000fe20000011416 */
[----:B------:R-:W-:Y:S01]  /*11f0*/  IMAD.IADD R45, R3, 0x1, R16 ;  /* 0x00000001032d7824 */ /* 0x000fe200078e0210 */
[----:B------:R-:W-:Y:S01]  /*1200*/  @!PT LDS RZ, [RZ] ;  /* 0x00000000fffff984 */ /* 0x000fe20000000800 */
[----:B------:R-:W-:Y:S01]  /*1210*/  @!PT LDS RZ, [RZ] ;  /* 0x00000000fffff984 */ /* 0x000fe20000000800 */
[----:B------:R-:W-:Y:S01]  /*1220*/  @!PT LDS RZ, [RZ] ;  /* 0x00000000fffff984 */ /* 0x000fe20000000800 */
[----:B------:R1:W-:Y:S01]  /*1230*/  @P1 LDGSTS.E.BYPASS.LTC128B.128 [R85+0x3100], [R14.64], !P5 ;  /* 0x031000000e551fae */ /* 0x0003e2000e901d46 */
[----:B------:R-:W-:Y:S01]  /*1240*/  IMAD.MOV.U32 R44, RZ, RZ, R2 ;  /* 0x000000ffff2c7224 */ /* 0x000fe200078e0002 */
[----:B------:R-:W-:Y:S01]  /*1250*/  LEA.HI R22, R5, R22, RZ, 0x4 ;  /* 0x0000001605167211 */ /* 0x000fe200078f20ff */
[----:B------:R-:W-:Y:S01]  /*1260*/  IMAD R0, R24, c[0x0][0x268], RZ ;  /* 0x00009a0018007a24 */ /* 0x000fe200078e02ff */
[----:B------:R1:W-:Y:S01]  /*1270*/  @P1 LDGSTS.E.BYPASS.LTC128B.128 [R85+0x4100], [R14.64+0x40], !P4 ;  /* 0x041000400e551fae */ /* 0x0003e2000e101d46 */
[----:B------:R-:W-:-:S03]  /*1280*/  IMAD.WIDE.U32 R2, R51, c[0x0][0x260], R6 ;  /* 0x0000980033027a25 */ /* 0x000fc600078e0006 */
[----:B------:R1:W-:Y:S01]  /*1290*/  @P1 LDGSTS.E.BYPASS.LTC128B.128 [R85+0x5100], [R14.64+0x80], !P3 ;  /* 0x051000800e551fae */ /* 0x0003e2000d901d46 */
[----:B------:R-:W-:Y:S01]  /*12a0*/  IMAD.IADD R33, R16, 0x1, R9 ;  /* 0x0000000110217824 */ /* 0x000fe200078e0209 */
[----:B------:R-:W-:Y:S01]  /*12b0*/  LEA.HI R9, R4, R21, RZ, 0x4 ;  /* 0x0000001504097211 */ /* 0x000fe200078f20ff */
[----:B------:R-:W-:Y:S01]  /*12c0*/  IMAD R101, R23, c[0x0][0x26c], R0 ;  /* 0x00009b0017657a24 */ /* 0x000fe200078e0200 */
[----:B------:R-:W-:Y:S01]  /*12d0*/  SEL R0, RZ, c[0x0][0x27c], !P2 ;  /* 0x00009f00ff007a07 */ /* 0x000fe20005000000 */
[----:B------:R-:W-:Y:S01]  /*12e0*/  IMAD.IADD R4, R38, 0x1, R29 ;  /* 0x0000000126047824 */ /* 0x000fe200078e021d */
[----:B------:R-:W-:Y:S01]  /*12f0*/  LOP3.LUT P2, RZ, R40, 0x2, RZ, 0xc0, !PT ;  /* 0x0000000228ff7812 */ /* 0x000fe2000784c0ff */
[----:B------:R-:W-:Y:S01]  /*1300*/  IMAD.IADD R3, R3, 0x1, R19 ;  /* 0x0000000103037824 */ /* 0x000fe200078e0213 */
[----:B------:R-:W-:Y:S01]  /*1310*/  IADD3 R38, R34, 0x18, RZ ;  /* 0x0000001822267810 */ /* 0x000fe20007ffe0ff */
[----:B------:R-:W-:Y:S01]  /*1320*/  IMAD.SHL.U32 R6, R40, 0x40, RZ ;  /* 0x0000004028067824 */ /* 0x000fe200078e00ff */
[----:B------:R-:W-:Y:S01]  /*1330*/  SHF.R.S32.HI R5, RZ, 0x1f, R4 ;  /* 0x0000001fff057819 */ /* 0x000fe20000011404 */
[----:B------:R-:W-:Y:S01]  /*1340*/  IMAD.WIDE.U32 R98, R23, c[0x0][0x268], R2 ;  /* 0x00009a0017627a25 */ /* 0x000fe200078e0002 */
[----:B------:R-:W-:-:S02]  /*1350*/  IADD3 R40, R34, 0x28, RZ ;  /* 0x0000002822287810 */ /* 0x000fc40007ffe0ff */
[CC--:B------:R-:W-:Y:S01]  /*1360*/  LEA.HI R21, R5.reuse, R4.reuse, RZ, 0x3 ;  /* 0x0000000405157211 */ /* 0x0c0fe200078f18ff */
[----:B------:R-:W-:Y:S01]  /*1370*/  IMAD.IADD R3, R0, 0x1, R28 ;  /* 0x0000000100037824 */ /* 0x000fe200078e021c */
[----:B------:R-:W-:Y:S01]  /*1380*/  LEA.HI R5, R5, R4, RZ, 0x5 ;  /* 0x0000000405057211 */ /* 0x000fe200078f28ff */
[----:B------:R-:W-:Y:S01]  /*1390*/  IMAD.MOV.U32 R42, RZ, RZ, R10 ;  /* 0x000000ffff2a7224 */ /* 0x000fe200078e000a */
[----:B------:R-:W-:Y:S01]  /*13a0*/  LOP3.LUT R0, R6, 0xc0, RZ, 0xc0, !PT ;  /* 0x000000c006007812 */ /* 0x000fe200078ec0ff */
[----:B------:R-:W-:Y:S01]  /*13b0*/  IMAD.SHL.U32 R6, R39, 0x40, RZ ;  /* 0x0000004027067824 */ /* 0x000fe200078e00ff */
[----:B------:R-:W-:Y:S01]  /*13c0*/  SHF.R.S32.HI R4, RZ, 0x1f, R3 ;  /* 0x0000001fff047819 */ /* 0x000fe20000011403 */
[----:B------:R-:W-:Y:S01]  /*13d0*/  IMAD.MOV.U32 R32, RZ, RZ, R8 ;  /* 0x000000ffff207224 */ /* 0x000fe200078e0008 */
[----:B------:R-:W-:Y:S01]  /*13e0*/  SHF.R.U32.HI R2, RZ, 0x3, R0 ;  /* 0x00000003ff027819 */ /* 0x000fe20000011600 */
[----:B------:R-:W-:Y:S01]  /*13f0*/  IMAD R17, R171, c[0x0][0x210], RZ ;  /* 0x00008400ab117a24 */ /* 0x000fe200078e02ff */
[CC--:B------:R-:W-:Y:S01]  /*1400*/  LEA.HI R19, R4.reuse, R3.reuse, RZ, 0x3 ;  /* 0x0000000304137211 */ /* 0x0c0fe200078f18ff */
[----:B------:R-:W-:Y:S01]  /*1410*/  IMAD.WIDE.U32 R12, R51, c[0x0][0x210], R26 ;  /* 0x00008400330c7a25 */ /* 0x000fe200078e001a */
[----:B------:R-:W-:-:S02]  /*1420*/  LEA.HI R3, R4, R3, RZ, 0x5 ;  /* 0x0000000304037211 */ /* 0x000fc400078f28ff */
[C---:B------:R-:W-:Y:S01]  /*1430*/  LOP3.LUT R7, R0.reuse, 0x18, R25, 0xf8, !PT ;  /* 0x0000001800077812 */ /* 0x040fe200078ef819 */
[----:B------:R-:W-:Y:S01]  /*1440*/  IMAD.SHL.U32 R4, R5, 0x40, RZ ;  /* 0x0000004005047824 */ /* 0x000fe200078e00ff */
[----:B------:R-:W-:Y:S01]  /*1450*/  LOP3.LUT R5, R0, 0x18, R21, 0xf8, !PT ;  /* 0x0000001800057812 */ /* 0x000fe200078ef815 */
[----:B------:R-:W-:Y:S01]  /*1460*/  IMAD.SHL.U32 R3, R3, 0x40, RZ ;  /* 0x0000004003037824 */ /* 0x000fe200078e00ff */
[----:B------:R-:W-:Y:S01]  /*1470*/  LOP3.LUT R10, R6, 0x7ffff800, RZ, 0xc0, !PT ;  /* 0x7ffff800060a7812 */ /* 0x000fe200078ec0ff */
[----:B------:R-:W-:Y:S01]  /*1480*/  IMAD R17, R51, c[0x0][0x214], R17 ;  /* 0x0000850033117a24 */ /* 0x000fe200078e0211 */
[-C--:B------:R-:W-:Y:S01]  /*1490*/  LOP3.LUT R8, R7, R2.reuse, RZ, 0x3c, !PT ;  /* 0x0000000207087212 */ /* 0x080fe200078e3cff */
[----:B------:R-:W-:Y:S01]  /*14a0*/  IMAD.MOV.U32 R16, RZ, RZ, R12 ;  /* 0x000000ffff107224 */ /* 0x000fe200078e000c */
[----:B------:R-:W-:Y:S01]  /*14b0*/  LOP3.LUT R6, R0, 0x18, R19, 0xf8, !PT ;  /* 0x0000001800067812 */ /* 0x000fe200078ef813 */
[----:B------:R-:W-:Y:S01]  /*14c0*/  IMAD.IADD R17, R13, 0x1, R17 ;  /* 0x000000010d117824 */ /* 0x000fe200078e0211 */
[----:B------:R-:W-:Y:S01]  /*14d0*/  LOP3.LUT R7, R4, 0x7ffff800, RZ, 0xc0, !PT ;  /* 0x7ffff80004077812 */ /* 0x000fe200078ec0ff */
[----:B------:R-:W-:Y:S01]  /*14e0*/  IMAD.WIDE.U32 R88, R48, c[0x0][0x1f0], R88 ;  /* 0x00007c0030587a25 */ /* 0x000fe200078e0058 */
[----:B------:R-:W-:-:S02]  /*14f0*/  LOP3.LUT R5, R5, R2, RZ, 0x3c, !PT ;  /* 0x0000000205057212 */ /* 0x000fc400078e3cff */
[----:B------:R-:W-:Y:S01]  /*1500*/  LOP3.LUT R4, R3, 0x7ffff800, RZ, 0xc0, !PT ;  /* 0x7ffff80003047812 */ /* 0x000fe200078ec0ff */
[----:B------:R-:W-:Y:S01]  /*1510*/  IMAD.WIDE.U32 R114, R48, c[0x0][0x218], R16 ;  /* 0x0000860030727a25 */ /* 0x000fe200078e0010 */
[----:B------:R-:W-:Y:S02]  /*1520*/  LOP3.LUT R3, R6, R2, RZ, 0x3c, !PT ;  /* 0x0000000206037212 */ /* 0x000fe400078e3cff */
[----:B------:R-:W-:Y:S01]  /*1530*/  IADD3 R130, R5, R7, R20 ;  /* 0x0000000705827210 */ /* 0x000fe20007ffe014 */
[----:B-----5:R-:W-:Y:S01]  /*1540*/  IMAD.WIDE.U32 R112, R149, c[0x0][0x280], R44 ;  /* 0x0000a00095707a25 */ /* 0x020fe200078e002c */
[----:B------:R-:W-:Y:S02]  /*1550*/  SHF.R.S32.HI R5, RZ, 0x4, R46 ;  /* 0x00000004ff057819 */ /* 0x000fe4000001142e */
[----:B------:R-:W-:Y:S01]  /*1560*/  IADD3 R129, R3, R4, R20 ;  /* 0x0000000403817210 */ /* 0x000fe20007ffe014 */
[----:B------:R-:W-:Y:S01]  /*1570*/  IMAD.WIDE.U32 R110, R149, c[0x0][0x280], R32 ;  /* 0x0000a000956e7a25 */ /* 0x000fe200078e0020 */
[----:B------:R-:W-:-:S02]  /*1580*/  SHF.R.S32.HI R4, RZ, 0x4, R22 ;  /* 0x00000004ff047819 */ /* 0x000fc40000011416 */
[----:B------:R-:W-:Y:S01]  /*1590*/  LEA.HI.SX32 R5, R25, R5, 0x1d ;  /* 0x0000000519057211 */ /* 0x000fe200078feaff */
[----:B------:R-:W-:Y:S01]  /*15a0*/  IMAD.WIDE.U32 R108, R149, c[0x0][0x290], R42 ;  /* 0x0000a400956c7a25 */ /* 0x000fe200078e002a */
[----:B------:R-:W-:Y:S02]  /*15b0*/  SHF.R.S32.HI R3, RZ, 0x4, R9 ;  /* 0x00000004ff037819 */ /* 0x000fe40000011409 */
[----:B------:R-:W-:Y:S01]  /*15c0*/  LEA.HI.SX32 R4, R21, R4, 0x1d ;  /* 0x0000000415047211 */ /* 0x000fe200078feaff */
[----:B------:R-:W-:Y:S01]  /*15d0*/  IMAD.SHL.U32 R100, R5, 0x8, RZ ;  /* 0x0000000805647824 */ /* 0x000fe200078e00ff */
[----:B------:R-:W-:Y:S01]  /*15e0*/  SHF.R.S32.HI R6, RZ, 0x1f, R5 ;  /* 0x0000001fff067819 */ /* 0x000fe20000011405 */
[----:B------:R-:W-:Y:S01]  /*15f0*/  IMAD.WIDE.U32 R106, R149, c[0x0][0x290], R30 ;  /* 0x0000a400956a7a25 */ /* 0x000fe200078e001e */
[----:B------:R-:W-:Y:S02]  /*1600*/  LEA.HI.SX32 R3, R19, R3, 0x1d ;  /* 0x0000000313037211 */ /* 0x000fe400078feaff */
[----:B------:R-:W-:Y:S01]  /*1610*/  LEA.HI R11, R6, R5, RZ, 0x2 ;  /* 0x00000005060b7211 */ /* 0x000fe200078f10ff */
[----:B------:R-:W-:Y:S01]  /*1620*/  IMAD.SHL.U32 R97, R4, 0x8, RZ ;  /* 0x0000000804617824 */ /* 0x000fe200078e00ff */
[----:B------:R-:W-:Y:S01]  /*1630*/  SHF.R.S32.HI R6, RZ, 0x1f, R3 ;  /* 0x0000001fff067819 */ /* 0x000fe20000011403 */
[----:B------:R-:W-:Y:S01]  /*1640*/  IMAD.SHL.U32 R102, R3, 0x8, RZ ;  /* 0x0000000803667824 */ /* 0x000fe200078e00ff */
[----:B------:R-:W-:Y:S01]  /*1650*/  SHF.R.S32.HI R7, RZ, 0x1f, R4 ;  /* 0x0000001fff077819 */ /* 0x000fe20000011404 */
[----:B------:R-:W-:Y:S01]  /*1660*/  IMAD.IADD R101, R99, 0x1, R101 ;  /* 0x0000000163657824 */ /* 0x000fe200078e0265 */
[----:B------:R-:W-:Y:S01]  /*1670*/  LEA.HI R6, R6, R3, RZ, 0x2 ;  /* 0x0000000306067211 */ /* 0x000fe200078f10ff */
[----:B------:R-:W-:Y:S01]  /*1680*/  IMAD.SHL.U32 R130, R130, 0x2, RZ ;  /* 0x0000000282827824 */ /* 0x000fe200078e00ff */
[----:B------:R-:W-:Y:S01]  /*1690*/  IADD3 R131, R8, R10, R20 ;  /* 0x0000000a08837210 */ /* 0x000fe20007ffe014 */
[----:B------:R-:W-:Y:S01]  /*16a0*/  IMAD.SHL.U32 R129, R129, 0x2, RZ ;  /* 0x0000000281817824 */ /* 0x000fe200078e00ff */
[----:B------:R-:W-:Y:S01]  /*16b0*/  LEA.HI R7, R7, R4, RZ, 0x2 ;  /* 0x0000000407077211 */ /* 0x000fe200078f10ff */
[----:B------:R-:W-:Y:S01]  /*16c0*/  IMAD.SHL.U32 R6, R6, 0x200, RZ ;  /* 0x0000020006067824 */ /* 0x000fe200078e00ff */
[----:B------:R-:W-:Y:S01]  /*16d0*/  LOP3.LUT R3, R0, 0x18, R97, 0xf8, !PT ;  /* 0x0000001800037812 */ /* 0x000fe200078ef861 */
[----:B------:R-:W-:Y:S01]  /*16e0*/  IMAD.SHL.U32 R131, R131, 0x2, RZ ;  /* 0x0000000283837824 */ /* 0x000fe200078e00ff */
[----:B------:R-:W-:-:S02]  /*16f0*/  @P0 IADD3 R8, P1, R161, R18, RZ ;  /* 0x00000012a1080210 */ /* 0x000fc40007f3e0ff */
[C---:B------:R-:W-:Y:S02]  /*1700*/  LOP3.LUT R4, R0.reuse, 0x8, R26, 0xf8, !PT ;  /* 0x0000000800047812 */ /* 0x040fe400078ef81a */
[C---:B------:R-:W-:Y:S02]  /*1710*/  LOP3.LUT R5, R0.reuse, 0x18, R100, 0xf8, !PT ;  /* 0x0000001800057812 */ /* 0x040fe400078ef864 */
[----:B------:R-:W-:Y:S02]  /*1720*/  LOP3.LUT R0, R0, 0x18, R102, 0xf8, !PT ;  /* 0x0000001800007812 */ /* 0x000fe400078ef866 */
[-C--:B------:R-:W-:Y:S01]  /*1730*/  LOP3.LUT R10, R3, R2.reuse, RZ, 0x3c, !PT ;  /* 0x00000002030a7212 */ /* 0x080fe200078e3cff */
[----:B------:R-:W-:Y:S01]  /*1740*/  IMAD.SHL.U32 R3, R11, 0x200, RZ ;  /* 0x000002000b037824 */ /* 0x000fe200078e00ff */
[-C--:B------:R-:W-:Y:S01]  /*1750*/  LOP3.LUT R12, R5, R2.reuse, RZ, 0x3c, !PT ;  /* 0x00000002050c7212 */ /* 0x080fe200078e3cff */
[----:B------:R-:W-:Y:S01]  /*1760*/  @P0 IMAD.X R5, R156, 0x1, R41, P1 ;  /* 0x000000019c050824 */ /* 0x000fe200008e0629 */
[----:B------:R-:W-:-:S02]  /*1770*/  LOP3.LUT R13, R4, R2, RZ, 0x3c, !PT ;  /* 0x00000002040d7212 */ /* 0x000fc400078e3cff */
[----:B------:R-:W-:Y:S01]  /*1780*/  LOP3.LUT R9, R0, R2, RZ, 0x3c, !PT ;  /* 0x0000000200097212 */ /* 0x000fe200078e3cff */
[----:B------:R-:W-:Y:S01]  /*1790*/  IMAD.SHL.U32 R0, R7, 0x200, RZ ;  /* 0x0000020007007824 */ /* 0x000fe200078e00ff */
[----:B------:R-:W-:Y:S01]  /*17a0*/  @P0 LEA R2, P1, R8, c[0x0][0x220], 0x1 ;  /* 0x0000880008020a11 */ /* 0x000fe200078208ff */
[----:B------:R-:W-:Y:S01]  /*17b0*/  IMAD.IADD R13, R20, 0x1, R13 ;  /* 0x00000001140d7824 */ /* 0x000fe200078e020d */
[----:B------:R-:W-:Y:S02]  /*17c0*/  LOP3.LUT R7, R3, 0x7ffff800, RZ, 0xc0, !PT ;  /* 0x7ffff80003077812 */ /* 0x000fe400078ec0ff */
[----:B------:R-:W-:Y:S02]  /*17d0*/  @P0 LEA.HI.X R3, R8, c[0x0][0x224], R5, 0x1, P1 ;  /* 0x0000890008030a11 */ /* 0x000fe400008f0c05 */
[----:B------:R-:W-:Y:S02]  /*17e0*/  LOP3.LUT R4, R0, 0x7ffff800, RZ, 0xc0, !PT ;  /* 0x7ffff80000047812 */ /* 0x000fe400078ec0ff */
[----:B------:R-:W-:Y:S01]  /*17f0*/  LOP3.LUT R0, R6, 0x7ffff800, RZ, 0xc0, !PT ;  /* 0x7ffff80006007812 */ /* 0x000fe200078ec0ff */
[----:B------:R2:W-:Y:S01]  /*1800*/  @P0 LDGSTS.E.BYPASS.LTC128B.128 [R85+0x3900], [R2.64], !P5 ;  /* 0x0390000002550fae */ /* 0x0005e2000e901d46 */
[----:B------:R-:W-:-:S02]  /*1810*/  IADD3 R10, R10, R4, R20 ;  /* 0x000000040a0a7210 */ /* 0x000fc40007ffe014 */
[--C-:B------:R-:W-:Y:S01]  /*1820*/  IADD3 R9, R9, R0, R20.reuse ;  /* 0x0000000009097210 */ /* 0x100fe20007ffe014 */
[----:B------:R2:W-:Y:S01]  /*1830*/  @P0 LDGSTS.E.BYPASS.LTC128B.128 [R85+0x4900], [R2.64+0x40], !P4 ;  /* 0x0490004002550fae */ /* 0x0005e2000e101d46 */
[----:B------:R-:W-:Y:S01]  /*1840*/  IMAD R0, R47, c[0x0][0x218], RZ ;  /* 0x000086002f007a24 */ /* 0x000fe200078e02ff */
[----:B------:R-:W-:Y:S01]  /*1850*/  IADD3 R7, R12, R7, R20 ;  /* 0x000000070c077210 */ /* 0x000fe20007ffe014 */
[----:B------:R-:W-:Y:S01]  /*1860*/  IMAD.SHL.U32 R122, R10, 0x2, RZ ;  /* 0x000000020a7a7824 */ /* 0x000fe200078e00ff */
[----:B------:R2:W-:Y:S01]  /*1870*/  @P0 LDGSTS.E.BYPASS.LTC128B.128 [R85+0x5900], [R2.64+0x80], !P3 ;  /* 0x0590008002550fae */ /* 0x0005e2000d901d46 */
[----:B------:R-:W-:Y:S01]  /*1880*/  IMAD R4, R48, c[0x0][0x21c], R0 ;  /* 0x0000870030047a24 */ /* 0x000fe200078e0200 */
[----:B------:R-:W-:Y:S01]  /*1890*/  SHF.R.S32.HI R0, RZ, 0x1f, R149 ;  /* 0x0000001fff007819 */ /* 0x000fe20000011495 */
[----:B------:R-:W-:Y:S01]  /*18a0*/  IMAD.SHL.U32 R123, R7, 0x2, RZ ;  /* 0x00000002077b7824 */ /* 0x000fe200078e00ff */
[----:B------:R-:W0:Y:S01]  /*18b0*/  LDGDEPBAR ;  /* 0x00000000000079af */ /* 0x000e220000000000 */
[----:B------:R-:W-:Y:S01]  /*18c0*/  IADD3 R141, P0, R49, R92, RZ ;  /* 0x0000005c318d7210 */ /* 0x000fe20007f1e0ff */
[----:B------:R-:W-:Y:S01]  /*18d0*/  IMAD.IADD R132, R115, 0x1, R4 ;  /* 0x0000000173847824 */ /* 0x000fe200078e0204 */
[----:B------:R-:W-:Y:S01]  /*18e0*/  LEA R86, R13, 0x100, 0x1 ;  /* 0x000001000d567811 */ /* 0x000fe200078e08ff */
[----:B------:R-:W-:Y:S01]  /*18f0*/  IMAD.SHL.U32 R121, R9, 0x2, RZ ;  /* 0x0000000209797824 */ /* 0x000fe200078e00ff */
[----:B------:R-:W-:Y:S01]  /*1900*/  LOP3.LUT R118, R21, 0xfffffff8, RZ, 0xc0, !PT ;  /* 0xfffffff815767812 */ /* 0x000fe200078ec0ff */
[----:B------:R-:W-:Y:S01]  /*1910*/  IMAD.X R140, R140, 0x1, R50, P0 ;  /* 0x000000018c8c7824 */ /* 0x000fe200000e0632 */
[----:B------:R-:W-:-:S02]  /*1920*/  IADD3 R139, P1, P0, R88, R146, R26 ;  /* 0x00000092588b7210 */ /* 0x000fc4000783e01a */
[----:B------:R-:W-:Y:S02]  /*1930*/  LOP3.LUT R103, R19, 0xfffffff8, RZ, 0xc0, !PT ;  /* 0xfffffff813677812 */ /* 0x000fe400078ec0ff */
[----:B------:R-:W-:Y:S02]  /*1940*/  IADD3 R87, R86, 0x20, RZ ;  /* 0x0000002056577810 */ /* 0x000fe40007ffe0ff */
[----:B------:R-:W-:Y:S02]  /*1950*/  IADD3 R39, R34, 0x8, RZ ;  /* 0x0000000822277810 */ /* 0x000fe40007ffe0ff */
[----:B------:R-:W-:Y:S02]  /*1960*/  SHF.R.S32.HI R126, RZ, 0x1f, R100 ;  /* 0x0000001fff7e7819 */ /* 0x000fe40000011464 */
[----:B------:R-:W-:Y:S02]  /*1970*/  SHF.R.S32.HI R128, RZ, 0x1f, R118 ;  /* 0x0000001fff807819 */ /* 0x000fe40000011476 */
[----:B------:R-:W-:-:S02]  /*1980*/  SHF.R.S32.HI R127, RZ, 0x1f, R103 ;  /* 0x0000001fff7f7819 */ /* 0x000fc40000011467 */
[----:B------:R-:W-:Y:S01]  /*1990*/  @P2 IADD3 R87, R86, -0x20, RZ ;  /* 0xffffffe056572810 */ /* 0x000fe20007ffe0ff */
[----:B--2---:R-:W-:Y:S01]  /*19a0*/  IMAD R2, R47, c[0x0][0x1f0], RZ ;  /* 0x00007c002f027a24 */ /* 0x004fe200078e02ff */
[----:B------:R-:W-:Y:S02]  /*19b0*/  SHF.R.S32.HI R125, RZ, 0x1f, R97 ;  /* 0x0000001fff7d7819 */ /* 0x000fe40000011461 */
[----:B------:R-:W-:Y:S01]  /*19c0*/  SHF.R.S32.HI R124, RZ, 0x1f, R102 ;  /* 0x0000001fff7c7819 */ /* 0x000fe20000011466 */
[----:B------:R-:W-:Y:S02]  /*19d0*/  IMAD R3, R48, c[0x0][0x1f4], R2 ;  /* 0x00007d0030037a24 */ /* 0x000fe400078e0202 */
[----:B------:R-:W-:Y:S02]  /*19e0*/  IMAD R2, R50, c[0x0][0x1e0], RZ ;  /* 0x0000780032027a24 */ /* 0x000fe400078e02ff */
[----:B------:R-:W-:Y:S02]  /*19f0*/  IMAD.IADD R90, R89, 0x1, R3 ;  /* 0x00000001595a7824 */ /* 0x000fe400078e0203 */
[----:B------:R-:W-:-:S04]  /*1a00*/  IMAD R2, R92, c[0x0][0x1e4], R2 ;  /* 0x000079005c027a24 */ /* 0x000fc800078e0202 */
[----:B------:R-:W-:Y:S02]  /*1a10*/  IMAD.IADD R120, R147, 0x1, R2 ;  /* 0x0000000193787824 */ /* 0x000fe400078e0202 */
[C---:B------:R-:W-:Y:S02]  /*1a20*/  IMAD R2, R0.reuse, c[0x0][0x280], RZ ;  /* 0x0000a00000027a24 */ /* 0x040fe400078e02ff */
[----:B------:R-:W-:Y:S01]  /*1a30*/  IMAD R0, R0, c[0x0][0x290], RZ ;  /* 0x0000a40000007a24 */ /* 0x000fe200078e02ff */
[----:B------:R-:W-:Y:S01]  /*1a40*/  IADD3.X R138, R90, R120, R27, P1, P0 ;  /* 0x000000785a8a7210 */ /* 0x000fe20000fe041b */
[C---:B------:R-:W-:Y:S02]  /*1a50*/  IMAD R2, R149.reuse, c[0x0][0x284], R2 ;  /* 0x0000a10095027a24 */ /* 0x040fe400078e0202 */
[----:B------:R-:W-:Y:S02]  /*1a60*/  IMAD R0, R149, c[0x0][0x294], R0 ;  /* 0x0000a50095007a24 */ /* 0x000fe400078e0200 */
[----:B------:R-:W-:-:S02]  /*1a70*/  IMAD.IADD R137, R113, 0x1, R2 ;  /* 0x0000000171897824 */ /* 0x000fc400078e0202 */
[----:B------:R-:W-:Y:S02]  /*1a80*/  IMAD.IADD R135, R2, 0x1, R111 ;  /* 0x0000000102877824 */ /* 0x000fe400078e026f */
[----:B------:R-:W-:Y:S02]  /*1a90*/  IMAD.IADD R136, R109, 0x1, R0 ;  /* 0x000000016d887824 */ /* 0x000fe400078e0200 */
[----:B------:R-:W-:Y:S01]  /*1aa0*/  IMAD.IADD R133, R0, 0x1, R107 ;  /* 0x0000000100857824 */ /* 0x000fe200078e026b */
[----:B-1----:R-:W-:Y:S06]  /*1ab0*/  BAR.SYNC.DEFER_BLOCKING 0x0 ;  /* 0x0000000000007b1d */ /* 0x002fec0000010000 */
.L_x_84:
[-C--:B------:R-:W-:Y:S01]  /*1ac0*/  IMAD R0, R154, R78.reuse, RZ ;  /* 0x0000004e9a007224 */ /* 0x080fe200078e02ff */
[----:B------:R-:W-:Y:S01]  /*1ad0*/  SHF.R.S32.HI R91, RZ, 0x1f, R78 ;  /* 0x0000001fff5b7819 */ /* 0x000fe2000001144e */
[----:B------:R-:W-:Y:S01]  /*1ae0*/  IMAD.WIDE.U32 R10, R159, R78, RZ ;  /* 0x0000004e9f0a7225 */ /* 0x000fe200078e00ff */
[----:B------:R-:W-:Y:S04]  /*1af0*/  DEPBAR.LE SB0, 0x0 ;  /* 0x000080000000791a */ /* 0x000fe80000000000 */
[----:B------:R-:W-:Y:S01]  /*1b00*/  BAR.SYNC.DEFER_BLOCKING 0x0 ;  /* 0x0000000000007b1d */ /* 0x000fe20000010000 */
[----:B------:R-:W-:Y:S01]  /*1b10*/  ISETP.GE.AND P2, PT, R163, 0x1, PT ;  /* 0x00000001a300780c */ /* 0x000fe20003f46270 */
[----:B-1----:R-:W-:Y:S01]  /*1b20*/  IMAD R2, R91, R159, R0 ;  /* 0x0000009f5b027224 */ /* 0x002fe200078e0200 */
[----:B------:R-:W-:Y:S03]  /*1b30*/  IADD3 R0, P1, R139, R10, RZ ;  /* 0x0000000a8b007210 */ /* 0x000fe60007f3e0ff */
[----:B------:R-:W-:Y:S01]  /*1b40*/  IMAD.IADD R16, R11, 0x1, R2 ;  /* 0x000000010b107824 */ /* 0x000fe200078e0202 */
[----:B------:R-:W-:Y:S03]  /*1b50*/  LEA R60, P0, R0, c[0x0][0x1c8], 0x1 ;  /* 0x00007200003c7a11 */ /* 0x000fe600078008ff */
[----:B------:R-:W-:Y:S05]  /*1b60*/  IMAD.X R2, R16, 0x1, R138, P1 ;  /* 0x0000000110027824 */ /* 0x000fea00008e068a */
[----:B------:R-:W-:Y:S01]  /*1b70*/  LEA.HI.X R61, R0, c[0x0][0x1cc], R2, 0x1, P0 ;  /* 0x00007300003d7a11 */ /* 0x000fe200000f0c02 */
[----:B------:R-:W-:Y:S01]  /*1b80*/  BSSY B1, `(.L_x_60) ;  /* 0x000036b000017945 */ /* 0x000fe20003800000 */
[----:B------:R-:W-:-:S05]  /*1b90*/  @!P2 BRA `(.L_x_61) ;  /* 0x000035300000a947 */ /* 0x000fca0003800000 */
[-C--:B------:R-:W-:Y:S02]  /*1ba0*/  IMAD R2, R151, R78.reuse, RZ ;  /* 0x0000004e97027224 */ /* 0x080fe400078e02ff */
[-C--:B------:R-:W-:Y:S02]  /*1bb0*/  IMAD R0, R152, R78.reuse, RZ ;  /* 0x0000004e98007224 */ /* 0x080fe400078e02ff */
[----:B------:R-:W-:Y:S02]  /*1bc0*/  IMAD R4, R78, -0x40, R96 ;  /* 0xffffffc04e047824 */ /* 0x000fe400078e0260 */
[-C--:B------:R-:W-:Y:S04]  /*1bd0*/  IMAD.WIDE.U32 R8, R160, R78.reuse, RZ ;  /* 0x0000004ea0087225 */ /* 0x080fe800078e00ff */
[----:B------:R-:W-:Y:S04]  /*1be0*/  IMAD.WIDE.U32 R24, R158, R78, RZ ;  /* 0x0000004e9e187225 */ /* 0x000fe800078e00ff */
[C---:B------:R-:W-:Y:S02]  /*1bf0*/  IMAD R3, R91.reuse, R160, R2 ;  /* 0x000000a05b037224 */ /* 0x040fe400078e0202 */
[----:B------:R-:W-:Y:S01]  /*1c00*/  IMAD R2, R91, R158, R0 ;  /* 0x0000009e5b027224 */ /* 0x000fe200078e0200 */
[----:B------:R-:W-:Y:S02]  /*1c10*/  IMNMX R0, R4, 0x40, PT ;  /* 0x0000004004007817 */ /* 0x000fe40003800200 */
[----:B------:R-:W-:Y:S02]  /*1c20*/  IADD3 R30, R9, R3, RZ ;  /* 0x00000003091e7210 */ /* 0x000fe40007ffe0ff */
[----:B------:R-:W-:Y:S01]  /*1c30*/  IADD3 R31, R25, R2, RZ ;  /* 0x00000002191f7210 */ /* 0x000fe20007ffe0ff */
[----:B------:R-:W-:-:S05]  /*1c40*/  @!P6 BRA `(.L_x_62) ;  /* 0x00001a200000e947 */ /* 0x000fca0003800000 */
[----:B------:R-:W-:Y:S01]  /*1c50*/  ISETP.GE.AND P1, PT, R92, R0, PT ;  /* 0x000000005c00720c */ /* 0x000fe20003f26270 */
[----:B------:R-:W-:Y:S01]  /*1c60*/  BSSY B0, `(.L_x_63) ;  /* 0x0000034000007945 */ /* 0x000fe20003800000 */
[----:B------:R-:W-:Y:S01]  /*1c70*/  CS2R R52, SRZ ;  /* 0x0000000000347805 */ /* 0x000fe2000001ff00 */
        /* <DEDUP_REMOVED lines=11> */
[----:B------:R-:W-:-:S05]  /*1d30*/  @P1 BRA `(.L_x_64) ;  /* 0x0000026000001947 */ /* 0x000fca0003800000 */
[----:B------:R-:W-:Y:S01]  /*1d40*/  IADD3 R0, P0, R112, R8, RZ ;  /* 0x0000000870007210 */ /* 0x000fe20007f1e0ff */
[----:B------:R-:W-:Y:S01]  /*1d50*/  CS2R R32, SRZ ;  /* 0x0000000000207805 */ /* 0x000fe2000001ff00 */
[----:B------:R-:W-:Y:S01]  /*1d60*/  CS2R R44, SRZ ;  /* 0x00000000002c7805 */ /* 0x000fe2000001ff00 */
[----:B------:R-:W-:Y:S01]  /*1d70*/  CS2R R12, SRZ ;  /* 0x00000000000c7805 */ /* 0x000fe2000001ff00 */
[----:B------:R-:W-:Y:S01]  /*1d80*/  CS2R R46, SRZ ;  /* 0x00000000002e7805 */ /* 0x000fe2000001ff00 */
[----:B------:R-:W-:Y:S01]  /*1d90*/  IMAD.X R3, R30, 0x1, R137, P0 ;  /* 0x000000011e037824 */ /* 0x000fe200000e0689 */
[----:B------:R-:W-:Y:S01]  /*1da0*/  IADD3 R2, P0, R108, R24, RZ ;  /* 0x000000186c027210 */ /* 0x000fe20007f1e0ff */
[----:B------:R-:W-:Y:S01]  /*1db0*/  CS2R R14, SRZ ;  /* 0x00000000000e7805 */ /* 0x000fe2000001ff00 */
[----:B------:R-:W-:Y:S01]  /*1dc0*/  CS2R R48, SRZ ;  /* 0x0000000000307805 */ /* 0x000fe2000001ff00 */
[----:B------:R-:W-:Y:S01]  /*1dd0*/  CS2R R16, SRZ ;  /* 0x0000000000107805 */ /* 0x000fe2000001ff00 */
[----:B------:R-:W-:Y:S01]  /*1de0*/  CS2R R50, SRZ ;  /* 0x0000000000327805 */ /* 0x000fe2000001ff00 */
[----:B------:R-:W-:Y:S01]  /*1df0*/  IMAD.X R5, R31, 0x1, R136, P0 ;  /* 0x000000011f057824 */ /* 0x000fe200000e0688 */
[C---:B------:R-:W-:Y:S01]  /*1e00*/  LEA R6, P0, R0.reuse, c[0x0][0x270], 0x1 ;  /* 0x00009c0000067a11 */ /* 0x040fe200078008ff */
[----:B------:R-:W-:Y:S01]  /*1e10*/  CS2R R18, SRZ ;  /* 0x0000000000127805 */ /* 0x000fe2000001ff00 */
[----:B------:R-:W-:Y:S01]  /*1e20*/  CS2R R52, SRZ ;  /* 0x0000000000347805 */ /* 0x000fe2000001ff00 */
[----:B------:R-:W-:Y:S01]  /*1e30*/  CS2R R20, SRZ ;  /* 0x0000000000147805 */ /* 0x000fe2000001ff00 */
[----:B------:R-:W-:Y:S02]  /*1e40*/  LEA.HI.X R7, R0, c[0x0][0x274], R3, 0x1, P0 ;  /* 0x00009d0000077a11 */ /* 0x000fe400000f0c03 */
[C---:B------:R-:W-:Y:S04]  /*1e50*/  LEA R4, P0, R2.reuse, c[0x0][0x288], 0x1 ;  /* 0x0000a20002047a11 */ /* 0x040fe800078008ff */
[----:B------:R-:W-:Y:S02]  /*1e60*/  LEA.HI.X R5, R2, c[0x0][0x28c], R5, 0x1, P0 ;  /* 0x0000a30002057a11 */ /* 0x000fe400000f0c05 */
[----:B------:R-:W-:Y:S01]  /*1e70*/  ISETP.GE.AND P0, PT, R34, c[0x0][0x27c], PT ;  /* 0x00009f0022007a0c */ /* 0x000fe20003f06270 */
[----:B------:R-:W-:-:S12]  /*1e80*/  CS2R R2, SRZ ;  /* 0x0000000000027805 */ /* 0x000fd8000001ff00 */
[----:B------:R1:W5:Y:S04]  /*1e90*/  @!P0 LDG.E.64 R32, [R6.64] ;  /* 0x0000000606208981 */ /* 0x000368000c1e1b00 */
[----:B------:R1:W5:Y:S01]  /*1ea0*/  @!P0 LDG.E.64 R2, [R4.64] ;  /* 0x0000000604028981 */ /* 0x000362000c1e1b00 */
[----:B------:R-:W-:-:S13]  /*1eb0*/  ISETP.GE.AND P0, PT, R39, c[0x0][0x27c], PT ;  /* 0x00009f0027007a0c */ /* 0x000fda0003f06270 */
[----:B------:R1:W5:Y:S04]  /*1ec0*/  @!P0 LDG.E.64 R44, [R6.64+0x10] ;  /* 0x00001006062c8981 */ /* 0x000368000c1e1b00 */
[----:B------:R1:W5:Y:S01]  /*1ed0*/  @!P0 LDG.E.64 R12, [R4.64+0x10] ;  /* 0x00001006040c8981 */ /* 0x000362000c1e1b00 */
        /* <DEDUP_REMOVED lines=11> */
[----:B------:R1:W5:Y:S02]  /*1f90*/  @!P0 LDG.E.64 R20, [R4.64+0x50] ;  /* 0x0000500604148981 */ /* 0x000364000c1e1b00 */
.L_x_64:
[----:B------:R-:W-:Y:S05]  /*1fa0*/  BSYNC B0 ;  /* 0x0000000000007941 */ /* 0x000fea0003800000 */
.L_x_63:
[----:B------:R-:W-:-:S05]  /*1fb0*/  @P1 BRA `(.L_x_65) ;  /* 0x0000327000001947 */ /* 0x000fca0003800000 */
[----:B-----5:R-:W-:Y:S01]  /*1fc0*/  MOV R0, R51 ;  /* 0x0000003300007202 */ /* 0x020fe20000000f00 */
[----:B-1----:R-:W-:Y:S01]  /*1fd0*/  IMAD.MOV.U32 R6, RZ, RZ, R52 ;  /* 0x000000ffff067224 */ /* 0x002fe200078e0034 */
[----:B------:R-:W-:Y:S01]  /*1fe0*/  ISETP.GE.AND P0, PT, R26, c[0x0][0x1d4], PT ;  /* 0x000075001a007a0c */ /* 0x000fe20003f06270 */
[----:B------:R-:W-:Y:S01]  /*1ff0*/  IMAD.MOV.U32 R5, RZ, RZ, R53 ;  /* 0x000000ffff057224 */ /* 0x000fe200078e0035 */
[----:B------:R-:W-:Y:S01]  /*2000*/  BSSY B0, `(.L_x_66) ;  /* 0x0000054000007945 */ /* 0x000fe20003800000 */
[----:B------:R-:W-:Y:S03]  /*2010*/  IMAD.MOV.U32 R4, RZ, RZ, R50 ;  /* 0x000000ffff047224 */ /* 0x000fe600078e0032 */
[----:B------:R-:W-:Y:S01]  /*2020*/  PRMT R59, R6, 0x5410, R5 ;  /* 0x00005410063b7816 */ /* 0x000fe20000000005 */
[----:B------:R-:W-:Y:S01]  /*2030*/  IMAD.MOV.U32 R6, RZ, RZ, R48 ;  /* 0x000000ffff067224 */ /* 0x000fe200078e0030 */
[----:B------:R-:W-:Y:S01]  /*2040*/  PRMT R58, R4, 0x5410, R0 ;  /* 0x00005410043a7816 */ /* 0x000fe20000000000 */
[----:B------:R-:W-:Y:S01]  /*2050*/  IMAD.MOV.U32 R5, RZ, RZ, R49 ;  /* 0x000000ffff057224 */ /* 0x000fe200078e0031 */
[----:B------:R-:W-:Y:S01]  /*2060*/  MOV R4, R46 ;  /* 0x0000002e00047202 */ /* 0x000fe20000000f00 */
        /* <DEDUP_REMOVED lines=11> */
[----:B------:R-:W-:Y:S02]  /*2120*/  MOV R6, R18 ;  /* 0x0000001200067202 */ /* 0x000fe40000000f00 */
[----:B------:R-:W-:Y:S02]  /*2130*/  MOV R0, R17 ;  /* 0x0000001100007202 */ /* 0x000fe40000000f00 */
[----:B------:R-:W-:Y:S01]  /*2140*/  PRMT R25, R6, 0x5410, R5 ;  /* 0x0000541006197816 */ /* 0x000fe20000000005 */
[----:B------:R-:W-:Y:S01]  /*2150*/  IMAD.MOV.U32 R6, RZ, RZ, R14 ;  /* 0x000000ffff067224 */ /* 0x000fe200078e000e */
[----:B------:R-:W-:Y:S01]  /*2160*/  PRMT R24, R4, 0x5410, R0 ;  /* 0x0000541004187816 */ /* 0x000fe20000000000 */
[----:B------:R-:W-:Y:S01]  /*2170*/  IMAD.MOV.U32 R5, RZ, RZ, R15 ;  /* 0x000000ffff057224 */ /* 0x000fe200078e000f */
[----:B------:R-:W-:Y:S01]  /*2180*/  MOV R4, R12 ;  /* 0x0000000c00047202 */ /* 0x000fe20000000f00 */
[----:B------:R-:W-:Y:S03]  /*2190*/  IMAD.MOV.U32 R0, RZ, RZ, R13 ;  /* 0x000000ffff007224 */ /* 0x000fe600078e000d */
[----:B------:R-:W-:Y:S02]  /*21a0*/  PRMT R23, R6, 0x5410, R5 ;  /* 0x0000541006177816 */ /* 0x000fe40000000005 */
[----:B------:R-:W-:Y:S01]  /*21b0*/  PRMT R22, R4, 0x5410, R0 ;  /* 0x0000541004167816 */ /* 0x000fe20000000000 */
[----:B------:R-:W-:-:S05]  /*21c0*/  @P0 BRA `(.L_x_67) ;  /* 0x0000037000000947 */ /* 0x000fca0003800000 */
[----:B------:R-:W-:Y:S01]  /*21d0*/  ISETP.GE.AND P0, PT, R34, c[0x0][0x27c], PT ;  /* 0x00009f0022007a0c */ /* 0x000fe20003f06270 */
[----:B------:R-:W1:Y:S01]  /*21e0*/  LDS.128 R8, [R86+0x3000] ;  /* 0x0030000056087984 */ /* 0x000e620000000c00 */
[----:B------:R-:W-:Y:S02]  /*21f0*/  MOV R4, R2 ;  /* 0x0000000200047202 */ /* 0x000fe40000000f00 */
[----:B------:R-:W-:Y:S02]  /*2200*/  MOV R41, R32 ;  /* 0x0000002000297202 */ /* 0x000fe40000000f00 */
[----:B------:R-:W-:Y:S02]  /*2210*/  MOV R6, R3 ;  /* 0x0000000300067202 */ /* 0x000fe40000000f00 */
[----:B------:R-:W-:Y:S05]  /*2220*/  MOV R43, R33 ;  /* 0x00000021002b7202 */ /* 0x000fea0000000f00 */
[--C-:B------:R-:W-:Y:S01]  /*2230*/  @!P0 SHF.R.U64 R5, R2, 0x10, R3.reuse ;  /* 0x0000001002058819 */ /* 0x100fe20000001203 */
[----:B------:R-:W-:Y:S01]  /*2240*/  @!P0 HADD2.F32 R4, -RZ, R4.H0_H0 ;  /* 0x20000004ff048230 */ /* 0x000fe20000004100 */
[----:B------:R-:W-:Y:S01]  /*2250*/  @!P0 SHF.R.U32.HI R7, RZ, 0x10, R3 ;  /* 0x00000010ff078819 */ /* 0x000fe20000011603 */
[----:B------:R-:W-:Y:S01]  /*2260*/  @!P0 HADD2.F32 R6, -RZ, R6.H0_H0 ;  /* 0x20000006ff068230 */ /* 0x000fe20000004100 */
[--C-:B------:R-:W-:Y:S01]  /*2270*/  @!P0 SHF.R.U64 R42, R32, 0x10, R33.reuse ;  /* 0x00000010202a8819 */ /* 0x100fe20000001221 */
[----:B------:R-:W-:Y:S01]  /*2280*/  @!P0 HADD2.F32 R32, -RZ, R41.H0_H0 ;  /* 0x20000029ff208230 */ /* 0x000fe20000004100 */
[----:B------:R-:W-:Y:S01]  /*2290*/  @!P0 SHF.R.U32.HI R54, RZ, 0x10, R33 ;  /* 0x00000010ff368819 */ /* 0x000fe20000011621 */
[----:B------:R-:W-:Y:S02]  /*22a0*/  @!P0 HADD2.F32 R5, -RZ, R5.H0_H0 ;  /* 0x20000005ff058230 */ /* 0x000fe40000004100 */
[----:B------:R-:W-:Y:S01]  /*22b0*/  @!P0 HADD2.F32 R7, -RZ, R7.H0_H0 ;  /* 0x20000007ff078230 */ /* 0x000fe20000004100 */
[----:B-1----:R-:W-:Y:S01]  /*22c0*/  @!P0 IMAD.MOV.U32 R3, RZ, RZ, R9 ;  /* 0x000000ffff038224 */ /* 0x002fe200078e0009 */
[----:B------:R-:W-:Y:S04]  /*22d0*/  @!P0 MOV R0, R8 ;  /* 0x0000000800008202 */ /* 0x000fe80000000f00 */
[--C-:B------:R-:W-:Y:S02]  /*22e0*/  @!P0 HADD2.F32 R33, -RZ, R3.reuse.H1_H1 ;  /* 0x30000003ff218230 */ /* 0x100fe40000004100 */
[--C-:B------:R-:W-:Y:S02]  /*22f0*/  @!P0 HADD2.F32 R31, -RZ, R0.reuse.H1_H1 ;  /* 0x30000000ff1f8230 */ /* 0x100fe40000004100 */
[----:B------:R-:W-:Y:S02]  /*2300*/  @!P0 HADD2.F32 R2, -RZ, R0.H0_H0 ;  /* 0x20000000ff028230 */ /* 0x000fe40000004100 */
[----:B------:R-:W-:Y:S01]  /*2310*/  @!P0 HADD2.F32 R3, -RZ, R3.H0_H0 ;  /* 0x20000003ff038230 */ /* 0x000fe20000004100 */
[-C--:B------:R-:W-:Y:S02]  /*2320*/  @!P0 FMUL.FTZ R41, R31, R4.reuse ;  /* 0x000000041f298220 */ /* 0x080fe40000410000 */
[C---:B------:R-:W-:Y:S01]  /*2330*/  @!P0 FMUL.FTZ R0, R2.reuse, R4 ;  /* 0x0000000402008220 */ /* 0x040fe20000410000 */
[----:B------:R-:W-:Y:S01]  /*2340*/  @!P0 MOV R4, R10 ;  /* 0x0000000a00048202 */ /* 0x000fe20000000f00 */
[-C--:B------:R-:W-:Y:S01]  /*2350*/  @!P0 FFMA.FTZ R64, R2, R32.reuse, -R41 ;  /* 0x0000002002408223 */ /* 0x080fe20000010829 */
[----:B------:R-:W-:Y:S01]  /*2360*/  @!P0 HADD2.F32 R41, -RZ, R42.H0_H0 ;  /* 0x2000002aff298230 */ /* 0x000fe20000004100 */
[-C--:B------:R-:W-:Y:S02]  /*2370*/  @!P0 FMUL.FTZ R42, R33, R5.reuse ;  /* 0x00000005212a8220 */ /* 0x080fe40000410000 */
[C---:B------:R-:W-:Y:S02]  /*2380*/  @!P0 FMUL.FTZ R2, R3.reuse, R5 ;  /* 0x0000000503028220 */ /* 0x040fe40000410000 */
[----:B------:R-:W-:Y:S01]  /*2390*/  @!P0 FFMA.FTZ R63, R3, R41, -R42 ;  /* 0x00000029033f8223 */ /* 0x000fe2000001082a */
[----:B------:R-:W-:Y:S01]  /*23a0*/  @!P0 MOV R3, R11 ;  /* 0x0000000b00038202 */ /* 0x000fe20000000f00 */
[----:B------:R-:W-:Y:S01]  /*23b0*/  @!P0 FFMA.FTZ R0, R31, R32, R0 ;  /* 0x000000201f008223 */ /* 0x000fe20000010000 */
[--C-:B------:R-:W-:Y:S01]  /*23c0*/  @!P0 HADD2.F32 R31, -RZ, R4.reuse.H1_H1 ;  /* 0x30000004ff1f8230 */ /* 0x100fe20000004100 */
[----:B------:R-:W-:Y:S01]  /*23d0*/  @!P0 FFMA.FTZ R2, R33, R41, R2 ;  /* 0x0000002921028223 */ /* 0x000fe20000010002 */
[----:B------:R-:W-:Y:S02]  /*23e0*/  @!P0 HADD2.F32 R4, -RZ, R4.H0_H0 ;  /* 0x20000004ff048230 */ /* 0x000fe40000004100 */
[----:B------:R-:W-:Y:S01]  /*23f0*/  @!P0 HADD2.F32 R32, -RZ, R43.H0_H0 ;  /* 0x2000002bff208230 */ /* 0x000fe20000004100 */
[----:B------:R-:W-:Y:S01]  /*2400*/  @!P0 FMUL.FTZ R62, R31, R6 ;  /* 0x000000061f3e8220 */ /* 0x000fe20000410000 */
[--C-:B------:R-:W-:Y:S01]  /*2410*/  @!P0 HADD2.F32 R42, -RZ, R3.reuse.H1_H1 ;  /* 0x30000003ff2a8230 */ /* 0x100fe20000004100 */
[----:B------:R-:W-:Y:S01]  /*2420*/  @!P0 F2FP.PACK_AB R0, R0, R64 ;  /* 0x000000400000823e */ /* 0x000fe200000000ff */
[----:B------:R-:W-:Y:S01]  /*2430*/  @!P0 HADD2.F32 R5, -RZ, R3.H0_H0 ;  /* 0x20000003ff058230 */ /* 0x000fe20000004100 */
[----:B------:R-:W-:Y:S01]  /*2440*/  @!P0 FMUL.FTZ R3, R4, R6 ;  /* 0x0000000604038220 */ /* 0x000fe20000410000 */
[----:B------:R-:W-:Y:S01]  /*2450*/  @!P0 HADD2.F32 R43, -RZ, R54.H0_H0 ;  /* 0x20000036ff2b8230 */ /* 0x000fe20000004100 */
[----:B------:R-:W-:Y:S01]  /*2460*/  @!P0 FMUL.FTZ R54, R42, R7 ;  /* 0x000000072a368220 */ /* 0x000fe20000410000 */
[----:B------:R-:W-:Y:S01]  /*2470*/  @!P0 F2FP.PACK_AB R2, R2, R63 ;  /* 0x0000003f0202823e */ /* 0x000fe200000000ff */
[----:B------:R-:W-:Y:S02]  /*2480*/  @!P0 FFMA.FTZ R62, R4, R32, -R62 ;  /* 0x00000020043e8223 */ /* 0x000fe4000001083e */
[----:B------:R-:W-:Y:S01]  /*2490*/  @!P0 FMUL.FTZ R4, R5, R7 ;  /* 0x0000000705048220 */ /* 0x000fe20000410000 */
[----:B------:R-:W-:Y:S01]  /*24a0*/  @!P0 MOV R9, R2 ;  /* 0x0000000200098202 */ /* 0x000fe20000000f00 */
[----:B------:R-:W-:Y:S02]  /*24b0*/  @!P0 FFMA.FTZ R3, R31, R32, R3 ;  /* 0x000000201f038223 */ /* 0x000fe40000010003 */
[-C--:B------:R-:W-:Y:S02]  /*24c0*/  @!P0 FFMA.FTZ R54, R5, R43.reuse, -R54 ;  /* 0x0000002b05368223 */ /* 0x080fe40000010836 */
[----:B------:R-:W-:Y:S01]  /*24d0*/  @!P0 FFMA.FTZ R4, R42, R43, R4 ;  /* 0x0000002b2a048223 */ /* 0x000fe20000010004 */
[----:B------:R-:W-:Y:S01]  /*24e0*/  @!P0 F2FP.PACK_AB R3, R3, R62 ;  /* 0x0000003e0303823e */ /* 0x000fe200000000ff */
[----:B------:R-:W-:Y:S03]  /*24f0*/  @!P0 IMAD.MOV.U32 R8, RZ, RZ, R0 ;  /* 0x000000ffff088224 */ /* 0x000fe600078e0000 */
[----:B------:R-:W-:Y:S02]  /*2500*/  @!P0 F2FP.PACK_AB R4, R4, R54 ;  /* 0x000000360404823e */ /* 0x000fe400000000ff */
[----:B------:R-:W-:Y:S02]  /*2510*/  @!P0 MOV R10, R3 ;  /* 0x00000003000a8202 */ /* 0x000fe40000000f00 */
[----:B------:R-:W-:Y:S05]  /*2520*/  @!P0 MOV R11, R4 ;  /* 0x00000004000b8202 */ /* 0x000fea0000000f00 */
[----:B------:R1:W-:Y:S02]  /*2530*/  STG.E.128 [R60.64], R8 ;  /* 0x000000083c007986 */ /* 0x0003e4000c101d06 */
.L_x_67:
[----:B------:R-:W-:Y:S05]  /*2540*/  BSYNC B0 ;  /* 0x0000000000007941 */ /* 0x000fea0003800000 */
.L_x_66:
[----:B------:R-:W-:Y:S01]  /*2550*/  ISETP.GE.AND P0, PT, R29, c[0x0][0x1d4], PT ;  /* 0x000075001d007a0c */ /* 0x000fe20003f06270 */
[----:B------:R-:W-:-:S12]  /*2560*/  BSSY B0, `(.L_x_68) ;  /* 0x0000035000007945 */ /* 0x000fd80003800000 */
[----:B------:R-:W-:-:S05]  /*2570*/  @P0 BRA `(.L_x_69) ;  /* 0x0000033000000947 */ /* 0x000fca0003800000 */
[----:B------:R-:W-:Y:S01]  /*2580*/  ISETP.GE.AND P0, PT, R39, c[0x0][0x27c], PT ;  /* 0x00009f0027007a0c */ /* 0x000fe20003f06270 */
[----:B-1----:R-:W1:-:S12]  /*2590*/  LDS.128 R8, [R87+0x3000] ;  /* 0x0030000057087984 */ /* 0x002e580000000c00 */
[----:B------:R-:W-:Y:S01]  /*25a0*/  @!P0 HADD2.F32 R0, -RZ, R22.H0_H0 ;  /* 0x20000016ff008230 */ /* 0x000fe20000004100 */
[--C-:B------:R-:W-:Y:S01]  /*25b0*/  @!P0 SHF.R.U64 R4, R12, 0x10, R13.reuse ;  /* 0x000000100c048819 */ /* 0x100fe2000000120d */
[----:B------:R-:W-:Y:S01]  /*25c0*/  @!P0 HADD2.F32 R6, -RZ, R55.H0_H0 ;  /* 0x20000037ff068230 */ /* 0x000fe20000004100 */
[----:B------:R-:W-:Y:S02]  /*25d0*/  @!P0 SHF.R.U32.HI R7, RZ, 0x10, R13 ;  /* 0x00000010ff078819 */ /* 0x000fe4000001160d */
[--C-:B------:R-:W-:Y:S01]  /*25e0*/  @!P0 SHF.R.U64 R13, R44, 0x10, R45.reuse ;  /* 0x000000102c0d8819 */ /* 0x100fe2000000122d */
[----:B------:R-:W-:Y:S01]  /*25f0*/  @!P0 HADD2.F32 R4, -RZ, R4.H0_H0 ;  /* 0x20000004ff048230 */ /* 0x000fe20000004100 */
[----:B------:R-:W-:Y:S01]  /*2600*/  @!P0 SHF.R.U32.HI R33, RZ, 0x10, R45 ;  /* 0x00000010ff218819 */ /* 0x000fe2000001162d */
[----:B------:R-:W-:Y:S02]  /*2610*/  @!P0 HADD2.F32 R7, -RZ, R7.H0_H0 ;  /* 0x20000007ff078230 */ /* 0x000fe40000004100 */
[----:B------:R-:W-:Y:S02]  /*2620*/  @!P0 HADD2.F32 R13, -RZ, R13.H0_H0 ;  /* 0x2000000dff0d8230 */ /* 0x000fe40000004100 */
[----:B------:R-:W-:Y:S01]  /*2630*/  @!P0 HADD2.F32 R33, -RZ, R33.H0_H0 ;  /* 0x20000021ff218230 */ /* 0x000fe20000004100 */
[----:B-1----:R-:W-:Y:S02]  /*2640*/  @!P0 MOV R2, R8 ;  /* 0x0000000800028202 */ /* 0x002fe40000000f00 */
[----:B------:R-:W-:Y:S03]  /*2650*/  @!P0 MOV R3, R9 ;  /* 0x0000000900038202 */ /* 0x000fe60000000f00 */
[--C-:B------:R-:W-:Y:S02]  /*2660*/  @!P0 HADD2.F32 R5, -RZ, R2.reuse.H1_H1 ;  /* 0x30000002ff058230 */ /* 0x100fe40000004100 */
[----:B------:R-:W-:Y:S02]  /*2670*/  @!P0 HADD2.F32 R2, -RZ, R2.H0_H0 ;  /* 0x20000002ff028230 */ /* 0x000fe40000004100 */
[--C-:B------:R-:W-:Y:S01]  /*2680*/  @!P0 HADD2.F32 R12, -RZ, R3.reuse.H1_H1 ;  /* 0x30000003ff0c8230 */ /* 0x100fe20000004100 */
[CC--:B------:R-:W-:Y:S01]  /*2690*/  @!P0 FMUL.FTZ R31, R5.reuse, R0.reuse ;  /* 0x00000000051f8220 */ /* 0x0c0fe20000410000 */
[----:B------:R-:W-:Y:S01]  /*26a0*/  @!P0 HADD2.F32 R3, -RZ, R3.H0_H0 ;  /* 0x20000003ff038230 */ /* 0x000fe20000004100 */
[C---:B------:R-:W-:Y:S02]  /*26b0*/  @!P0 FMUL.FTZ R0, R2.reuse, R0 ;  /* 0x0000000002008220 */ /* 0x040fe40000410000 */
[-C--:B------:R-:W-:Y:S02]  /*26c0*/  @!P0 FFMA.FTZ R43, R2, R6.reuse, -R31 ;  /* 0x00000006022b8223 */ /* 0x080fe4000001081f */
[----:B------:R-:W-:Y:S01]  /*26d0*/  @!P0 FFMA.FTZ R0, R5, R6, R0 ;  /* 0x0000000605008223 */ /* 0x000fe20000010000 */
[----:B------:R-:W-:Y:S01]  /*26e0*/  @!P0 MOV R5, R10 ;  /* 0x0000000a00058202 */ /* 0x000fe20000000f00 */
[CC--:B------:R-:W-:Y:S02]  /*26f0*/  @!P0 FMUL.FTZ R31, R12.reuse, R4.reuse ;  /* 0x000000040c1f8220 */ /* 0x0c0fe40000410000 */
[C---:B------:R-:W-:Y:S01]  /*2700*/  @!P0 FMUL.FTZ R2, R3.reuse, R4 ;  /* 0x0000000403028220 */ /* 0x040fe20000410000 */
[----:B------:R-:W-:Y:S01]  /*2710*/  @!P0 MOV R4, R11 ;  /* 0x0000000b00048202 */ /* 0x000fe20000000f00 */
[-C--:B------:R-:W-:Y:S01]  /*2720*/  @!P0 FFMA.FTZ R42, R3, R13.reuse, -R31 ;  /* 0x0000000d032a8223 */ /* 0x080fe2000001081f */
[----:B------:R-:W-:Y:S01]  /*2730*/  @!P0 HADD2.F32 R3, -RZ, R22.H1_H1 ;  /* 0x30000016ff038230 */ /* 0x000fe20000004100 */
[----:B------:R-:W-:Y:S01]  /*2740*/  @!P0 FFMA.FTZ R2, R12, R13, R2 ;  /* 0x0000000d0c028223 */ /* 0x000fe20000010002 */
[----:B------:R-:W-:Y:S01]  /*2750*/  @!P0 F2FP.PACK_AB R0, R0, R43 ;  /* 0x0000002b0000823e */ /* 0x000fe200000000ff */
[--C-:B------:R-:W-:Y:S02]  /*2760*/  @!P0 HADD2.F32 R22, -RZ, R5.reuse.H1_H1 ;  /* 0x30000005ff168230 */ /* 0x100fe40000004100 */
[----:B------:R-:W-:Y:S01]  /*2770*/  @!P0 HADD2.F32 R6, -RZ, R5.H0_H0 ;  /* 0x20000005ff068230 */ /* 0x000fe20000004100 */
[----:B------:R-:W-:Y:S01]  /*2780*/  @!P0 F2FP.PACK_AB R2, R2, R42 ;  /* 0x0000002a0202823e */ /* 0x000fe200000000ff */
[----:B------:R-:W-:Y:S01]  /*2790*/  @!P0 HADD2.F32 R31, -RZ, R55.H1_H1 ;  /* 0x30000037ff1f8230 */ /* 0x000fe20000004100 */
[----:B------:R-:W-:Y:S01]  /*27a0*/  @!P0 MOV R8, R0 ;  /* 0x0000000000088202 */ /* 0x000fe20000000f00 */
[--C-:B------:R-:W-:Y:S01]  /*27b0*/  @!P0 HADD2.F32 R32, -RZ, R4.reuse.H1_H1 ;  /* 0x30000004ff208230 */ /* 0x100fe20000004100 */
[----:B------:R-:W-:Y:S01]  /*27c0*/  @!P0 MOV R9, R2 ;  /* 0x0000000200098202 */ /* 0x000fe20000000f00 */
[----:B------:R-:W-:Y:S01]  /*27d0*/  @!P0 HADD2.F32 R5, -RZ, R4.H0_H0 ;  /* 0x20000004ff058230 */ /* 0x000fe20000004100 */
[-C--:B------:R-:W-:Y:S02]  /*27e0*/  @!P0 FMUL.FTZ R4, R22, R3.reuse ;  /* 0x0000000316048220 */ /* 0x080fe40000410000 */
[----:B------:R-:W-:Y:S02]  /*27f0*/  @!P0 FMUL.FTZ R3, R6, R3 ;  /* 0x0000000306038220 */ /* 0x000fe40000410000 */
[----:B------:R-:W-:Y:S02]  /*2800*/  @!P0 FMUL.FTZ R41, R32, R7 ;  /* 0x0000000720298220 */ /* 0x000fe40000410000 */
[----:B------:R-:W-:Y:S02]  /*2810*/  @!P0 FFMA.FTZ R6, R6, R31, -R4 ;  /* 0x0000001f06068223 */ /* 0x000fe40000010804 */
[C---:B------:R-:W-:Y:S02]  /*2820*/  @!P0 FMUL.FTZ R4, R5.reuse, R7 ;  /* 0x0000000705048220 */ /* 0x040fe40000410000 */
[----:B------:R-:W-:Y:S02]  /*2830*/  @!P0 FFMA.FTZ R3, R22, R31, R3 ;  /* 0x0000001f16038223 */ /* 0x000fe40000010003 */
[-C--:B------:R-:W-:Y:S02]  /*2840*/  @!P0 FFMA.FTZ R41, R5, R33.reuse, -R41 ;  /* 0x0000002105298223 */ /* 0x080fe40000010829 */
[----:B------:R-:W-:Y:S01]  /*2850*/  @!P0 FFMA.FTZ R4, R32, R33, R4 ;  /* 0x0000002120048223 */ /* 0x000fe20000010004 */
[----:B------:R-:W-:Y:S04]  /*2860*/  @!P0 F2FP.PACK_AB R3, R3, R6 ;  /* 0x000000060303823e */ /* 0x000fe800000000ff */
[----:B------:R-:W-:Y:S02]  /*2870*/  @!P0 F2FP.PACK_AB R4, R4, R41 ;  /* 0x000000290404823e */ /* 0x000fe400000000ff */
[----:B------:R-:W-:Y:S02]  /*2880*/  @!P0 MOV R10, R3 ;  /* 0x00000003000a8202 */ /* 0x000fe40000000f00 */
[----:B------:R-:W-:Y:S05]  /*2890*/  @!P0 MOV R11, R4 ;  /* 0x00000004000b8202 */ /* 0x000fea0000000f00 */
[----:B------:R1:W-:Y:S02]  /*28a0*/  STG.E.128 [R60.64+0x20], R8 ;  /* 0x000020083c007986 */ /* 0x0003e4000c101d06 */
.L_x_69:
[----:B------:R-:W-:Y:S05]  /*28b0*/  BSYNC B0 ;  /* 0x0000000000007941 */ /* 0x000fea0003800000 */
.L_x_68:
[----:B------:R-:W-:Y:S01]  /*28c0*/  ISETP.GE.AND P0, PT, R28, c[0x0][0x1d4], PT ;  /* 0x000075001c007a0c */ /* 0x000fe20003f06270 */
[----:B------:R-:W-:-:S12]  /*28d0*/  BSSY B0, `(.L_x_70) ;  /* 0x0000035000007945 */ /* 0x000fd80003800000 */
[----:B------:R-:W-:-:S05]  /*28e0*/  @P0 BRA `(.L_x_71) ;  /* 0x0000033000000947 */ /* 0x000fca0003800000 */
[----:B------:R-:W-:Y:S01]  /*28f0*/  ISETP.GE.AND P0, PT, R37, c[0x0][0x27c], PT ;  /* 0x00009f0025007a0c */ /* 0x000fe20003f06270 */
[----:B-1----:R-:W1:-:S12]  /*2900*/  LDS.128 R8, [R86+0x4000] ;  /* 0x0040000056087984 */ /* 0x002e580000000c00 */
[----:B------:R-:W-:Y:S01]  /*2910*/  @!P0 HADD2.F32 R0, -RZ, R23.H0_H0 ;  /* 0x20000017ff008230 */ /* 0x000fe20000004100 */
[----:B------:R-:W-:Y:S01]  /*2920*/  @!P0 SHF.R.U64 R4, R14, 0x10, R15 ;  /* 0x000000100e048819 */ /* 0x000fe2000000120f */
[----:B------:R-:W-:Y:S01]  /*2930*/  @!P0 HADD2.F32 R6, -RZ, R56.H0_H0 ;  /* 0x20000038ff068230 */ /* 0x000fe20000004100 */
[----:B------:R-:W-:Y:S02]  /*2940*/  @!P0 SHF.R.U64 R13, R46, 0x10, R47 ;  /* 0x000000102e0d8819 */ /* 0x000fe4000000122f */
[----:B------:R-:W-:Y:S01]  /*2950*/  @!P0 SHF.R.U32.HI R7, RZ, 0x10, R15 ;  /* 0x00000010ff078819 */ /* 0x000fe2000001160f */
[----:B------:R-:W-:Y:S01]  /*2960*/  @!P0 HADD2.F32 R4, -RZ, R4.H0_H0 ;  /* 0x20000004ff048230 */ /* 0x000fe20000004100 */
[----:B------:R-:W-:Y:S01]  /*2970*/  @!P0 SHF.R.U32.HI R46, RZ, 0x10, R47 ;  /* 0x00000010ff2e8819 */ /* 0x000fe2000001162f */
[----:B------:R-:W-:Y:S02]  /*2980*/  @!P0 HADD2.F32 R13, -RZ, R13.H0_H0 ;  /* 0x2000000dff0d8230 */ /* 0x000fe40000004100 */
[----:B------:R-:W-:Y:S02]  /*2990*/  @!P0 HADD2.F32 R15, -RZ, R56.H1_H1 ;  /* 0x30000038ff0f8230 */ /* 0x000fe40000004100 */
        /* <DEDUP_REMOVED lines=19> */
[----:B------:R-:W-:Y:S02]  /*2ad0*/  @!P0 HADD2.F32 R3, -RZ, R23.H1_H1 ;  /* 0x30000017ff038230 */ /* 0x000fe40000004100 */
[----:B------:R-:W-:Y:S01]  /*2ae0*/  @!P0 HADD2.F32 R6, -RZ, R5.H0_H0 ;  /* 0x20000005ff068230 */ /* 0x000fe20000004100 */
[----:B------:R-:W-:Y:S01]  /*2af0*/  @!P0 F2FP.PACK_AB R2, R2, R32 ;  /* 0x000000200202823e */ /* 0x000fe200000000ff */
[--C-:B------:R-:W-:Y:S01]  /*2b00*/  @!P0 HADD2.F32 R22, -RZ, R4.reuse.H1_H1 ;  /* 0x30000004ff168230 */ /* 0x100fe20000004100 */
[----:B------:R-:W-:Y:S01]  /*2b10*/  @!P0 MOV R8, R0 ;  /* 0x0000000000088202 */ /* 0x000fe20000000f00 */
[----:B------:R-:W-:Y:S01]  /*2b20*/  @!P0 HADD2.F32 R5, -RZ, R4.H0_H0 ;  /* 0x20000004ff058230 */ /* 0x000fe20000004100 */
[-C--:B------:R-:W-:Y:S01]  /*2b30*/  @!P0 FMUL.FTZ R4, R14, R3.reuse ;  /* 0x000000030e048220 */ /* 0x080fe20000410000 */
[----:B------:R-:W-:Y:S01]  /*2b40*/  @!P0 MOV R9, R2 ;  /* 0x0000000200098202 */ /* 0x000fe20000000f00 */
[----:B------:R-:W-:Y:S01]  /*2b50*/  @!P0 FMUL.FTZ R3, R6, R3 ;  /* 0x0000000306038220 */ /* 0x000fe20000410000 */
[----:B------:R-:W-:Y:S01]  /*2b60*/  @!P0 HADD2.F32 R23, -RZ, R46.H0_H0 ;  /* 0x2000002eff178230 */ /* 0x000fe20000004100 */
        /* <DEDUP_REMOVED lines=11> */
.L_x_71:
[----:B------:R-:W-:Y:S05]  /*2c20*/  BSYNC B0 ;  /* 0x0000000000007941 */ /* 0x000fea0003800000 */
.L_x_70:
[----:B------:R-:W-:Y:S01]  /*2c30*/  ISETP.GE.AND P0, PT, R95, c[0x0][0x1d4], PT ;  /* 0x000075005f007a0c */ /* 0x000fe20003f06270 */
[----:B------:R-:W-:-:S12]  /*2c40*/  BSSY B0, `(.L_x_72) ;  /* 0x0000035000007945 */ /* 0x000fd80003800000 */
[----:B------:R-:W-:-:S05]  /*2c50*/  @P0 BRA `(.L_x_73) ;  /* 0x0000033000000947 */ /* 0x000fca0003800000 */
[----:B------:R-:W-:Y:S01]  /*2c60*/  ISETP.GE.AND P0, PT, R38, c[0x0][0x27c], PT ;  /* 0x00009f0026007a0c */ /* 0x000fe20003f06270 */
[----:B-1----:R-:W1:-:S12]  /*2c70*/  LDS.128 R8, [R87+0x4000] ;  /* 0x0040000057087984 */ /* 0x002e580000000c00 */
[----:B------:R-:W-:Y:S01]  /*2c80*/  @!P0 HADD2.F32 R0, -RZ, R24.H0_H0 ;  /* 0x20000018ff008230 */ /* 0x000fe20000004100 */
[----:B------:R-:W-:Y:S01]  /*2c90*/  @!P0 SHF.R.U64 R4, R16, 0x10, R17 ;  /* 0x0000001010048819 */ /* 0x000fe20000001211 */
[--C-:B------:R-:W-:Y:S01]  /*2ca0*/  @!P0 HADD2.F32 R6, -RZ, R57.reuse.H0_H0 ;  /* 0x20000039ff068230 */ /* 0x100fe20000004100 */
[----:B------:R-:W-:Y:S01]  /*2cb0*/  @!P0 SHF.R.U64 R13, R48, 0x10, R49 ;  /* 0x00000010300d8819 */ /* 0x000fe20000001231 */
[----:B------:R-:W-:Y:S01]  /*2cc0*/  @!P0 HADD2.F32 R15, -RZ, R57.H1_H1 ;  /* 0x30000039ff0f8230 */ /* 0x000fe20000004100 */
[----:B------:R-:W-:Y:S01]  /*2cd0*/  @!P0 SHF.R.U32.HI R7, RZ, 0x10, R17 ;  /* 0x00000010ff078819 */ /* 0x000fe20000011611 */
        /* <DEDUP_REMOVED lines=20> */
[--C-:B------:R-:W-:Y:S01]  /*2e20*/  @!P0 HADD2.F32 R14, -RZ, R5.reuse.H1_H1 ;  /* 0x30000005ff0e8230 */ /* 0x100fe20000004100 */
        /* <DEDUP_REMOVED lines=22> */
.L_x_73:
[----:B------:R-:W-:Y:S05]  /*2f90*/  BSYNC B0 ;  /* 0x0000000000007941 */ /* 0x000fea0003800000 */
.L_x_72:
        /* <DEDUP_REMOVED lines=54> */
.L_x_75:
[----:B------:R-:W-:Y:S05]  /*3300*/  BSYNC B0 ;  /* 0x0000000000007941 */ /* 0x000fea0003800000 */
.L_x_74:
[----:B------:R-:W-:-:S13]  /*3310*/  ISETP.GE.AND P0, PT, R93, c[0x0][0x1d4], PT ;  /* 0x000075005d007a0c */ /* 0x000fda0003f06270 */
        /* <DEDUP_REMOVED lines=51> */
[----:B------:R1:W-:Y:S01]  /*3650*/  STG.E.128 [R60.64+0xa0], R8 ;  /* 0x0000a0083c007986 */ /* 0x0003e2000c101d06 */
[----:B------:R-:W-:-:S05]  /*3660*/  BRA `(.L_x_65) ;  /* 0x00001bc000007947 */ /* 0x000fca0003800000 */
.L_x_62:
        /* <DEDUP_REMOVED lines=36> */
[----:B------:R1:W5:Y:S04]  /*38b0*/  @!P0 LDG.E.128 R44, [R8.64] ;  /* 0x00000006082c8981 */ /* 0x000368000c1e1d00 */
[----:B------:R1:W5:Y:S01]  /*38c0*/  @!P0 LDG.E.128 R4, [R2.64] ;  /* 0x0000000602048981 */ /* 0x000362000c1e1d00 */
[----:B------:R-:W-:-:S13]  /*38d0*/  ISETP.GE.AND P0, PT, R29, c[0x0][0x27c], PT ;  /* 0x00009f001d007a0c */ /* 0x000fda0003f06270 */
[----:B------:R1:W5:Y:S04]  /*38e0*/  @!P0 LDG.E.128 R56, [R8.64+0x20] ;  /* 0x0000200608388981 */ /* 0x000368000c1e1d00 */
[----:B------:R1:W5:Y:S01]  /*38f0*/  @!P0 LDG.E.128 R12, [R2.64+0x20] ;  /* 0x00002006020c8981 */ /* 0x000362000c1e1d00 */
[----:B------:R-:W-:-:S13]  /*3900*/  ISETP.GE.AND P0, PT, R28, c[0x0][0x27c], PT ;  /* 0x00009f001c007a0c */ /* 0x000fda0003f06270 */
[----:B------:R1:W5:Y:S04]  /*3910*/  @!P0 LDG.E.128 R64, [R8.64+0x40] ;  /* 0x0000400608408981 */ /* 0x000368000c1e1d00 */
[----:B------:R1:W5:Y:S02]  /*3920*/  @!P0 LDG.E.128 R20, [R2.64+0x40] ;  /* 0x0000400602148981 */ /* 0x000364000c1e1d00 */
.L_x_77:
[----:B------:R-:W-:Y:S05]  /*3930*/  BSYNC B0 ;  /* 0x0000000000007941 */ /* 0x000fea0003800000 */
.L_x_76:
[----:B------:R-:W-:Y:S04]  /*3940*/  IADD3 R80, P0, R146, R10, RZ ;  /* 0x0000000a92507210 */ /* 0x000fe80007f1e0ff */
[----:B------:R-:W-:Y:S01]  /*3950*/  IADD3.X R79, R120, R16, RZ, P0, !PT ;  /* 0x00000010784f7210 */ /* 0x000fe200007fe4ff */
        /* <DEDUP_REMOVED lines=25> */
[----:B------:R-:W-:Y:S02]  /*3af0*/  PRMT R31, R3, 0x5410, R8 ;  /* 0x00005410031f7816 */ /* 0x000fe40000000008 */
[----:B------:R-:W-:Y:S01]  /*3b00*/  PRMT R30, R2, 0x5410, R0 ;  /* 0x00005410021e7816 */ /* 0x000fe20000000000 */
[----:B------:R-:W-:-:S05]  /*3b10*/  @P0 BRA `(.L_x_79) ;  /* 0x0000076000000947 */ /* 0x000fca0003800000 */
[----:B------:R-:W-:Y:S01]  /*3b20*/  IMAD.MOV.U32 R48, RZ, RZ, R45 ;  /* 0x000000ffff307224 */ /* 0x000fe200078e002d */
[----:B------:R-:W-:Y:S01]  /*3b30*/  ISETP.GE.AND P2, PT, R100, c[0x0][0x1d4], PT ;  /* 0x0000750064007a0c */ /* 0x000fe20003f46270 */
[----:B------:R-:W-:Y:S01]  /*3b40*/  LDS.128 R60, [R123+0x3100] ;  /* 0x003100007b3c7984 */ /* 0x000fe20000000c00 */
[----:B------:R-:W-:Y:S01]  /*3b50*/  IADD3 R0, P1, P0, R88, R80, R119 ;  /* 0x0000005058007210 */ /* 0x000fe2000783e077 */
[----:B------:R-:W-:Y:S01]  /*3b60*/  IMAD.MOV.U32 R53, RZ, RZ, R47 ;  /* 0x000000ffff357224 */ /* 0x000fe200078e002f */
[----:B------:R-:W-:Y:S01]  /*3b70*/  MOV R10, R6 ;  /* 0x00000006000a7202 */ /* 0x000fe20000000f00 */
[----:B------:R-:W-:Y:S01]  /*3b80*/  IMAD.MOV.U32 R24, RZ, RZ, R7 ;  /* 0x000000ffff187224 */ /* 0x000fe200078e0007 */
[-C--:B------:R-:W-:Y:S02]  /*3b90*/  IADD3.X R3, R90, R79.reuse, R134, P1, P0 ;  /* 0x0000004f5a037210 */ /* 0x080fe40000fe0486 */
[----:B------:R-:W-:Y:S01]  /*3ba0*/  MOV R41, R44 ;  /* 0x0000002c00297202 */ /* 0x000fe20000000f00 */
[----:B------:R-:W1:Y:S01]  /*3bb0*/  LDS.128 R16, [R131+0x3100] ;  /* 0x0031000083107984 */ /* 0x000e620000000c00 */
[----:B------:R-:W-:Y:S03]  /*3bc0*/  MOV R51, R46 ;  /* 0x0000002e00337202 */ /* 0x000fe60000000f00 */
[----:B------:R-:W-:Y:S04]  /*3bd0*/  @!P2 IADD3 R2, P1, P0, R88, R80, R100 ;  /* 0x000000505802a210 */ /* 0x000fe8000783e064 */
[----:B------:R-:W-:Y:S02]  /*3be0*/  @!P2 IADD3.X R8, R90, R79, R126, P1, P0 ;  /* 0x0000004f5a08a210 */ /* 0x000fe40000fe047e */
[C---:B------:R-:W-:Y:S04]  /*3bf0*/  LEA R74, P0, R0.reuse, c[0x0][0x1c8], 0x1 ;  /* 0x00007200004a7a11 */ /* 0x040fe800078008ff */
[----:B------:R-:W-:Y:S02]  /*3c00*/  LEA.HI.X R75, R0, c[0x0][0x1cc], R3, 0x1, P0 ;  /* 0x00007300004b7a11 */ /* 0x000fe400000f0c03 */
[C---:B------:R-:W-:Y:S02]  /*3c10*/  @!P2 LEA R72, P0, R2.reuse, c[0x0][0x1c8], 0x1 ;  /* 0x000072000248aa11 */ /* 0x040fe400078008ff */
[----:B------:R-:W-:Y:S02]  /*3c20*/  MOV R0, R4 ;  /* 0x0000000400007202 */ /* 0x000fe40000000f00 */
[----:B------:R-:W-:Y:S01]  /*3c30*/  @!P2 LEA.HI.X R73, R2, c[0x0][0x1cc], R8, 0x1, P0 ;  /* 0x000073000249aa11 */ /* 0x000fe200000f0c08 */
[----:B------:R-:W-:Y:S01]  /*3c40*/  IMAD.MOV.U32 R2, RZ, RZ, R5 ;  /* 0x000000ffff027224 */ /* 0x000fe200078e0005 */
[----:B------:R-:W-:-:S13]  /*3c50*/  ISETP.GE.AND P0, PT, R26, c[0x0][0x27c], PT ;  /* 0x00009f001a007a0c */ /* 0x000fda0003f06270 */
[--C-:B------:R-:W-:Y:S01]  /*3c60*/  @!P0 SHF.R.U32.HI R9, RZ, 0x10, R5.reuse ;  /* 0x00000010ff098819 */ /* 0x100fe20000011605 */
[----:B------:R-:W-:Y:S01]  /*3c70*/  @!P0 HADD2.F32 R3, -RZ, R2.H0_H0 ;  /* 0x20000002ff038230 */ /* 0x000fe20000004100 */
[----:B------:R-:W-:Y:S01]  /*3c80*/  @!P0 SHF.R.U64 R8, R4, 0x10, R5 ;  /* 0x0000001004088819 */ /* 0x000fe20000001205 */
[----:B------:R-:W-:Y:S01]  /*3c90*/  @!P0 HADD2.F32 R0, -RZ, R0.H0_H0 ;  /* 0x20000000ff008230 */ /* 0x000fe20000004100 */
[----:B------:R-:W-:Y:S01]  /*3ca0*/  @!P0 SHF.R.U64 R11, R6, 0x10, R7 ;  /* 0x00000010060b8819 */ /* 0x000fe20000001207 */
[----:B-1----:R-:W-:Y:S01]  /*3cb0*/  @!P0 IMAD.MOV.U32 R6, RZ, RZ, R16 ;  /* 0x000000ffff068224 */ /* 0x002fe200078e0010 */
[----:B------:R-:W-:Y:S01]  /*3cc0*/  @!P0 MOV R42, R61 ;  /* 0x0000003d002a8202 */ /* 0x000fe20000000f00 */
[----:B------:R-:W-:Y:S01]  /*3cd0*/  @!P0 HADD2.F32 R41, -RZ, R41.H0_H0 ;  /* 0x20000029ff298230 */ /* 0x000fe20000004100 */
[----:B------:R-:W-:Y:S02]  /*3ce0*/  @!P0 MOV R5, R17 ;  /* 0x0000001100058202 */ /* 0x000fe40000000f00 */
[--C-:B------:R-:W-:Y:S01]  /*3cf0*/  @!P0 SHF.R.U64 R52, R46, 0x10, R47.reuse ;  /* 0x000000102e348819 */ /* 0x100fe2000000122f */
[----:B------:R-:W-:Y:S01]  /*3d00*/  @!P0 HADD2.F32 R43, -RZ, R42.H0_H0 ;  /* 0x2000002aff2b8230 */ /* 0x000fe20000004100 */
[----:B------:R-:W-:Y:S01]  /*3d10*/  @!P0 SHF.R.U32.HI R54, RZ, 0x10, R47 ;  /* 0x00000010ff368819 */ /* 0x000fe2000001162f */
[----:B------:R-:W-:Y:S01]  /*3d20*/  @!P0 HADD2.F32 R2, -RZ, R6.H0_H0 ;  /* 0x20000006ff028230 */ /* 0x000fe20000004100 */
[----:B------:R-:W-:Y:S01]  /*3d30*/  @!P0 MOV R47, R60 ;  /* 0x0000003c002f8202 */ /* 0x000fe20000000f00 */
[----:B------:R-:W-:Y:S01]  /*3d40*/  @!P0 HADD2.F32 R4, -RZ, R5.H0_H0 ;  /* 0x20000005ff048230 */ /* 0x000fe20000004100 */
[----:B------:R-:W-:Y:S01]  /*3d50*/  @!P0 SHF.R.U64 R50, R44, 0x10, R45 ;  /* 0x000000102c328819 */ /* 0x000fe2000000122d */
[----:B------:R-:W-:Y:S01]  /*3d60*/  @!P0 HADD2.F32 R44, -RZ, R48.H0_H0 ;  /* 0x20000030ff2c8230 */ /* 0x000fe20000004100 */
[----:B------:R-:W-:Y:S01]  /*3d70*/  @!P0 SHF.R.U32.HI R25, RZ, 0x10, R7 ;  /* 0x00000010ff198819 */ /* 0x000fe20000011607 */
[----:B------:R-:W-:Y:S01]  /*3d80*/  @!P0 HADD2.F32 R7, -RZ, R47.H0_H0 ;  /* 0x2000002fff078230 */ /* 0x000fe20000004100 */
[----:B------:R-:W-:Y:S01]  /*3d90*/  @!P0 SHF.R.U32.HI R49, RZ, 0x10, R45 ;  /* 0x00000010ff318819 */ /* 0x000fe2000001162d */
[-C--:B------:R-:W-:Y:S01]  /*3da0*/  @!P0 FMUL.FTZ R45, R43, R3.reuse ;  /* 0x000000032b2d8220 */ /* 0x080fe20000410000 */
[----:B------:R-:W-:Y:S01]  /*3db0*/  @!P0 HADD2.F32 R48, -RZ, R51.H0_H0 ;  /* 0x20000033ff308230 */ /* 0x000fe20000004100 */
[----:B------:R-:W-:Y:S01]  /*3dc0*/  @!P0 FMUL.FTZ R3, R4, R3 ;  /* 0x0000000304038220 */ /* 0x000fe20000410000 */
[----:B------:R-:W-:Y:S01]  /*3dd0*/  @!P0 HADD2.F32 R51, -RZ, R53.H0_H0 ;  /* 0x20000035ff338230 */ /* 0x000fe20000004100 */
[CC--:B------:R-:W-:Y:S02]  /*3de0*/  @!P0 FMUL.FTZ R46, R7.reuse, R0.reuse ;  /* 0x00000000072e8220 */ /* 0x0c0fe40000410000 */
[----:B------:R-:W-:Y:S02]  /*3df0*/  @!P0 FMUL.FTZ R0, R2, R0 ;  /* 0x0000000002008220 */ /* 0x000fe40000410000 */
[----:B------:R-:W-:Y:S01]  /*3e00*/  @!P0 FFMA.FTZ R83, R4, R44, -R45 ;  /* 0x0000002c04538223 */ /* 0x000fe2000001082d */
[----:B------:R-:W-:Y:S01]  /*3e10*/  @!P0 HADD2.F32 R4, -RZ, R9.H0_H0 ;  /* 0x20000009ff048230 */ /* 0x000fe20000004100 */
[-C--:B------:R-:W-:Y:S01]  /*3e20*/  @!P0 FFMA.FTZ R84, R2, R41.reuse, -R46 ;  /* 0x0000002902548223 */ /* 0x080fe2000001082e */
[----:B------:R-:W-:Y:S01]  /*3e30*/  @!P0 HADD2.F32 R45, -RZ, R42.H1_H1 ;  /* 0x3000002aff2d8230 */ /* 0x000fe20000004100 */
[----:B------:R-:W-:Y:S01]  /*3e40*/  @!P0 FFMA.FTZ R0, R7, R41, R0 ;  /* 0x0000002907008223 */ /* 0x000fe20000010000 */
[----:B------:R-:W-:Y:S02]  /*3e50*/  @!P0 HADD2.F32 R41, -RZ, R47.H1_H1 ;  /* 0x3000002fff298230 */ /* 0x000fe40000004100 */
[----:B------:R-:W-:Y:S01]  /*3e60*/  @!P0 HADD2.F32 R7, -RZ, R8.H0_H0 ;  /* 0x20000008ff078230 */ /* 0x000fe20000004100 */
[----:B------:R-:W-:Y:S01]  /*3e70*/  @!P0 FMUL.FTZ R8, R45, R4 ;  /* 0x000000042d088220 */ /* 0x000fe20000410000 */
[----:B------:R-:W-:Y:S02]  /*3e80*/  @!P0 HADD2.F32 R46, -RZ, R49.H0_H0 ;  /* 0x20000031ff2e8230 */ /* 0x000fe40000004100 */
[----:B------:R-:W-:Y:S02]  /*3e90*/  @!P0 HADD2.F32 R2, -RZ, R5.H1_H1 ;  /* 0x30000005ff028230 */ /* 0x000fe40000004100 */
[----:B------:R-:W-:Y:S01]  /*3ea0*/  @!P0 HADD2.F32 R5, -RZ, R6.H1_H1 ;  /* 0x30000006ff058230 */ /* 0x000fe20000004100 */
[----:B------:R-:W-:Y:S01]  /*3eb0*/  @!P0 FMUL.FTZ R6, R41, R7 ;  /* 0x0000000729068220 */ /* 0x000fe20000410000 */
[----:B------:R-:W-:Y:S01]  /*3ec0*/  @!P0 HADD2.F32 R42, -RZ, R50.H0_H0 ;  /* 0x20000032ff2a8230 */ /* 0x000fe20000004100 */
[C---:B------:R-:W-:Y:S01]  /*3ed0*/  @!P0 FFMA.FTZ R82, R2.reuse, R46, -R8 ;  /* 0x0000002e02528223 */ /* 0x040fe20000010808 */
[----:B------:R-:W-:Y:S01]  /*3ee0*/  @!P0 HADD2.F32 R50, -RZ, R52.H0_H0 ;  /* 0x20000034ff328230 */ /* 0x000fe20000004100 */
[----:B------:R-:W-:Y:S01]  /*3ef0*/  @!P0 IMAD.MOV.U32 R8, RZ, RZ, R62 ;  /* 0x000000ffff088224 */ /* 0x000fe200078e003e */
[----:B------:R-:W-:Y:S01]  /*3f00*/  @!P0 MOV R52, R63 ;  /* 0x0000003f00348202 */ /* 0x000fe20000000f00 */
[----:B------:R-:W-:Y:S01]  /*3f10*/  @!P0 FMUL.FTZ R4, R2, R4 ;  /* 0x0000000402048220 */ /* 0x000fe20000410000 */
[----:B------:R-:W-:Y:S01]  /*3f20*/  @!P0 HADD2.F32 R9, -RZ, R10.H0_H0 ;  /* 0x2000000aff098230 */ /* 0x000fe20000004100 */
[C---:B------:R-:W-:Y:S01]  /*3f30*/  @!P0 FMUL.FTZ R2, R5.reuse, R7 ;  /* 0x0000000705028220 */ /* 0x040fe20000410000 */
[--C-:B------:R-:W-:Y:S01]  /*3f40*/  @!P0 HADD2.F32 R49, -RZ, R8.reuse.H1_H1 ;  /* 0x30000008ff318230 */ /* 0x100fe20000004100 */
[----:B------:R-:W-:Y:S01]  /*3f50*/  @!P0 FFMA.FTZ R81, R5, R42, -R6 ;  /* 0x0000002a05518223 */ /* 0x000fe20000010806 */
[----:B------:R-:W-:Y:S01]  /*3f60*/  @!P0 MOV R5, R18 ;  /* 0x0000001200058202 */ /* 0x000fe20000000f00 */
[----:B------:R-:W-:Y:S01]  /*3f70*/  @!P0 FFMA.FTZ R2, R41, R42, R2 ;  /* 0x0000002a29028223 */ /* 0x000fe20000010002 */
[----:B------:R-:W-:Y:S01]  /*3f80*/  @!P0 HADD2.F32 R6, -RZ, R11.H0_H0 ;  /* 0x2000000bff068230 */ /* 0x000fe20000004100 */
[----:B------:R-:W-:Y:S01]  /*3f90*/  @!P0 FFMA.FTZ R3, R43, R44, R3 ;  /* 0x0000002c2b038223 */ /* 0x000fe20000010003 */
[----:B------:R-:W-:Y:S01]  /*3fa0*/  @!P0 HADD2.F32 R47, -RZ, R8.H0_H0 ;  /* 0x20000008ff2f8230 */ /* 0x000fe20000004100 */
[----:B------:R-:W-:Y:S01]  /*3fb0*/  @!P0 FFMA.FTZ R4, R45, R46, R4 ;  /* 0x0000002e2d048223 */ /* 0x000fe20000010004 */
[--C-:B------:R-:W-:Y:S01]  /*3fc0*/  @!P0 HADD2.F32 R7, -RZ, R5.reuse.H1_H1 ;  /* 0x30000005ff078230 */ /* 0x100fe20000004100 */
[-C--:B------:R-:W-:Y:S01]  /*3fd0*/  @!P0 FMUL.FTZ R10, R49, R6.reuse ;  /* 0x00000006310a8220 */ /* 0x080fe20000410000 */
[----:B------:R-:W-:Y:S01]  /*3fe0*/  @!P0 HADD2.F32 R8, -RZ, R5.H0_H0 ;  /* 0x20000005ff088230 */ /* 0x000fe20000004100 */
[----:B------:R-:W-:Y:S01]  /*3ff0*/  @!P0 FMUL.FTZ R11, R47, R9 ;  /* 0x000000092f0b8220 */ /* 0x000fe20000410000 */
[----:B------:R-:W-:Y:S01]  /*4000*/  @!P0 F2FP.PACK_AB R3, R4, R3 ;  /* 0x000000030403823e */ /* 0x000fe200000000ff */
[C---:B------:R-:W-:Y:S01]  /*4010*/  @!P0 FMUL.FTZ R6, R7.reuse, R6 ;  /* 0x0000000607068220 */ /* 0x040fe20000410000 */
[----:B------:R-:W-:Y:S01]  /*4020*/  @!P0 F2FP.PACK_AB R0, R2, R0 ;  /* 0x000000000200823e */ /* 0x000fe200000000ff */
[----:B------:R-:W-:Y:S01]  /*4030*/  @!P0 FFMA.FTZ R77, R7, R50, -R10 ;  /* 0x00000032074d8223 */ /* 0x000fe2000001080a */
[----:B------:R-:W-:Y:S01]  /*4040*/  @!P0 HADD2.F32 R10, -RZ, R24.H0_H0 ;  /* 0x20000018ff0a8230 */ /* 0x000fe20000004100 */
[----:B------:R-:W-:Y:S01]  /*4050*/  @!P0 IMAD.MOV.U32 R7, RZ, RZ, R19 ;  /* 0x000000ffff078224 */ /* 0x000fe200078e0013 */
[----:B------:R-:W-:Y:S01]  /*4060*/  @!P0 MOV R60, R0 ;  /* 0x00000000003c8202 */ /* 0x000fe20000000f00 */
[CC--:B------:R-:W-:Y:S01]  /*4070*/  @!P0 FFMA.FTZ R76, R8.reuse, R48.reuse, -R11 ;  /* 0x00000030084c8223 */ /* 0x0c0fe2000001080b */
[----:B------:R-:W-:Y:S01]  /*4080*/  @!P0 HADD2.F32 R11, -RZ, R25.H0_H0 ;  /* 0x20000019ff0b8230 */ /* 0x000fe20000004100 */
[----:B------:R-:W-:Y:S01]  /*4090*/  @!P0 FMUL.FTZ R5, R8, R9 ;  /* 0x0000000908058220 */ /* 0x000fe20000410000 */
[--C-:B------:R-:W-:Y:S01]  /*40a0*/  @!P0 HADD2.F32 R24, -RZ, R52.reuse.H0_H0 ;  /* 0x20000034ff188230 */ /* 0x100fe20000004100 */
[----:B------:R-:W-:Y:S01]  /*40b0*/  @!P0 IMAD.MOV.U32 R61, RZ, RZ, R3 ;  /* 0x000000ffff3d8224 */ /* 0x000fe200078e0003 */
[----:B------:R-:W-:Y:S01]  /*40c0*/  @!P0 HADD2.F32 R25, -RZ, R52.H1_H1 ;  /* 0x30000034ff198230 */ /* 0x000fe20000004100 */
[----:B------:R-:W-:Y:S01]  /*40d0*/  @!P0 FFMA.FTZ R5, R47, R48, R5 ;  /* 0x000000302f058223 */ /* 0x000fe20000010005 */
[--C-:B------:R-:W-:Y:S01]  /*40e0*/  @!P0 HADD2.F32 R9, -RZ, R7.reuse.H1_H1 ;  /* 0x30000007ff098230 */ /* 0x100fe20000004100 */
[----:B------:R-:W-:Y:S01]  /*40f0*/  @!P0 FMUL.FTZ R71, R24, R10 ;  /* 0x0000000a18478220 */ /* 0x000fe20000410000 */
[----:B------:R-:W-:Y:S01]  /*4100*/  @!P0 HADD2.F32 R8, -RZ, R7.H0_H0 ;  /* 0x20000007ff088230 */ /* 0x000fe20000004100 */
[----:B------:R-:W-:Y:S01]  /*4110*/  @!P0 FMUL.FTZ R53, R25, R11 ;  /* 0x0000000b19358220 */ /* 0x000fe20000410000 */
[----:B------:R-:W-:Y:S01]  /*4120*/  @!P0 HADD2.F32 R52, -RZ, R54.H0_H0 ;  /* 0x20000036ff348230 */ /* 0x000fe20000004100 */
[----:B------:R-:W-:Y:S02]  /*4130*/  @!P0 FFMA.FTZ R6, R49, R50, R6 ;  /* 0x0000003231068223 */ /* 0x000fe40000010006 */
[----:B------:R-:W-:Y:S02]  /*4140*/  @!P0 FFMA.FTZ R71, R8, R51, -R71 ;  /* 0x0000003308478223 */ /* 0x000fe40000010847 */
[C---:B------:R-:W-:Y:S01]  /*4150*/  @!P0 FFMA.FTZ R53, R9.reuse, R52, -R53 ;  /* 0x0000003409358223 */ /* 0x040fe20000010835 */
[----:B------:R-:W-:Y:S01]  /*4160*/  @!P0 F2FP.PACK_AB R5, R6, R5 ;  /* 0x000000050605823e */ /* 0x000fe200000000ff */
[----:B------:R-:W-:Y:S01]  /*4170*/  @!P0 FMUL.FTZ R7, R8, R10 ;  /* 0x0000000a08078220 */ /* 0x000fe20000410000 */
[----:B------:R-:W-:Y:S01]  /*4180*/  @!P0 F2FP.PACK_AB R10, R82, R83 ;  /* 0x00000053520a823e */ /* 0x000fe200000000ff */
[----:B------:R-:W-:Y:S01]  /*4190*/  @!P0 FMUL.FTZ R8, R9, R11 ;  /* 0x0000000b09088220 */ /* 0x000fe20000410000 */
[----:B------:R-:W-:Y:S01]  /*41a0*/  @!P0 F2FP.PACK_AB R11, R77, R76 ;  /* 0x0000004c4d0b823e */ /* 0x000fe200000000ff */
[----:B------:R-:W-:Y:S01]  /*41b0*/  @!P0 FFMA.FTZ R7, R24, R51, R7 ;  /* 0x0000003318078223 */ /* 0x000fe20000010007 */
[----:B------:R-:W-:Y:S01]  /*41c0*/  @!P0 F2FP.PACK_AB R9, R81, R84 ;  /* 0x000000545109823e */ /* 0x000fe200000000ff */
[----:B------:R-:W-:Y:S01]  /*41d0*/  @!P0 FFMA.FTZ R8, R25, R52, R8 ;  /* 0x0000003419088223 */ /* 0x000fe20000010008 */
[----:B------:R-:W-:Y:S01]  /*41e0*/  @!P0 F2FP.PACK_AB R41, R53, R71 ;  /* 0x000000473529823e */ /* 0x000fe200000000ff */
[----:B------:R-:W-:Y:S01]  /*41f0*/  @!P0 IMAD.MOV.U32 R18, RZ, RZ, R11 ;  /* 0x000000ffff128224 */ /* 0x000fe200078e000b */
[----:B------:R-:W-:Y:S02]  /*4200*/  @!P0 MOV R16, R9 ;  /* 0x0000000900108202 */ /* 0x000fe40000000f00 */
[----:B------:R-:W-:Y:S02]  /*4210*/  @!P0 MOV R17, R10 ;  /* 0x0000000a00118202 */ /* 0x000fe40000000f00 */
[----:B------:R-:W-:Y:S02]  /*4220*/  @!P0 MOV R19, R41 ;  /* 0x0000002900138202 */ /* 0x000fe40000000f00 */
[----:B------:R-:W-:Y:S02]  /*4230*/  @!P0 F2FP.PACK_AB R7, R8, R7 ;  /* 0x000000070807823e */ /* 0x000fe400000000ff */
[----:B------:R-:W-:Y:S01]  /*4240*/  @!P0 MOV R62, R5 ;  /* 0x00000005003e8202 */ /* 0x000fe20000000f00 */
[----:B------:R1:W-:Y:S01]  /*4250*/  STG.E.128 [R74.64], R16 ;  /* 0x000000104a007986 */ /* 0x0003e2000c101d06 */
[----:B------:R-:W-:Y:S07]  /*4260*/  @!P0 MOV R63, R7 ;  /* 0x00000007003f8202 */ /* 0x000fee0000000f00 */
[----:B------:R1:W-:Y:S02]  /*4270*/  @!P2 STG.E.128 [R72.64], R60 ;  /* 0x0000003c4800a986 */ /* 0x0003e4000c101d06 */
.L_x_79:
[----:B------:R-:W-:Y:S05]  /*4280*/  BSYNC B0 ;  /* 0x0000000000007941 */ /* 0x000fea0003800000 */
.L_x_78:
[----:B------:R-:W-:Y:S01]  /*4290*/  ISETP.GE.AND P0, PT, R29, c[0x0][0x1d4], PT ;  /* 0x000075001d007a0c */ /* 0x000fe20003f06270 */
[----:B------:R-:W-:-:S12]  /*42a0*/  BSSY B0, `(.L_x_80) ;  /* 0x0000070000007945 */ /* 0x000fd80003800000 */
[----:B------:R-:W-:-:S05]  /*42b0*/  @P0 BRA `(.L_x_81) ;  /* 0x000006e000000947 */ /* 0x000fca0003800000 */
[----:B------:R-:W2:Y:S01]  /*42c0*/  LDS.128 R48, [R122+0x3100] ;  /* 0x003100007a307984 */ /* 0x000ea20000000c00 */
[----:B------:R-:W-:Y:S02]  /*42d0*/  ISETP.GE.AND P2, PT, R97, c[0x0][0x1d4], PT ;  /* 0x0000750061007a0c */ /* 0x000fe40003f46270 */
[-C--:B------:R-:W-:Y:S04]  /*42e0*/  IADD3 R0, P1, P0, R88, R80.reuse, R118 ;  /* 0x0000005058007210 */ /* 0x080fe8000783e076 */
[-C--:B------:R-:W-:Y:S01]  /*42f0*/  IADD3.X R3, R90, R79.reuse, R128, P1, P0 ;  /* 0x0000004f5a037210 */ /* 0x080fe20000fe0480 */
[----:B-1----:R-:W1:Y:S06]  /*4300*/  LDS.128 R16, [R130+0x3100] ;  /* 0x0031000082107984 */ /* 0x002e6c0000000c00 */
[----:B------:R-:W-:Y:S04]  /*4310*/  @!P2 IADD3 R2, P1, P0, R88, R80, R97 ;  /* 0x000000505802a210 */ /* 0x000fe8000783e061 */
[----:B------:R-:W-:Y:S02]  /*4320*/  @!P2 IADD3.X R4, R90, R79, R125, P1, P0 ;  /* 0x0000004f5a04a210 */ /* 0x000fe40000fe047d */
[C---:B------:R-:W-:Y:S04]  /*4330*/  LEA R62, P0, R0.reuse, c[0x0][0x1c8], 0x1 ;  /* 0x00007200003e7a11 */ /* 0x040fe800078008ff */
[----:B------:R-:W-:Y:S02]  /*4340*/  LEA.HI.X R63, R0, c[0x0][0x1cc], R3, 0x1, P0 ;  /* 0x00007300003f7a11 */ /* 0x000fe400000f0c03 */
[C---:B------:R-:W-:Y:S04]  /*4350*/  @!P2 LEA R60, P0, R2.reuse, c[0x0][0x1c8], 0x1 ;  /* 0x00007200023caa11 */ /* 0x040fe800078008ff */
[----:B------:R-:W-:Y:S02]  /*4360*/  @!P2 LEA.HI.X R61, R2, c[0x0][0x1cc], R4, 0x1, P0 ;  /* 0x00007300023daa11 */ /* 0x000fe400000f0c04 */
[----:B------:R-:W-:-:S13]  /*4370*/  ISETP.GE.AND P0, PT, R29, c[0x0][0x27c], PT ;  /* 0x00009f001d007a0c */ /* 0x000fda0003f06270 */
[--C-:B------:R-:W-:Y:S01]  /*4380*/  @!P0 SHF.R.U64 R4, R12, 0x10, R13.reuse ;  /* 0x000000100c048819 */ /* 0x100fe2000000120d */
[----:B------:R-:W-:Y:S01]  /*4390*/  @!P0 HADD2.F32 R0, -RZ, R30.H0_H0 ;  /* 0x2000001eff008230 */ /* 0x000fe20000004100 */
[----:B------:R-:W-:Y:S01]  /*43a0*/  @!P0 SHF.R.U32.HI R7, RZ, 0x10, R13 ;  /* 0x00000010ff078819 */ /* 0x000fe2000001160d */
[----:B------:R-:W-:Y:S01]  /*43b0*/  @!P0 HADD2.F32 R6, -RZ, R55.H0_H0 ;  /* 0x20000037ff068230 */ /* 0x000fe20000004100 */
[----:B--2---:R-:W-:Y:S01]  /*43c0*/  @!P0 MOV R9, R48 ;  /* 0x0000003000098202 */ /* 0x004fe20000000f00 */
[----:B------:R-:W-:Y:S01]  /*43d0*/  @!P0 HADD2.F32 R4, -RZ, R4.H0_H0 ;  /* 0x20000004ff048230 */ /* 0x000fe20000004100 */
[----:B-1----:R-:W-:Y:S01]  /*43e0*/  @!P0 MOV R3, R16 ;  /* 0x0000001000038202 */ /* 0x002fe20000000f00 */
[----:B------:R-:W-:Y:S01]  /*43f0*/  @!P0 HADD2.F32 R7, -RZ, R7.H0_H0 ;  /* 0x20000007ff078230 */ /* 0x000fe20000004100 */
[----:B------:R-:W-:Y:S01]  /*4400*/  @!P0 SHF.R.U64 R13, R56, 0x10, R57 ;  /* 0x00000010380d8819 */ /* 0x000fe20000001239 */
[----:B------:R-:W-:Y:S01]  /*4410*/  @!P0 HADD2.F32 R5, -RZ, R9.H0_H0 ;  /* 0x20000009ff058230 */ /* 0x000fe20000004100 */
[----:B------:R-:W-:Y:S01]  /*4420*/  @!P0 SHF.R.U64 R42, R58, 0x10, R59 ;  /* 0x000000103a2a8819 */ /* 0x000fe2000000123b */
[----:B------:R-:W-:Y:S01]  /*4430*/  @!P0 HADD2.F32 R2, -RZ, R3.H0_H0 ;  /* 0x20000003ff028230 */ /* 0x000fe20000004100 */
[----:B------:R-:W-:Y:S01]  /*4440*/  @!P0 SHF.R.U32.HI R25, RZ, 0x10, R57 ;  /* 0x00000010ff198819 */ /* 0x000fe20000011639 */
[----:B------:R-:W-:Y:S01]  /*4450*/  @!P0 HADD2.F32 R12, -RZ, R9.H1_H1 ;  /* 0x30000009ff0c8230 */ /* 0x000fe20000004100 */
[CC--:B------:R-:W-:Y:S01]  /*4460*/  @!P0 FMUL.FTZ R10, R5.reuse, R0.reuse ;  /* 0x00000000050a8220 */ /* 0x0c0fe20000410000 */
[----:B------:R-:W-:Y:S01]  /*4470*/  @!P0 HADD2.F32 R3, -RZ, R3.H1_H1 ;  /* 0x30000003ff038230 */ /* 0x000fe20000004100 */
[----:B------:R-:W-:Y:S01]  /*4480*/  @!P0 FMUL.FTZ R0, R2, R0 ;  /* 0x0000000002008220 */ /* 0x000fe20000410000 */
[----:B------:R-:W-:Y:S01]  /*4490*/  @!P0 HADD2.F32 R13, -RZ, R13.H0_H0 ;  /* 0x2000000dff0d8230 */ /* 0x000fe20000004100 */
[----:B------:R-:W-:Y:S01]  /*44a0*/  @!P0 FMUL.FTZ R9, R12, R4 ;  /* 0x000000040c098220 */ /* 0x000fe20000410000 */
[----:B------:R-:W-:Y:S01]  /*44b0*/  @!P0 HADD2.F32 R25, -RZ, R25.H0_H0 ;  /* 0x20000019ff198230 */ /* 0x000fe20000004100 */
[-C--:B------:R-:W-:Y:S01]  /*44c0*/  @!P0 FFMA.FTZ R0, R5, R6.reuse, R0 ;  /* 0x0000000605008223 */ /* 0x080fe20000010000 */
[----:B------:R-:W-:Y:S01]  /*44d0*/  @!P0 HADD2.F32 R44, -RZ, R68.H0_H0 ;  /* 0x20000044ff2c8230 */ /* 0x000fe20000004100 */
[----:B------:R-:W-:Y:S01]  /*44e0*/  @!P0 IMAD.MOV.U32 R5, RZ, RZ, R49 ;  /* 0x000000ffff058224 */ /* 0x000fe200078e0031 */
[----:B------:R-:W-:Y:S01]  /*44f0*/  @!P0 HADD2.F32 R42, -RZ, R42.H0_H0 ;  /* 0x2000002aff2a8230 */ /* 0x000fe20000004100 */
[----:B------:R-:W-:Y:S01]  /*4500*/  @!P0 FFMA.FTZ R58, R2, R6, -R10 ;  /* 0x00000006023a8223 */ /* 0x000fe2000001080a */
[----:B------:R-:W-:Y:S01]  /*4510*/  @!P0 SHF.R.U64 R11, R14, 0x10, R15 ;  /* 0x000000100e0b8819 */ /* 0x000fe2000000120f */
[C---:B------:R-:W-:Y:S01]  /*4520*/  @!P0 FMUL.FTZ R2, R3.reuse, R4 ;  /* 0x0000000403028220 */ /* 0x040fe20000410000 */
[----:B------:R-:W-:Y:S01]  /*4530*/  @!P0 MOV R4, R17 ;  /* 0x0000001100048202 */ /* 0x000fe20000000f00 */
[-C--:B------:R-:W-:Y:S01]  /*4540*/  @!P0 FFMA.FTZ R57, R3, R13.reuse, -R9 ;  /* 0x0000000d03398223 */ /* 0x080fe20000010809 */
[----:B------:R-:W-:Y:S01]  /*4550*/  @!P0 HADD2.F32 R3, -RZ, R30.H1_H1 ;  /* 0x3000001eff038230 */ /* 0x000fe20000004100 */
[----:B------:R-:W-:Y:S01]  /*4560*/  @!P0 FFMA.FTZ R2, R12, R13, R2 ;  /* 0x0000000d0c028223 */ /* 0x000fe20000010002 */
[----:B------:R-:W-:Y:S01]  /*4570*/  @!P0 HADD2.F32 R14, -RZ, R5.H0_H0 ;  /* 0x20000005ff0e8230 */ /* 0x000fe20000004100 */
[----:B------:R-:W-:Y:S01]  /*4580*/  @!P0 SHF.R.U32.HI R8, RZ, 0x10, R15 ;  /* 0x00000010ff088819 */ /* 0x000fe2000001160f */
[----:B------:R-:W-:Y:S01]  /*4590*/  @!P0 HADD2.F32 R15, -RZ, R55.H1_H1 ;  /* 0x30000037ff0f8230 */ /* 0x000fe20000004100 */
[----:B------:R-:W-:Y:S01]  /*45a0*/  @!P0 SHF.R.U32.HI R46, RZ, 0x10, R59 ;  /* 0x00000010ff2e8819 */ /* 0x000fe2000001163b */
[--C-:B------:R-:W-:Y:S01]  /*45b0*/  @!P0 HADD2.F32 R6, -RZ, R4.reuse.H0_H0 ;  /* 0x20000004ff068230 */ /* 0x100fe20000004100 */
[----:B------:R-:W-:Y:S01]  /*45c0*/  @!P0 FMUL.FTZ R9, R14, R3 ;  /* 0x000000030e098220 */ /* 0x000fe20000410000 */
[----:B------:R-:W-:Y:S01]  /*45d0*/  @!P0 HADD2.F32 R24, -RZ, R5.H1_H1 ;  /* 0x30000005ff188230 */ /* 0x000fe20000004100 */
[----:B------:R-:W-:Y:S01]  /*45e0*/  @!P0 F2FP.PACK_AB R0, R2, R0 ;  /* 0x000000000200823e */ /* 0x000fe200000000ff */
[----:B------:R-:W-:Y:S01]  /*45f0*/  @!P0 HADD2.F32 R5, -RZ, R4.H1_H1 ;  /* 0x30000004ff058230 */ /* 0x000fe20000004100 */
[----:B------:R-:W-:Y:S01]  /*4600*/  @!P0 FFMA.FTZ R56, R6, R15, -R9 ;  /* 0x0000000f06388223 */ /* 0x000fe20000010809 */
[----:B------:R-:W-:Y:S01]  /*4610*/  @!P0 HADD2.F32 R46, -RZ, R46.H0_H0 ;  /* 0x2000002eff2e8230 */ /* 0x000fe20000004100 */
[-C--:B------:R-:W-:Y:S01]  /*4620*/  @!P0 FMUL.FTZ R10, R24, R7.reuse ;  /* 0x00000007180a8220 */ /* 0x080fe20000410000 */
[----:B------:R-:W-:Y:S01]  /*4630*/  @!P0 MOV R48, R0 ;  /* 0x0000000000308202 */ /* 0x000fe20000000f00 */
[----:B------:R-:W-:Y:S01]  /*4640*/  @!P0 IMAD.MOV.U32 R9, RZ, RZ, R51 ;  /* 0x000000ffff098224 */ /* 0x000fe200078e0033 */
[----:B------:R-:W-:Y:S01]  /*4650*/  @!P0 HADD2.F32 R11, -RZ, R11.H0_H0 ;  /* 0x2000000bff0b8230 */ /* 0x000fe20000004100 */
[C---:B------:R-:W-:Y:S01]  /*4660*/  @!P0 FMUL.FTZ R4, R5.reuse, R7 ;  /* 0x0000000705048220 */ /* 0x040fe20000410000 */
[----:B------:R-:W-:Y:S01]  /*4670*/  @!P0 HADD2.F32 R7, -RZ, R31.H0_H0 ;  /* 0x2000001fff078230 */ /* 0x000fe20000004100 */
[----:B------:R-:W-:Y:S01]  /*4680*/  @!P0 FFMA.FTZ R55, R5, R25, -R10 ;  /* 0x0000001905378223 */ /* 0x000fe2000001080a */
[----:B------:R-:W-:Y:S01]  /*4690*/  @!P0 MOV R5, R19 ;  /* 0x0000001300058202 */ /* 0x000fe20000000f00 */
[----:B------:R-:W-:Y:S01]  /*46a0*/  @!P0 FMUL.FTZ R3, R6, R3 ;  /* 0x0000000306038220 */ /* 0x000fe20000410000 */
[--C-:B------:R-:W-:Y:S02]  /*46b0*/  @!P0 HADD2.F32 R43, -RZ, R9.reuse.H0_H0 ;  /* 0x20000009ff2b8230 */ /* 0x100fe40000004100 */
[----:B------:R-:W-:Y:S01]  /*46c0*/  @!P0 HADD2.F32 R45, -RZ, R9.H1_H1 ;  /* 0x30000009ff2d8230 */ /* 0x000fe20000004100 */
[----:B------:R-:W-:Y:S01]  /*46d0*/  @!P0 FFMA.FTZ R3, R14, R15, R3 ;  /* 0x0000000f0e038223 */ /* 0x000fe20000010003 */
[--C-:B------:R-:W-:Y:S01]  /*46e0*/  @!P0 HADD2.F32 R6, -RZ, R5.reuse.H0_H0 ;  /* 0x20000005ff068230 */ /* 0x100fe20000004100 */
[----:B------:R-:W-:Y:S01]  /*46f0*/  @!P0 FMUL.FTZ R9, R43, R7 ;  /* 0x000000072b098220 */ /* 0x000fe20000410000 */
[----:B------:R-:W-:Y:S01]  /*4700*/  @!P0 HADD2.F32 R8, -RZ, R8.H0_H0 ;  /* 0x20000008ff088230 */ /* 0x000fe20000004100 */
[----:B------:R-:W-:Y:S01]  /*4710*/  @!P0 FFMA.FTZ R4, R24, R25, R4 ;  /* 0x0000001918048223 */ /* 0x000fe20000010004 */
[----:B------:R-:W-:Y:S01]  /*4720*/  @!P0 HADD2.F32 R5, -RZ, R5.H1_H1 ;  /* 0x30000005ff058230 */ /* 0x000fe20000004100 */
[----:B------:R-:W-:Y:S01]  /*4730*/  @!P0 FFMA.FTZ R54, R6, R44, -R9 ;  /* 0x0000002c06368223 */ /* 0x000fe20000010809 */
[----:B------:R-:W-:Y:S01]  /*4740*/  @!P0 MOV R9, R50 ;  /* 0x0000003200098202 */ /* 0x000fe20000000f00 */
[-C--:B------:R-:W-:Y:S01]  /*4750*/  @!P0 FMUL.FTZ R10, R45, R8.reuse ;  /* 0x000000082d0a8220 */ /* 0x080fe20000410000 */
[----:B------:R-:W-:Y:S01]  /*4760*/  @!P0 F2FP.PACK_AB R3, R4, R3 ;  /* 0x000000030403823e */ /* 0x000fe200000000ff */
[----:B------:R-:W-:Y:S02]  /*4770*/  @!P0 FMUL.FTZ R7, R6, R7 ;  /* 0x0000000706078220 */ /* 0x000fe40000410000 */
[----:B------:R-:W-:Y:S01]  /*4780*/  @!P0 IMAD.MOV.U32 R6, RZ, RZ, R18 ;  /* 0x000000ffff068224 */ /* 0x000fe200078e0012 */
[--C-:B------:R-:W-:Y:S01]  /*4790*/  @!P0 HADD2.F32 R30, -RZ, R9.reuse.H0_H0 ;  /* 0x20000009ff1e8230 */ /* 0x100fe20000004100 */
[C---:B------:R-:W-:Y:S01]  /*47a0*/  @!P0 FMUL.FTZ R8, R5.reuse, R8 ;  /* 0x0000000805088220 */ /* 0x040fe20000410000 */
[----:B------:R-:W-:Y:S01]  /*47b0*/  @!P0 HADD2.F32 R41, -RZ, R9.H1_H1 ;  /* 0x30000009ff298230 */ /* 0x000fe20000004100 */
[----:B------:R-:W-:Y:S01]  /*47c0*/  @!P0 FFMA.FTZ R53, R5, R46, -R10 ;  /* 0x0000002e05358223 */ /* 0x000fe2000001080a */
[----:B------:R-:W-:Y:S01]  /*47d0*/  @!P0 HADD2.F32 R5, -RZ, R31.H1_H1 ;  /* 0x3000001fff058230 */ /* 0x000fe20000004100 */
[----:B------:R-:W-:Y:S01]  /*47e0*/  @!P0 IMAD.MOV.U32 R49, RZ, RZ, R3 ;  /* 0x000000ffff318224 */ /* 0x000fe200078e0003 */
[--C-:B------:R-:W-:Y:S01]  /*47f0*/  @!P0 HADD2.F32 R10, -RZ, R6.reuse.H0_H0 ;  /* 0x20000006ff0a8230 */ /* 0x100fe20000004100 */
[----:B------:R-:W-:Y:S01]  /*4800*/  @!P0 FMUL.FTZ R47, R41, R11 ;  /* 0x0000000b292f8220 */ /* 0x000fe20000410000 */
[----:B------:R-:W-:Y:S01]  /*4810*/  @!P0 F2FP.PACK_AB R12, R53, R54 ;  /* 0x00000036350c823e */ /* 0x000fe200000000ff */
[----:B------:R-:W-:Y:S01]  /*4820*/  @!P0 HADD2.F32 R9, -RZ, R6.H1_H1 ;  /* 0x30000006ff098230 */ /* 0x000fe20000004100 */
[-C--:B------:R-:W-:Y:S01]  /*4830*/  @!P0 FMUL.FTZ R6, R30, R5.reuse ;  /* 0x000000051e068220 */ /* 0x080fe20000410000 */
[----:B------:R-:W-:Y:S01]  /*4840*/  @!P0 HADD2.F32 R31, -RZ, R68.H1_H1 ;  /* 0x30000044ff1f8230 */ /* 0x000fe20000004100 */
[----:B------:R-:W-:Y:S01]  /*4850*/  @!P0 MOV R19, R12 ;  /* 0x0000000c00138202 */ /* 0x000fe20000000f00 */
[C---:B------:R-:W-:Y:S03]  /*4860*/  @!P0 FMUL.FTZ R5, R10.reuse, R5 ;  /* 0x000000050a058220 */ /* 0x040fe60000410000 */
[----:B------:R-:W-:Y:S01]  /*4870*/  @!P0 FFMA.FTZ R52, R10, R31, -R6 ;  /* 0x0000001f0a348223 */ /* 0x000fe20000010806 */
[----:B------:R-:W-:Y:S01]  /*4880*/  @!P0 F2FP.PACK_AB R10, R55, R56 ;  /* 0x00000038370a823e */ /* 0x000fe200000000ff */
[C---:B------:R-:W-:Y:S02]  /*4890*/  @!P0 FMUL.FTZ R6, R9.reuse, R11 ;  /* 0x0000000b09068220 */ /* 0x040fe40000410000 */
[----:B------:R-:W-:Y:S01]  /*48a0*/  @!P0 FFMA.FTZ R11, R9, R42, -R47 ;  /* 0x0000002a090b8223 */ /* 0x000fe2000001082f */
[----:B------:R-:W-:Y:S01]  /*48b0*/  @!P0 F2FP.PACK_AB R9, R57, R58 ;  /* 0x0000003a3909823e */ /* 0x000fe200000000ff */
[----:B------:R-:W-:Y:S01]  /*48c0*/  @!P0 FFMA.FTZ R5, R30, R31, R5 ;  /* 0x0000001f1e058223 */ /* 0x000fe20000010005 */
[----:B------:R-:W-:Y:S01]  /*48d0*/  @!P0 MOV R17, R10 ;  /* 0x0000000a00118202 */ /* 0x000fe20000000f00 */
[----:B------:R-:W-:Y:S01]  /*48e0*/  @!P0 FFMA.FTZ R6, R41, R42, R6 ;  /* 0x0000002a29068223 */ /* 0x000fe20000010006 */
[----:B------:R-:W-:Y:S01]  /*48f0*/  @!P0 F2FP.PACK_AB R11, R11, R52 ;  /* 0x000000340b0b823e */ /* 0x000fe200000000ff */
[----:B------:R-:W-:Y:S01]  /*4900*/  @!P0 FFMA.FTZ R7, R43, R44, R7 ;  /* 0x0000002c2b078223 */ /* 0x000fe20000010007 */
[----:B------:R-:W-:Y:S01]  /*4910*/  @!P0 MOV R16, R9 ;  /* 0x0000000900108202 */ /* 0x000fe20000000f00 */
[----:B------:R-:W-:Y:S01]  /*4920*/  @!P0 FFMA.FTZ R8, R45, R46, R8 ;  /* 0x0000002e2d088223 */ /* 0x000fe20000010008 */
[----:B------:R-:W-:Y:S01]  /*4930*/  @!P0 F2FP.PACK_AB R5, R6, R5 ;  /* 0x000000050605823e */ /* 0x000fe200000000ff */
[----:B------:R-:W-:Y:S03]  /*4940*/  @!P0 IMAD.MOV.U32 R18, RZ, RZ, R11 ;  /* 0x000000ffff128224 */ /* 0x000fe600078e000b */
[----:B------:R-:W-:Y:S02]  /*4950*/  @!P0 F2FP.PACK_AB R7, R8, R7 ;  /* 0x000000070807823e */ /* 0x000fe400000000ff */
[----:B------:R1:W-:Y:S01]  /*4960*/  STG.E.128 [R62.64], R16 ;  /* 0x000000103e007986 */ /* 0x0003e2000c101d06 */
[----:B------:R-:W-:Y:S02]  /*4970*/  @!P0 MOV R50, R5 ;  /* 0x0000000500328202 */ /* 0x000fe40000000f00 */
[----:B------:R-:W-:Y:S05]  /*4980*/  @!P0 MOV R51, R7 ;  /* 0x0000000700338202 */ /* 0x000fea0000000f00 */
[----:B------:R1:W-:Y:S02]  /*4990*/  @!P2 STG.E.128 [R60.64], R48 ;  /* 0x000000303c00a986 */ /* 0x0003e4000c101d06 */
.L_x_81:
[----:B------:R-:W-:Y:S05]  /*49a0*/  BSYNC B0 ;  /* 0x0000000000007941 */ /* 0x000fea0003800000 */
.L_x_80:
[----:B------:R-:W-:-:S13]  /*49b0*/  ISETP.GE.AND P0, PT, R28, c[0x0][0x1d4], PT ;  /* 0x000075001c007a0c */ /* 0x000fda0003f06270 */
[----:B------:R-:W-:-:S05]  /*49c0*/  @P0 BRA `(.L_x_65) ;  /* 0x0000086000000947 */ /* 0x000fca0003800000 */
[----:B-1----:R-:W-:Y:S01]  /*49d0*/  LDS.128 R48, [R121+0x3100] ;  /* 0x0031000079307984 */ /* 0x002fe20000000c00 */
[----:B------:R-:W-:Y:S04]  /*49e0*/  IADD3 R2, P1, P0, R88, R80, R103 ;  /* 0x0000005058027210 */ /* 0x000fe8000783e067 */
[----:B------:R-:W-:Y:S02]  /*49f0*/  IADD3.X R5, R90, R79, R127, P1, P0 ;  /* 0x0000004f5a057210 */ /* 0x000fe40000fe047f */
[----:B------:R-:W-:Y:S01]  /*4a00*/  ISETP.GE.AND P0, PT, R28, c[0x0][0x27c], PT ;  /* 0x00009f001c007a0c */ /* 0x000fe20003f06270 */
[----:B------:R-:W1:Y:S01]  /*4a10*/  LDS.128 R12, [R129+0x3100] ;  /* 0x00310000810c7984 */ /* 0x000e620000000c00 */
[C---:B------:R-:W-:Y:S04]  /*4a20*/  LEA R58, P1, R2.reuse, c[0x0][0x1c8], 0x1 ;  /* 0x00007200023a7a11 */ /* 0x040fe800078208ff */
[----:B------:R-:W-:Y:S02]  /*4a30*/  LEA.HI.X R59, R2, c[0x0][0x1cc], R5, 0x1, P1 ;  /* 0x00007300023b7a11 */ /* 0x000fe400008f0c05 */
[----:B------:R-:W-:Y:S05]  /*4a40*/  ISETP.GE.AND P1, PT, R102, c[0x0][0x1d4], PT ;  /* 0x0000750066007a0c */ /* 0x000fea0003f26270 */
[----:B------:R-:W-:Y:S01]  /*4a50*/  @!P0 SHF.R.U64 R4, R20, 0x10, R21 ;  /* 0x0000001014048819 */ /* 0x000fe20000001215 */
[--C-:B------:R-:W-:Y:S01]  /*4a60*/  @!P0 HADD2.F32 R25, -RZ, R69.reuse.H0_H0 ;  /* 0x20000045ff198230 */ /* 0x100fe20000004100 */
[----:B------:R-:W-:Y:S01]  /*4a70*/  @!P0 SHF.R.U64 R8, R22, 0x10, R23 ;  /* 0x0000001016088819 */ /* 0x000fe20000001217 */
[----:B------:R-:W-:Y:S01]  /*4a80*/  @!P0 HADD2.F32 R44, -RZ, R70.H0_H0 ;  /* 0x20000046ff2c8230 */ /* 0x000fe20000004100 */
[----:B------:R-:W-:Y:S01]  /*4a90*/  @!P0 SHF.R.U32.HI R10, RZ, 0x10, R21 ;  /* 0x00000010ff0a8819 */ /* 0x000fe20000011615 */
[----:B------:R-:W-:Y:S01]  /*4aa0*/  @!P0 HADD2.F32 R21, -RZ, R69.H1_H1 ;  /* 0x30000045ff158230 */ /* 0x000fe20000004100 */
[----:B------:R-:W-:Y:S01]  /*4ab0*/  @!P0 SHF.R.U64 R9, R64, 0x10, R65 ;  /* 0x0000001040098819 */ /* 0x000fe20000001241 */
[----:B------:R-:W-:Y:S01]  /*4ac0*/  @!P0 HADD2.F32 R17, -RZ, R8.H0_H0 ;  /* 0x20000008ff118230 */ /* 0x000fe20000004100 */
[----:B------:R-:W-:Y:S01]  /*4ad0*/  @!P0 SHF.R.U32.HI R11, RZ, 0x10, R23 ;  /* 0x00000010ff0b8819 */ /* 0x000fe20000011617 */
[----:B------:R-:W-:Y:S01]  /*4ae0*/  @!P0 HADD2.F32 R18, -RZ, R10.H0_H0 ;  /* 0x2000000aff128230 */ /* 0x000fe20000004100 */
[----:B------:R-:W-:Y:S01]  /*4af0*/  @!P0 SHF.R.U32.HI R31, RZ, 0x10, R65 ;  /* 0x00000010ff1f8819 */ /* 0x000fe20000011641 */
[----:B------:R-:W-:Y:S01]  /*4b00*/  @!P0 HADD2.F32 R23, -RZ, R9.H0_H0 ;  /* 0x20000009ff178230 */ /* 0x000fe20000004100 */
[--C-:B------:R-:W-:Y:S01]  /*4b10*/  @!P0 SHF.R.U32.HI R46, RZ, 0x10, R67.reuse ;  /* 0x00000010ff2e8819 */ /* 0x100fe20000011643 */
[----:B------:R-:W-:Y:S01]  /*4b20*/  @!P0 HADD2.F32 R3, -RZ, R32.H0_H0 ;  /* 0x20000020ff038230 */ /* 0x000fe20000004100 */
[----:B------:R-:W-:Y:S01]  /*4b30*/  @!P0 SHF.R.U64 R42, R66, 0x10, R67 ;  /* 0x00000010422a8819 */ /* 0x000fe20000001243 */
[----:B------:R-:W-:Y:S02]  /*4b40*/  @!P0 HADD2.F32 R31, -RZ, R31.H0_H0 ;  /* 0x2000001fff1f8230 */ /* 0x000fe40000004100 */
[----:B------:R-:W-:Y:S02]  /*4b50*/  @!P0 HADD2.F32 R46, -RZ, R46.H0_H0 ;  /* 0x2000002eff2e8230 */ /* 0x000fe40000004100 */
[----:B------:R-:W-:Y:S02]  /*4b60*/  @!P0 HADD2.F32 R42, -RZ, R42.H0_H0 ;  /* 0x2000002aff2a8230 */ /* 0x000fe40000004100 */
[----:B------:R-:W-:Y:S02]  /*4b70*/  @!P0 HADD2.F32 R16, -RZ, R33.H0_H0 ;  /* 0x20000021ff108230 */ /* 0x000fe40000004100 */
[----:B------:R-:W-:Y:S01]  /*4b80*/  @!P0 HADD2.F32 R19, -RZ, R11.H0_H0 ;  /* 0x2000000bff138230 */ /* 0x000fe20000004100 */
[----:B-1----:R-:W-:Y:S02]  /*4b90*/  @!P0 MOV R6, R13 ;  /* 0x0000000d00068202 */ /* 0x002fe40000000f00 */
[----:B------:R-:W-:Y:S02]  /*4ba0*/  @!P0 MOV R30, R49 ;  /* 0x00000031001e8202 */ /* 0x000fe40000000f00 */
[----:B------:R-:W-:Y:S01]  /*4bb0*/  @!P0 MOV R2, R12 ;  /* 0x0000000c00028202 */ /* 0x000fe20000000f00 */
[--C-:B------:R-:W-:Y:S01]  /*4bc0*/  @!P0 HADD2.F32 R8, -RZ, R6.reuse.H1_H1 ;  /* 0x30000006ff088230 */ /* 0x100fe20000004100 */
[----:B------:R-:W-:Y:S01]  /*4bd0*/  @!P0 MOV R5, R48 ;  /* 0x0000003000058202 */ /* 0x000fe20000000f00 */
[----:B------:R-:W-:Y:S01]  /*4be0*/  @!P0 HADD2.F32 R0, -RZ, R6.H0_H0 ;  /* 0x20000006ff008230 */ /* 0x000fe20000004100 */
[----:B------:R-:W-:Y:S01]  /*4bf0*/  @!P0 MOV R41, R50 ;  /* 0x0000003200298202 */ /* 0x000fe20000000f00 */
[----:B------:R-:W-:Y:S02]  /*4c00*/  @!P0 HADD2.F32 R24, -RZ, R30.H0_H0 ;  /* 0x2000001eff188230 */ /* 0x000fe40000004100 */
[--C-:B------:R-:W-:Y:S02]  /*4c10*/  @!P0 HADD2.F32 R20, -RZ, R5.reuse.H0_H0 ;  /* 0x20000005ff148230 */ /* 0x100fe40000004100 */
[----:B------:R-:W-:Y:S01]  /*4c20*/  @!P0 HADD2.F32 R22, -RZ, R5.H1_H1 ;  /* 0x30000005ff168230 */ /* 0x000fe20000004100 */
[-C--:B------:R-:W-:Y:S01]  /*4c30*/  @!P0 FMUL.FTZ R7, R24, R3.reuse ;  /* 0x0000000318078220 */ /* 0x080fe20000410000 */
[----:B------:R-:W-:Y:S01]  /*4c40*/  @!P0 HADD2.F32 R5, -RZ, R2.H0_H0 ;  /* 0x20000002ff058230 */ /* 0x000fe20000004100 */
[C---:B------:R-:W-:Y:S01]  /*4c50*/  @!P0 FMUL.FTZ R3, R0.reuse, R3 ;  /* 0x0000000300038220 */ /* 0x040fe20000410000 */
[----:B------:R-:W-:Y:S01]  /*4c60*/  @!P0 HADD2.F32 R30, -RZ, R30.H1_H1 ;  /* 0x3000001eff1e8230 */ /* 0x000fe20000004100 */
[----:B------:R-:W-:Y:S01]  /*4c70*/  @!P0 FFMA.FTZ R61, R0, R25, -R7 ;  /* 0x00000019003d8223 */ /* 0x000fe20000010807 */
[----:B------:R-:W-:Y:S01]  /*4c80*/  @!P0 HADD2.F32 R0, -RZ, R32.H1_H1 ;  /* 0x30000020ff008230 */ /* 0x000fe20000004100 */
[----:B------:R-:W-:Y:S01]  /*4c90*/  @!P0 MOV R32, R51 ;  /* 0x0000003300208202 */ /* 0x000fe20000000f00 */
[----:B------:R-:W-:Y:S01]  /*4ca0*/  @!P0 HADD2.F32 R7, -RZ, R4.H0_H0 ;  /* 0x20000004ff078230 */ /* 0x000fe20000004100 */
[----:B------:R-:W-:Y:S01]  /*4cb0*/  @!P0 FMUL.FTZ R53, R30, R18 ;  /* 0x000000121e358220 */ /* 0x000fe20000410000 */
[----:B------:R-:W-:Y:S01]  /*4cc0*/  @!P0 HADD2.F32 R4, -RZ, R2.H1_H1 ;  /* 0x30000002ff048230 */ /* 0x000fe20000004100 */
[-C--:B------:R-:W-:Y:S01]  /*4cd0*/  @!P0 FMUL.FTZ R2, R20, R0.reuse ;  /* 0x0000000014028220 */ /* 0x080fe20000410000 */
[--C-:B------:R-:W-:Y:S01]  /*4ce0*/  @!P0 HADD2.F32 R43, -RZ, R32.reuse.H0_H0 ;  /* 0x20000020ff2b8230 */ /* 0x100fe20000004100 */
[----:B------:R-:W-:Y:S01]  /*4cf0*/  @!P0 FMUL.FTZ R9, R22, R7 ;  /* 0x0000000716098220 */ /* 0x000fe20000410000 */
[----:B------:R-:W-:Y:S01]  /*4d00*/  @!P0 HADD2.F32 R45, -RZ, R32.H1_H1 ;  /* 0x30000020ff2d8230 */ /* 0x000fe20000004100 */
[C---:B------:R-:W-:Y:S01]  /*4d10*/  @!P0 FMUL.FTZ R0, R5.reuse, R0 ;  /* 0x0000000005008220 */ /* 0x040fe20000410000 */
[--C-:B------:R-:W-:Y:S01]  /*4d20*/  @!P0 HADD2.F32 R32, -RZ, R41.reuse.H0_H0 ;  /* 0x20000029ff208230 */ /* 0x100fe20000004100 */
[----:B------:R-:W-:Y:S01]  /*4d30*/  @!P0 FFMA.FTZ R60, R5, R21, -R2 ;  /* 0x00000015053c8223 */ /* 0x000fe20000010802 */
[----:B------:R-:W-:Y:S01]  /*4d40*/  @!P0 MOV R5, R14 ;  /* 0x0000000e00058202 */ /* 0x000fe20000000f00 */
[C---:B------:R-:W-:Y:S01]  /*4d50*/  @!P0 FMUL.FTZ R2, R4.reuse, R7 ;  /* 0x0000000704028220 */ /* 0x040fe20000410000 */
[----:B------:R-:W-:Y:S01]  /*4d60*/  @!P0 HADD2.F32 R41, -RZ, R41.H1_H1 ;  /* 0x30000029ff298230 */ /* 0x000fe20000004100 */
[----:B------:R-:W-:Y:S01]  /*4d70*/  @!P0 FFMA.FTZ R57, R4, R23, -R9 ;  /* 0x0000001704398223 */ /* 0x000fe20000010809 */
[----:B------:R-:W-:Y:S01]  /*4d80*/  @!P0 HADD2.F32 R9, -RZ, R33.H1_H1 ;  /* 0x30000021ff098230 */ /* 0x000fe20000004100 */
[----:B------:R-:W-:Y:S01]  /*4d90*/  @!P0 IMAD.MOV.U32 R4, RZ, RZ, R15 ;  /* 0x000000ffff048224 */ /* 0x000fe200078e000f */
[----:B------:R-:W-:Y:S01]  /*4da0*/  @!P0 HADD2.F32 R33, -RZ, R70.H1_H1 ;  /* 0x30000046ff218230 */ /* 0x000fe20000004100 */
[----:B------:R-:W-:Y:S01]  /*4db0*/  @!P0 FMUL.FTZ R47, R41, R17 ;  /* 0x00000011292f8220 */ /* 0x000fe20000410000 */
[--C-:B------:R-:W-:Y:S01]  /*4dc0*/  @!P0 HADD2.F32 R7, -RZ, R5.reuse.H0_H0 ;  /* 0x20000005ff078230 */ /* 0x100fe20000004100 */
[----:B------:R-:W-:Y:S01]  /*4dd0*/  @!P0 FMUL.FTZ R52, R32, R9 ;  /* 0x0000000920348220 */ /* 0x000fe20000410000 */
[--C-:B------:R-:W-:Y:S01]  /*4de0*/  @!P0 HADD2.F32 R11, -RZ, R4.reuse.H0_H0 ;  /* 0x20000004ff0b8230 */ /* 0x100fe20000004100 */
[----:B------:R-:W-:Y:S01]  /*4df0*/  @!P0 FFMA.FTZ R56, R8, R31, -R53 ;  /* 0x0000001f08388223 */ /* 0x000fe20000010835 */
[----:B------:R-:W-:Y:S01]  /*4e00*/  @!P0 HADD2.F32 R10, -RZ, R4.H1_H1 ;  /* 0x30000004ff0a8230 */ /* 0x000fe20000004100 */
[----:B------:R-:W-:Y:S01]  /*4e10*/  @!P0 FMUL.FTZ R4, R45, R19 ;  /* 0x000000132d048220 */ /* 0x000fe20000410000 */
[----:B------:R-:W-:Y:S01]  /*4e20*/  @!P0 HADD2.F32 R6, -RZ, R5.H1_H1 ;  /* 0x30000005ff068230 */ /* 0x000fe20000004100 */
[----:B------:R-:W-:Y:S02]  /*4e30*/  @!P0 FMUL.FTZ R5, R43, R16 ;  /* 0x000000102b058220 */ /* 0x000fe40000410000 */
[----:B------:R-:W-:Y:S02]  /*4e40*/  @!P0 FFMA.FTZ R54, R10, R46, -R4 ;  /* 0x0000002e0a368223 */ /* 0x000fe40000010804 */
[----:B------:R-:W-:Y:S02]  /*4e50*/  @!P0 FFMA.FTZ R5, R11, R44, -R5 ;  /* 0x0000002c0b058223 */ /* 0x000fe40000010805 */
[----:B------:R-:W-:Y:S01]  /*4e60*/  @!P0 FFMA.FTZ R55, R7, R33, -R52 ;  /* 0x0000002107378223 */ /* 0x000fe20000010834 */
[----:B------:R-:W-:Y:S01]  /*4e70*/  @!P0 F2FP.PACK_AB R52, R56, R61 ;  /* 0x0000003d3834823e */ /* 0x000fe200000000ff */
[----:B------:R-:W-:Y:S01]  /*4e80*/  @!P0 FFMA.FTZ R53, R6, R42, -R47 ;  /* 0x0000002a06358223 */ /* 0x000fe2000001082f */
[----:B------:R-:W-:Y:S01]  /*4e90*/  @!P0 F2FP.PACK_AB R47, R57, R60 ;  /* 0x0000003c392f823e */ /* 0x000fe200000000ff */
[----:B------:R-:W-:Y:S01]  /*4ea0*/  @!P0 FMUL.FTZ R4, R8, R18 ;  /* 0x0000001208048220 */ /* 0x000fe20000410000 */
[----:B------:R-:W-:Y:S01]  /*4eb0*/  @!P0 F2FP.PACK_AB R18, R54, R5 ;  /* 0x000000053612823e */ /* 0x000fe200000000ff */
[----:B------:R-:W-:Y:S01]  /*4ec0*/  @!P0 FFMA.FTZ R0, R20, R21, R0 ;  /* 0x0000001514008223 */ /* 0x000fe20000010000 */
[----:B------:R-:W-:Y:S01]  /*4ed0*/  @!P0 F2FP.PACK_AB R8, R53, R55 ;  /* 0x000000373508823e */ /* 0x000fe200000000ff */
[----:B------:R-:W-:Y:S01]  /*4ee0*/  @!P0 IMAD.MOV.U32 R12, RZ, RZ, R47 ;  /* 0x000000ffff0c8224 */ /* 0x000fe200078e002f */
[----:B------:R-:W-:Y:S01]  /*4ef0*/  @!P0 MOV R13, R52 ;  /* 0x00000034000d8202 */ /* 0x000fe20000000f00 */
[----:B------:R-:W-:Y:S01]  /*4f00*/  @!P0 FFMA.FTZ R2, R22, R23, R2 ;  /* 0x0000001716028223 */ /* 0x000fe20000010002 */
[----:B------:R-:W-:Y:S01]  /*4f10*/  @!P0 MOV R14, R8 ;  /* 0x00000008000e8202 */ /* 0x000fe20000000f00 */
[----:B------:R-:W-:Y:S01]  /*4f20*/  @!P0 FMUL.FTZ R5, R7, R9 ;  /* 0x0000000907058220 */ /* 0x000fe20000410000 */
[----:B------:R-:W-:Y:S01]  /*4f30*/  @!P0 MOV R15, R18 ;  /* 0x00000012000f8202 */ /* 0x000fe20000000f00 */
[----:B------:R-:W-:Y:S01]  /*4f40*/  @!P0 FFMA.FTZ R3, R24, R25, R3 ;  /* 0x0000001918038223 */ /* 0x000fe20000010003 */
[----:B------:R-:W-:Y:S01]  /*4f50*/  @!P0 F2FP.PACK_AB R0, R2, R0 ;  /* 0x000000000200823e */ /* 0x000fe200000000ff */
[----:B------:R-:W-:Y:S02]  /*4f60*/  @!P0 FMUL.FTZ R6, R6, R17 ;  /* 0x0000001106068220 */ /* 0x000fe40000410000 */
[----:B------:R-:W-:Y:S01]  /*4f70*/  @!P0 FFMA.FTZ R4, R30, R31, R4 ;  /* 0x0000001f1e048223 */ /* 0x000fe20000010004 */
[----:B------:R1:W-:Y:S01]  /*4f80*/  STG.E.128 [R58.64], R12 ;  /* 0x0000000c3a007986 */ /* 0x0003e2000c101d06 */
[----:B------:R-:W-:Y:S02]  /*4f90*/  @!P0 FMUL.FTZ R7, R11, R16 ;  /* 0x000000100b078220 */ /* 0x000fe40000410000 */
[----:B------:R-:W-:Y:S01]  /*4fa0*/  @!P0 FFMA.FTZ R5, R32, R33, R5 ;  /* 0x0000002120058223 */ /* 0x000fe20000010005 */
[----:B------:R-:W-:Y:S01]  /*4fb0*/  @!P0 F2FP.PACK_AB R3, R4, R3 ;  /* 0x000000030403823e */ /* 0x000fe200000000ff */
[----:B------:R-:W-:Y:S02]  /*4fc0*/  @!P0 FMUL.FTZ R8, R10, R19 ;  /* 0x000000130a088220 */ /* 0x000fe40000410000 */
[----:B------:R-:W-:Y:S01]  /*4fd0*/  @!P0 FFMA.FTZ R6, R41, R42, R6 ;  /* 0x0000002a29068223 */ /* 0x000fe20000010006 */
[----:B------:R-:W-:Y:S01]  /*4fe0*/  @!P0 MOV R49, R3 ;  /* 0x0000000300318202 */ /* 0x000fe20000000f00 */
[----:B------:R-:W-:Y:S02]  /*4ff0*/  @!P0 FFMA.FTZ R7, R43, R44, R7 ;  /* 0x0000002c2b078223 */ /* 0x000fe40000010007 */
[----:B------:R-:W-:Y:S01]  /*5000*/  @!P0 FFMA.FTZ R8, R45, R46, R8 ;  /* 0x0000002e2d088223 */ /* 0x000fe20000010008 */
[----:B------:R-:W-:Y:S01]  /*5010*/  @!P0 F2FP.PACK_AB R5, R6, R5 ;  /* 0x000000050605823e */ /* 0x000fe200000000ff */
[----:B------:R-:W-:Y:S03]  /*5020*/  @!P0 IMAD.MOV.U32 R48, RZ, RZ, R0 ;  /* 0x000000ffff308224 */ /* 0x000fe600078e0000 */
[----:B------:R-:W-:Y:S02]  /*5030*/  @!P0 F2FP.PACK_AB R7, R8, R7 ;  /* 0x000000070807823e */ /* 0x000fe400000000ff */
[----:B------:R-:W-:Y:S02]  /*5040*/  @!P0 MOV R50, R5 ;  /* 0x0000000500328202 */ /* 0x000fe40000000f00 */
[----:B------:R-:W-:Y:S01]  /*5050*/  @!P0 MOV R51, R7 ;  /* 0x0000000700338202 */ /* 0x000fe20000000f00 */
[----:B------:R-:W-:-:S05]  /*5060*/  @P1 BRA `(.L_x_65) ;  /* 0x000001c000001947 */ /* 0x000fca0003800000 */
[----:B------:R-:W-:Y:S04]  /*5070*/  IADD3 R0, P1, P0, R88, R80, R102 ;  /* 0x0000005058007210 */ /* 0x000fe8000783e066 */
[----:B------:R-:W-:Y:S02]  /*5080*/  IADD3.X R3, R90, R79, R124, P1, P0 ;  /* 0x0000004f5a037210 */ /* 0x000fe40000fe047c */
[C---:B------:R-:W-:Y:S04]  /*5090*/  LEA R2, P0, R0.reuse, c[0x0][0x1c8], 0x1 ;  /* 0x0000720000027a11 */ /* 0x040fe800078008ff */
[----:B------:R-:W-:Y:S05]  /*50a0*/  LEA.HI.X R3, R0, c[0x0][0x1cc], R3, 0x1, P0 ;  /* 0x0000730000037a11 */ /* 0x000fea00000f0c03 */
[----:B------:R2:W-:Y:S01]  /*50b0*/  STG.E.128 [R2.64], R48 ;  /* 0x0000003002007986 */ /* 0x0005e2000c101d06 */
[----:B------:R-:W-:-:S05]  /*50c0*/  BRA `(.L_x_65) ;  /* 0x0000016000007947 */ /* 0x000fca0003800000 */
.L_x_61:
[----:B------:R-:W-:Y:S05]  /*50d0*/  IMAD R0, R78, -0x40, R96 ;  /* 0xffffffc04e007824 */ /* 0x000fea00078e0260 */
[----:B------:R-:W-:Y:S04]  /*50e0*/  IMNMX R0, R0, 0x40, PT ;  /* 0x0000004000007817 */ /* 0x000fe80003800200 */
[----:B------:R-:W-:-:S13]  /*50f0*/  ISETP.GE.AND P0, PT, R92, R0, PT ;  /* 0x000000005c00720c */ /* 0x000fda0003f06270 */
[----:B------:R-:W-:-:S05]  /*5100*/  @P0 BRA `(.L_x_65) ;  /* 0x0000012000000947 */ /* 0x000fca0003800000 */
[----:B------:R-:W-:Y:S02]  /*5110*/  ISETP.GE.AND P0, PT, R26, c[0x0][0x1d4], PT ;  /* 0x000075001a007a0c */ /* 0x000fe40003f06270 */
[----:B------:R-:W-:Y:S02]  /*5120*/  ISETP.GE.AND P2, PT, R29, c[0x0][0x1d4], PT ;  /* 0x000075001d007a0c */ /* 0x000fe40003f46270 */
[----:B------:R-:W-:Y:S09]  /*5130*/  ISETP.GE.AND P1, PT, R28, c[0x0][0x1d4], PT ;  /* 0x000075001c007a0c */ /* 0x000ff20003f26270 */
[----:B------:R-:W1:Y:S04]  /*5140*/  @!P0 LDS.128 R8, [R86+0x3000] ;  /* 0x0030000056088984 */ /* 0x000e680000000c00 */
[----:B------:R-:W2:Y:S04]  /*5150*/  @!P2 LDS.128 R4, [R87+0x3000] ;  /* 0x003000005704a984 */ /* 0x000ea80000000c00 */
[----:B-1----:R-:W-:Y:S01]  /*5160*/  @!P0 STG.E.128 [R60.64], R8 ;  /* 0x000000083c008986 */ /* 0x002fe2000c101d06 */
[----:B------:R-:W-:Y:S03]  /*5170*/  ISETP.GE.AND P0, PT, R95, c[0x0][0x1d4], PT ;  /* 0x000075005f007a0c */ /* 0x000fe60003f06270 */
[----:B------:R-:W1:Y:S04]  /*5180*/  @!P1 LDS.128 R8, [R86+0x4000] ;  /* 0x0040000056089984 */ /* 0x000e680000000c00 */
[----:B--2---:R-:W-:Y:S06]  /*5190*/  @!P2 STG.E.128 [R60.64+0x20], R4 ;  /* 0x000020043c00a986 */ /* 0x004fec000c101d06 */
[----:B------:R-:W2:Y:S04]  /*51a0*/  @!P0 LDS.128 R4, [R87+0x4000] ;  /* 0x0040000057048984 */ /* 0x000ea80000000c00 */
[----:B-1----:R-:W-:Y:S01]  /*51b0*/  @!P1 STG.E.128 [R60.64+0x40], R8 ;  /* 0x000040083c009986 */ /* 0x002fe2000c101d06 */
[----:B------:R-:W-:Y:S03]  /*51c0*/  ISETP.GE.AND P1, PT, R94, c[0x0][0x1d4], PT ;  /* 0x000075005e007a0c */ /* 0x000fe60003f26270 */
[----:B--2---:R-:W-:Y:S01]  /*51d0*/  @!P0 STG.E.128 [R60.64+0x60], R4 ;  /* 0x000060043c008986 */ /* 0x004fe2000c101d06 */
[----:B------:R-:W-:Y:S09]  /*51e0*/  ISETP.GE.AND P0, PT, R93, c[0x0][0x1d4], PT ;  /* 0x000075005d007a0c */ /* 0x000ff20003f06270 */
[----:B------:R-:W1:Y:S04]  /*51f0*/  @!P1 LDS.128 R8, [R86+0x5000] ;  /* 0x0050000056089984 */ /* 0x000e680000000c00 */
[----:B------:R-:W2:Y:S04]  /*5200*/  @!P0 LDS.128 R4, [R87+0x5000] ;  /* 0x0050000057048984 */ /* 0x000ea80000000c00 */
[----:B-1----:R1:W-:Y:S04]  /*5210*/  @!P1 STG.E.128 [R60.64+0x80], R8 ;  /* 0x000080083c009986 */ /* 0x0023e8000c101d06 */
[----:B--2---:R1:W-:Y:S02]  /*5220*/  @!P0 STG.E.128 [R60.64+0xa0], R4 ;  /* 0x0000a0043c008986 */ /* 0x0043e4000c101d06 */
.L_x_65:
[----:B------:R-:W-:Y:S05]  /*5230*/  BSYNC B1 ;  /* 0x0000000000017941 */ /* 0x000fea0003800000 */
.L_x_60:
[C---:B-1----:R-:W-:Y:S01]  /*5240*/  IMAD.SHL.U32 R10, R78.reuse, 0x40, RZ ;  /* 0x000000404e0a7824 */ /* 0x042fe200078e00ff */
[----:B------:R-:W-:Y:S01]  /*5250*/  SHF.L.U64.HI R9, R78, 0x6, R91 ;  /* 0x000000064e097819 */ /* 0x000fe2000001025b */
[----:B------:R-:W-:Y:S02]  /*5260*/  BSSY B0, `(.L_x_82) ;  /* 0x0000044000007945 */ /* 0x000fe40003800000 */
[----:B--2--5:R-:W-:Y:S01]  /*5270*/  IMAD.IADD R3, R142, 0x1, -R10 ;  /* 0x000000018e037824 */ /* 0x024fe200078e0a0a */
[----:B------:R-:W-:Y:S04]  /*5280*/  IADD3 R0, P1, R10, R143, RZ ;  /* 0x0000008f0a007210 */ /* 0x000fe80007f3e0ff */
[----:B------:R-:W-:Y:S02]  /*5290*/  ISETP.GE.AND P0, PT, R3, 0x21, PT ;  /* 0x000000210300780c */ /* 0x000fe40003f06270 */
[----:B------:R-:W-:Y:S11]  /*52a0*/  IADD3.X R2, R9, R145, RZ, P1, !PT ;  /* 0x0000009109027210 */ /* 0x000ff60000ffe4ff */
[----:B------:R-:W-:Y:S05]  /*52b0*/  @P0 IADD3 R8, P1, R0, 0x20, RZ ;  /* 0x0000002000080810 */ /* 0x000fea0007f3e0ff */
[----:B------:R-:W-:Y:S01]  /*52c0*/  @P0 IMAD.X R5, RZ, RZ, R2, P1 ;  /* 0x000000ffff050224 */ /* 0x000fe200008e0602 */
[----:B------:R-:W-:-:S13]  /*52d0*/  ISETP.GE.AND P1, PT, R3, 0x1, PT ;  /* 0x000000010300780c */ /* 0x000fda0003f26270 */
[-C--:B------:R-:W-:Y:S01]  /*52e0*/  @P1 MOV R3, R101.reuse ;  /* 0x0000006500031202 */ /* 0x080fe20000000f00 */
[----:B------:R-:W-:Y:S02]  /*52f0*/  @P1 IMAD R4, R2, c[0x0][0x258], RZ ;  /* 0x0000960002041a24 */ /* 0x000fe400078e02ff */
[----:B------:R-:W-:Y:S04]  /*5300*/  @P1 IMAD.MOV.U32 R2, RZ, RZ, R98 ;  /* 0x000000ffff021224 */ /* 0x000fe800078e0062 */
[C---:B------:R-:W-:Y:S04]  /*5310*/  @P1 IMAD.WIDE.U32 R2, R0.reuse, c[0x0][0x258], R2 ;  /* 0x0000960000021a25 */ /* 0x040fe800078e0002 */
[----:B------:R-:W-:Y:S01]  /*5320*/  @P1 IMAD R0, R0, c[0x0][0x25c], R4 ;  /* 0x0000970000001a24 */ /* 0x000fe200078e0204 */
[C---:B------:R-:W-:Y:S01]  /*5330*/  @P1 LEA R6, P2, R2.reuse, c[0x0][0x250], 0x1 ;  /* 0x0000940002061a11 */ /* 0x040fe200078408ff */
[----:B------:R-:W-:Y:S02]  /*5340*/  @P0 IMAD.MOV.U32 R4, RZ, RZ, R98 ;  /* 0x000000ffff040224 */ /* 0x000fe400078e0062 */
[----:B------:R-:W-:Y:S05]  /*5350*/  @P1 IMAD.IADD R0, R3, 0x1, R0 ;  /* 0x0000000103001824 */ /* 0x000fea00078e0200 */
[----:B------:R-:W-:Y:S01]  /*5360*/  @P1 LEA.HI.X R7, R2, c[0x0][0x254], R0, 0x1, P2 ;  /* 0x0000950002071a11 */ /* 0x000fe200010f0c00 */
[----:B------:R-:W-:Y:S01]  /*5370*/  @P0 IMAD R0, R5, c[0x0][0x258], RZ ;  /* 0x0000960005000a24 */ /* 0x000fe200078e02ff */
[----:B------:R-:W-:Y:S03]  /*5380*/  @P0 MOV R5, R101 ;  /* 0x0000006500050202 */ /* 0x000fe60000000f00 */
[----:B------:R-:W-:Y:S01]  /*5390*/  @!PT LDS RZ, [RZ] ;  /* 0x00000000fffff984 */ /* 0x000fe20000000800 */
[----:B------:R-:W-:Y:S01]  /*53a0*/  @!PT LDS RZ, [RZ] ;  /* 0x00000000fffff984 */ /* 0x000fe20000000800 */
[----:B------:R-:W-:Y:S01]  /*53b0*/  @!PT LDS RZ, [RZ] ;  /* 0x00000000fffff984 */ /* 0x000fe20000000800 */
[----:B------:R1:W-:Y:S01]  /*53c0*/  @P1 LDGSTS.E.BYPASS.LTC128B.128 [R85+0x100], [R6.64], !P5 ;  /* 0x0010000006551fae */ /* 0x0003e2000e901d46 */
[C---:B------:R-:W-:Y:S02]  /*53d0*/  @P0 IMAD R0, R8.reuse, c[0x0][0x25c], R0 ;  /* 0x0000970008000a24 */ /* 0x040fe400078e0200 */
[----:B------:R-:W-:Y:S01]  /*53e0*/  @P0 IMAD.WIDE.U32 R4, R8, c[0x0][0x258], R4 ;  /* 0x0000960008040a25 */ /* 0x000fe200078e0004 */
[----:B------:R1:W-:Y:S03]  /*53f0*/  @P1 LDGSTS.E.BYPASS.LTC128B.128 [R85+0x1100], [R6.64+0x40], !P4 ;  /* 0x0110004006551fae */ /* 0x0003e6000e101d46 */
[----:B------:R-:W-:Y:S01]  /*5400*/  @P0 IMAD.IADD R0, R5, 0x1, R0 ;  /* 0x0000000105000824 */ /* 0x000fe200078e0200 */
[----:B------:R1:W-:Y:S01]  /*5410*/  @P1 LDGSTS.E.BYPASS.LTC128B.128 [R85+0x2100], [R6.64+0x80], !P3 ;  /* 0x0210008006551fae */ /* 0x0003e2000d901d46 */
[C---:B------:R-:W-:Y:S04]  /*5420*/  @P0 LEA R2, P2, R4.reuse, c[0x0][0x250], 0x1 ;  /* 0x0000940004020a11 */ /* 0x040fe800078408ff */
[----:B------:R-:W-:Y:S02]  /*5430*/  @P0 LEA.HI.X R3, R4, c[0x0][0x254], R0, 0x1, P2 ;  /* 0x0000950004030a11 */ /* 0x000fe400010f0c00 */
[----:B------:R-:W-:Y:S03]  /*5440*/  IADD3 R0, -R10, R96, RZ ;  /* 0x000000600a007210 */ /* 0x000fe60007ffe1ff */
[----:B------:R1:W-:Y:S01]  /*5450*/  @P0 LDGSTS.E.BYPASS.LTC128B.128 [R85+0x900], [R2.64], !P5 ;  /* 0x0090000002550fae */ /* 0x0003e2000e901d46 */
[----:B------:R-:W-:Y:S03]  /*5460*/  IMNMX R0, R0, 0x40, PT ;  /* 0x0000004000007817 */ /* 0x000fe60003800200 */
[----:B------:R1:W-:Y:S04]  /*5470*/  @P0 LDGSTS.E.BYPASS.LTC128B.128 [R85+0x1900], [R2.64+0x40], !P4 ;  /* 0x0190004002550fae */ /* 0x0003e8000e101d46 */
[----:B------:R1:W-:Y:S01]  /*5480*/  @P0 LDGSTS.E.BYPASS.LTC128B.128 [R85+0x2900], [R2.64+0x80], !P3 ;  /* 0x0290008002550fae */ /* 0x0003e2000d901d46 */
[----:B------:R-:W-:Y:S03]  /*5490*/  ISETP.GE.AND P0, PT, R92, R0, PT ;  /* 0x000000005c00720c */ /* 0x000fe60003f06270 */
[----:B------:R-:W0:Y:S01]  /*54a0*/  LDGDEPBAR ;  /* 0x00000000000079af */ /* 0x000e220000000000 */
[----:B------:R-:W-:Y:S04]  /*54b0*/  DEPBAR.LE SB0, 0x0 ;  /* 0x000080000000791a */ /* 0x000fe80000000000 */
[----:B------:R-:W-:Y:S06]  /*54c0*/  BAR.SYNC.DEFER_BLOCKING 0x0 ;  /* 0x0000000000007b1d */ /* 0x000fec0000010000 */
[----:B------:R-:W-:-:S05]  /*54d0*/  @P0 BRA `(.L_x_83) ;  /* 0x000001c000000947 */ /* 0x000fca0003800000 */
[----:B-1----:R-:W-:Y:S01]  /*54e0*/  IADD3 R0, P0, R10, R141, RZ ;  /* 0x0000008d0a007210 */ /* 0x002fe20007f1e0ff */
[----:B------:R-:W-:Y:S01]  /*54f0*/  IMAD.MOV.U32 R4, RZ, RZ, R114 ;  /* 0x000000ffff047224 */ /* 0x000fe200078e0072 */
[----:B------:R-:W-:Y:S01]  /*5500*/  ISETP.GE.AND P1, PT, R26, c[0x0][0x1d4], PT ;  /* 0x000075001a007a0c */ /* 0x000fe20003f26270 */
[----:B------:R-:W-:Y:S02]  /*5510*/  IMAD.MOV.U32 R5, RZ, RZ, R132 ;  /* 0x000000ffff057224 */ /* 0x000fe400078e0084 */
[----:B------:R-:W-:Y:S02]  /*5520*/  IMAD.X R2, R9, 0x1, R140, P0 ;  /* 0x0000000109027824 */ /* 0x000fe400000e068c */
[----:B------:R-:W-:Y:S04]  /*5530*/  IMAD.WIDE.U32 R4, R0, c[0x0][0x208], R4 ;  /* 0x0000820000047a25 */ /* 0x000fe800078e0004 */
[----:B------:R-:W-:Y:S04]  /*5540*/  IMAD R2, R2, c[0x0][0x208], RZ ;  /* 0x0000820002027a24 */ /* 0x000fe800078e02ff */
[----:B------:R-:W1:Y:S01]  /*5550*/  @!P1 LDS.128 R8, [R86] ;  /* 0x0000000056089984 */ /* 0x000e620000000c00 */
[----:B------:R-:W-:Y:S01]  /*5560*/  IMAD R0, R0, c[0x0][0x20c], R2 ;  /* 0x0000830000007a24 */ /* 0x000fe200078e0202 */
[C---:B------:R-:W-:Y:S03]  /*5570*/  LEA R2, P0, R4.reuse, c[0x0][0x1f8], 0x1 ;  /* 0x00007e0004027a11 */ /* 0x040fe600078008ff */
[----:B------:R-:W-:Y:S05]  /*5580*/  IMAD.IADD R0, R5, 0x1, R0 ;  /* 0x0000000105007824 */ /* 0x000fea00078e0200 */
[----:B------:R-:W-:Y:S02]  /*5590*/  LEA.HI.X R3, R4, c[0x0][0x1fc], R0, 0x1, P0 ;  /* 0x00007f0004037a11 */ /* 0x000fe400000f0c00 */
[----:B------:R-:W-:-:S13]  /*55a0*/  ISETP.GE.AND P0, PT, R29, c[0x0][0x1d4], PT ;  /* 0x000075001d007a0c */ /* 0x000fda0003f06270 */
[----:B------:R-:W2:Y:S04]  /*55b0*/  @!P0 LDS.128 R4, [R87] ;  /* 0x0000000057048984 */ /* 0x000ea80000000c00 */
[----:B-1----:R-:W-:Y:S01]  /*55c0*/  @!P1 STG.E.128 [R2.64], R8 ;  /* 0x0000000802009986 */ /* 0x002fe2000c101d06 */
[----:B------:R-:W-:-:S13]  /*55d0*/  ISETP.GE.AND P1, PT, R28, c[0x0][0x1d4], PT ;  /* 0x000075001c007a0c */ /* 0x000fda0003f26270 */
[----:B------:R-:W1:Y:S04]  /*55e0*/  @!P1 LDS.128 R8, [R86+0x1000] ;  /* 0x0010000056089984 */ /* 0x000e680000000c00 */
[----:B--2---:R-:W-:Y:S01]  /*55f0*/  @!P0 STG.E.128 [R2.64+0x20], R4 ;  /* 0x0000200402008986 */ /* 0x004fe2000c101d06 */
[----:B------:R-:W-:-:S13]  /*5600*/  ISETP.GE.AND P0, PT, R95, c[0x0][0x1d4], PT ;  /* 0x000075005f007a0c */ /* 0x000fda0003f06270 */
[----:B------:R-:W2:Y:S04]  /*5610*/  @!P0 LDS.128 R4, [R87+0x1000] ;  /* 0x0010000057048984 */ /* 0x000ea80000000c00 */
[----:B-1----:R-:W-:Y:S01]  /*5620*/  @!P1 STG.E.128 [R2.64+0x40], R8 ;  /* 0x0000400802009986 */ /* 0x002fe2000c101d06 */
[----:B------:R-:W-:-:S13]  /*5630*/  ISETP.GE.AND P1, PT, R94, c[0x0][0x1d4], PT ;  /* 0x000075005e007a0c */ /* 0x000fda0003f26270 */
[----:B------:R-:W1:Y:S04]  /*5640*/  @!P1 LDS.128 R8, [R86+0x2000] ;  /* 0x0020000056089984 */ /* 0x000e680000000c00 */
[----:B--2---:R-:W-:Y:S01]  /*5650*/  @!P0 STG.E.128 [R2.64+0x60], R4 ;  /* 0x0000600402008986 */ /* 0x004fe2000c101d06 */
[----:B------:R-:W-:-:S13]  /*5660*/  ISETP.GE.AND P0, PT, R93, c[0x0][0x1d4], PT ;  /* 0x000075005d007a0c */ /* 0x000fda0003f06270 */
[----:B------:R-:W2:Y:S04]  /*5670*/  @!P0 LDS.128 R4, [R87+0x2000] ;  /* 0x0020000057048984 */ /* 0x000ea80000000c00 */
[----:B-1----:R1:W-:Y:S04]  /*5680*/  @!P1 STG.E.128 [R2.64+0x80], R8 ;  /* 0x0000800802009986 */ /* 0x0023e8000c101d06 */
[----:B--2---:R1:W-:Y:S02]  /*5690*/  @!P0 STG.E.128 [R2.64+0xa0], R4 ;  /* 0x0000a00402008986 */ /* 0x0043e4000c101d06 */
.L_x_83:
[----:B-1----:R-:W-:Y:S05]  /*56a0*/  BSYNC B0 ;  /* 0x0000000000007941 */ /* 0x002fea0003800000 */
.L_x_82:
[C---:B------:R-:W-:Y:S02]  /*56b0*/  ISETP.GT.AND P0, PT, R78.reuse, R144, PT ;  /* 0x000000904e00720c */ /* 0x040fe40003f04270 */
[----:B------:R-:W-:Y:S11]  /*56c0*/  IADD3 R78, R78, -0x1, RZ ;  /* 0xffffffff4e4e7810 */ /* 0x000ff60007ffe0ff */
[----:B------:R-:W-:Y:S01]  /*56d0*/  @P0 SHF.R.S32.HI R2, RZ, 0x1f, R78 ;  /* 0x0000001fff020819 */ /* 0x000fe2000001144e */
[----:B------:R-:W-:Y:S02]  /*56e0*/  @P0 IMAD R0, R157, R78, RZ ;  /* 0x0000004e9d000224 */ /* 0x000fe400078e02ff */
[----:B------:R-:W-:Y:S02]  /*56f0*/  @P0 IMAD.MOV.U32 R4, RZ, RZ, R116 ;  /* 0x000000ffff040224 */ /* 0x000fe400078e0074 */
[----:B------:R-:W-:Y:S02]  /*5700*/  @P0 IMAD.MOV.U32 R5, RZ, RZ, R105 ;  /* 0x000000ffff050224 */ /* 0x000fe400078e0069 */
[-C--:B------:R-:W-:Y:S02]  /*5710*/  @P0 IMAD R0, R2, R162.reuse, R0 ;  /* 0x000000a202000224 */ /* 0x080fe400078e0200 */
[----:B------:R-:W-:Y:S04]  /*5720*/  @P0 IMAD.WIDE.U32 R4, R78, R162, R4 ;  /* 0x000000a24e040225 */ /* 0x000fe800078e0004 */
[----:B------:R-:W-:Y:S01]  /*5730*/  @P0 IMAD.IADD R0, R5, 0x1, R0 ;  /* 0x0000000105000824 */ /* 0x000fe200078e0200 */
[C---:B------:R-:W-:Y:S04]  /*5740*/  @P0 LEA R2, P1, R4.reuse, c[0x0][0x220], 0x1 ;  /* 0x0000880004020a11 */ /* 0x040fe800078208ff */
[----:B------:R-:W-:Y:S02]  /*5750*/  @P0 LEA.HI.X R3, R4, c[0x0][0x224], R0, 0x1, P1 ;  /* 0x0000890004030a11 */ /* 0x000fe400008f0c00 */
[C---:B------:R-:W-:Y:S03]  /*5760*/  @P0 LEA R4, P1, R161.reuse, R2, 0x1 ;  /* 0x00000002a1040211 */ /* 0x040fe600078208ff */
[----:B------:R-:W-:Y:S01]  /*5770*/  @!PT LDS RZ, [RZ] ;  /* 0x00000000fffff984 */ /* 0x000fe20000000800 */
[----:B------:R-:W-:Y:S01]  /*5780*/  @!PT LDS RZ, [RZ] ;  /* 0x00000000fffff984 */ /* 0x000fe20000000800 */
[----:B------:R-:W-:Y:S01]  /*5790*/  @!PT LDS RZ, [RZ] ;  /* 0x00000000fffff984 */ /* 0x000fe20000000800 */
[----:B------:R1:W-:Y:S01]  /*57a0*/  @P0 LDGSTS.E.BYPASS.LTC128B.128 [R85+0x3100], [R2.64], !P5 ;  /* 0x0310000002550fae */ /* 0x0003e2000e901d46 */
[----:B------:R-:W-:Y:S03]  /*57b0*/  @P0 LEA.HI.X R5, R161, R3, R156, 0x1, P1 ;  /* 0x00000003a1050211 */ /* 0x000fe600008f0c9c */
[----:B------:R1:W-:Y:S04]  /*57c0*/  @P0 LDGSTS.E.BYPASS.LTC128B.128 [R85+0x4100], [R2.64+0x40], !P4 ;  /* 0x0410004002550fae */ /* 0x0003e8000e101d46 */
[----:B------:R1:W-:Y:S04]  /*57d0*/  @P0 LDGSTS.E.BYPASS.LTC128B.128 [R85+0x5100], [R2.64+0x80], !P3 ;  /* 0x0510008002550fae */ /* 0x0003e8000d901d46 */
[----:B------:R1:W-:Y:S04]  /*57e0*/  @P0 LDGSTS.E.BYPASS.LTC128B.128 [R85+0x3900], [R4.64], !P5 ;  /* 0x0390000004550fae */ /* 0x0003e8000e901d46 */
[----:B------:R1:W-:Y:S04]  /*57f0*/  @P0 LDGSTS.E.BYPASS.LTC128B.128 [R85+0x4900], [R4.64+0x40], !P4 ;  /* 0x0490004004550fae */ /* 0x0003e8000e101d46 */
[----:B------:R1:W-:Y:S04]  /*5800*/  @P0 LDGSTS.E.BYPASS.LTC128B.128 [R85+0x5900], [R4.64+0x80], !P3 ;  /* 0x0590008004550fae */ /* 0x0003e8000d901d46 */
[----:B------:R-:W0:Y:S01]  /*5810*/  LDGDEPBAR ;  /* 0x00000000000079af */ /* 0x000e220000000000 */
[----:B------:R-:W-:-:S05]  /*5820*/  @P0 BRA `(.L_x_84) ;  /* 0xffffc29000000947 */ /* 0x000fca000383ffff */
[----:B------:R-:W-:Y:S06]  /*5830*/  BAR.SYNC.DEFER_BLOCKING 0x0 ;  /* 0x0000000000007b1d */ /* 0x000fec0000010000 */
.L_x_59:
[----:B------:R-:W-:Y:S01]  /*5840*/  ISETP.GE.AND P0, PT, R165, 0x1, PT ;  /* 0x00000001a500780c */ /* 0x000fe20003f06270 */
[----:B------:R-:W-:Y:S01]  /*5850*/  IMAD.IADD R12, R150, 0x1, R148 ;  /* 0x00000001960c7824 */ /* 0x000fe200078e0294 */
[----:B------:R-:W-:Y:S01]  /*5860*/  PLOP3.LUT P4, PT, PT, PT, PT, 0x80, 0x0 ;  /* 0x000000000000781c */ /* 0x000fe20003f8f070 */
[----:B------:R-:W-:Y:S01]  /*5870*/  CS2R R94, SRZ ;  /* 0x00000000005e7805 */ /* 0x000fe2000001ff00 */
[----:B------:R-:W-:Y:S01]  /*5880*/  CS2R R92, SRZ ;  /* 0x00000000005c7805 */ /* 0x000fe2000001ff00 */
[----:B------:R-:W-:Y:S01]  /*5890*/  CS2R R98, SRZ ;  /* 0x0000000000627805 */ /* 0x000fe2000001ff00 */
[----:B------:R-:W-:Y:S01]  /*58a0*/  CS2R R96, SRZ ;  /* 0x0000000000607805 */ /* 0x000fe2000001ff00 */
[----:B------:R-:W-:Y:S01]  /*58b0*/  CS2R R90, SRZ ;  /* 0x00000000005a7805 */ /* 0x000fe2000001ff00 */
[----:B------:R-:W-:Y:S01]  /*58c0*/  CS2R R88, SRZ ;  /* 0x0000000000587805 */ /* 0x000fe2000001ff00 */
[----:B------:R-:W-:Y:S01]  /*58d0*/  CS2R R86, SRZ ;  /* 0x0000000000567805 */ /* 0x000fe2000001ff00 */
[----:B-1----:R-:W-:Y:S01]  /*58e0*/  CS2R R84, SRZ ;  /* 0x0000000000547805 */ /* 0x002fe2000001ff00 */
[----:B------:R-:W-:Y:S01]  /*58f0*/  CS2R R14, SRZ ;  /* 0x00000000000e7805 */ /* 0x000fe2000001ff00 */
[----:B------:R-:W-:Y:S01]  /*5900*/  MOV R78, RZ ;  /* 0x000000ff004e7202 */ /* 0x000fe20000000f00 */
[----:B------:R-:W-:Y:S01]  /*5910*/  IMAD.MOV.U32 R76, RZ, RZ, RZ ;  /* 0x000000ffff4c7224 */ /* 0x000fe200078e00ff */
        /* <DEDUP_REMOVED lines=16> */
[----:B------:R-:W-:Y:S01]  /*5a20*/  CS2R R26, SRZ ;  /* 0x00000000001a7805 */ /* 0x000fe2000001ff00 */
[----:B------:R-:W-:Y:S01]  /*5a30*/  MOV R160, RZ ;  /* 0x000000ff00a07202 */ /* 0x000fe20000000f00 */
[----:B------:R-:W-:Y:S01]  /*5a40*/  IMAD.MOV.U32 R158, RZ, RZ, RZ ;  /* 0x000000ffff9e7224 */ /* 0x000fe200078e00ff */
[----:B------:R-:W-:Y:S01]  /*5a50*/  MOV R28, RZ ;  /* 0x000000ff001c7202 */ /* 0x000fe20000000f00 */
[----:B------:R-:W-:Y:S01]  /*5a60*/  IMAD.MOV.U32 R156, RZ, RZ, RZ ;  /* 0x000000ffff9c7224 */ /* 0x000fe200078e00ff */
[----:B------:R-:W-:Y:S01]  /*5a70*/  CS2R R150, SRZ ;  /* 0x0000000000967805 */ /* 0x000fe2000001ff00 */
[----:B------:R-:W-:Y:S01]  /*5a80*/  CS2R R30, SRZ ;  /* 0x00000000001e7805 */ /* 0x000fe2000001ff00 */
[----:B------:R-:W-:Y:S01]  /*5a90*/  MOV R148, RZ ;  /* 0x000000ff00947202 */ /* 0x000fe20000000f00 */
[----:B------:R-:W-:Y:S01]  /*5aa0*/  IMAD.MOV.U32 R154, RZ, RZ, RZ ;  /* 0x000000ffff9a7224 */ /* 0x000fe200078e00ff */
[----:B------:R-:W-:Y:S01]  /*5ab0*/  CS2R R32, SRZ ;  /* 0x0000000000207805 */ /* 0x000fe2000001ff00 */
[----:B------:R-:W-:Y:S01]  /*5ac0*/  MOV R152, RZ ;  /* 0x000000ff00987202 */ /* 0x000fe20000000f00 */
[----:B------:R-:W-:Y:S01]  /*5ad0*/  CS2R R146, SRZ ;  /* 0x0000000000927805 */ /* 0x000fe2000001ff00 */
        /* <DEDUP_REMOVED lines=18> */
[----:B------:R-:W-:Y:S01]  /*5c00*/  CS2R R42, SRZ ;  /* 0x00000000002a7805 */ /* 0x000fe2000001ff00 */
[----:B------:R-:W-:Y:S01]  /*5c10*/  IMAD.MOV.U32 R122, RZ, RZ, RZ ;  /* 0x000000ffff7a7224 */ /* 0x000fe200078e00ff */
[----:B------:R-:W-:Y:S01]  /*5c20*/  MOV R120, RZ ;  /* 0x000000ff00787202 */ /* 0x000fe20000000f00 */
[----:B------:R-:W-:Y:S01]  /*5c30*/  CS2R R110, SRZ ;  /* 0x00000000006e7805 */ /* 0x000fe2000001ff00 */
[----:B------:R-:W-:Y:S01]  /*5c40*/  IMAD.MOV.U32 R108, RZ, RZ, RZ ;  /* 0x000000ffff6c7224 */ /* 0x000fe200078e00ff */
[----:B------:R-:W-:Y:S01]  /*5c50*/  CS2R R44, SRZ ;  /* 0x00000000002c7805 */ /* 0x000fe2000001ff00 */
[----:B------:R-:W-:Y:S01]  /*5c60*/  MOV R114, RZ ;  /* 0x000000ff00727202 */ /* 0x000fe20000000f00 */
[----:B------:R-:W-:Y:S01]  /*5c70*/  IMAD.MOV.U32 R112, RZ, RZ, RZ ;  /* 0x000000ffff707224 */ /* 0x000fe200078e00ff */
[----:B------:R-:W-:Y:S01]  /*5c80*/  MOV R54, RZ ;  /* 0x000000ff00367202 */ /* 0x000fe20000000f00 */
[----:B------:R-:W-:Y:S01]  /*5c90*/  IMAD.MOV.U32 R53, RZ, RZ, RZ ;  /* 0x000000ffff357224 */ /* 0x000fe200078e00ff */
[----:B------:R-:W-:Y:S01]  /*5ca0*/  CS2R R50, SRZ ;  /* 0x0000000000327805 */ /* 0x000fe2000001ff00 */
[----:B------:R-:W-:Y:S05]  /*5cb0*/  @!P0 BRA `(.L_x_85) ;  /* 0x0000efc000008947 */ /* 0x000fea0003800000 */
[----:B------:R-:W2:Y:S01]  /*5cc0*/  LDL R48, [R1+0x58] ;  /* 0x0000580001307983 */ /* 0x000ea20000100800 */
[----:B------:R-:W-:-:S04]  /*5cd0*/  ISETP.NE.U32.AND P0, PT, RZ, c[0x0][0x340], PT ;  /* 0x0000d000ff007a0c */ /* 0x000fc80003f05070 */
[----:B------:R-:W-:-:S13]  /*5ce0*/  ISETP.NE.AND.EX P2, PT, RZ, c[0x0][0x344], PT, P0 ;  /* 0x0000d100ff007a0c */ /* 0x000fda0003f45300 */
[----:B------:R-:W-:Y:S01]  /*5cf0*/  @P2 IMAD.MOV.U32 R2, RZ, RZ, 0x4 ;  /* 0x00000004ff022424 */ /* 0x000fe200078e00ff */
[----:B------:R-:W-:Y:S02]  /*5d00*/  SHF.R.S32.HI R0, RZ, 0x1f, R153 ;  /* 0x0000001fff007819 */ /* 0x000fe40000011499 */
[----:B------:R-:W-:-:S03]  /*5d10*/  SHF.R.S32.HI R14, RZ, 0x1f, R167 ;  /* 0x0000001fff0e7819 */ /* 0x000fc600000114a7 */
[----:B------:R-:W-:Y:S01]  /*5d20*/  IMAD R0, R0, c[0x0][0x178], RZ ;  /* 0x00005e0000007a24 */ /* 0x000fe200078e02ff */
[CC--:B------:R-:W-:Y:S01]  /*5d30*/  LEA.HI R27, R14.reuse, R167.reuse, RZ, 0x4 ;  /* 0x000000a70e1b7211 */ /* 0x0c0fe200078f20ff */
[----:B------:R-:W-:Y:S02]  /*5d40*/  IMAD.MOV.U32 R4, RZ, RZ, c[0x0][0x2c4] ;  /* 0x0000b100ff047624 */ /* 0x000fe400078e00ff */
[----:B------:R-:W-:Y:S01]  /*5d50*/  IMAD R0, R153, c[0x0][0x17c], R0 ;  /* 0x00005f0099007a24 */ /* 0x000fe200078e0200 */
[CC--:B------:R-:W-:Y:S02]  /*5d60*/  LEA.HI R28, R14.reuse, R167.reuse, RZ, 0x3 ;  /* 0x000000a70e1c7211 */ /* 0x0c0fe400078f18ff */
[----:B------:R-:W-:Y:S01]  /*5d70*/  LEA.HI R13, R14, R167, RZ, 0x2 ;  /* 0x000000a70e0d7211 */ /* 0x000fe200078f10ff */
[----:B------:R-:W1:Y:S01]  /*5d80*/  S2R R29, SR_CTAID.Y ;  /* 0x00000000001d7919 */ /* 0x000e620000002600 */
[----:B------:R-:W-:Y:S02]  /*5d90*/  ISETP.NE.AND P1, PT, R4, 0x1, PT ;  /* 0x000000010400780c */ /* 0x000fe40003f25270 */
[----:B------:R-:W-:-:S02]  /*5da0*/  SHF.R.S32.HI R4, RZ, 0x3, R28 ;  /* 0x00000003ff047819 */ /* 0x000fc4000001141c */
[----:B------:R-:W-:-:S03]  /*5db0*/  LOP3.LUT R7, R13, 0xfffffffc, RZ, 0xc0, !PT ;  /* 0xfffffffc0d077812 */ /* 0x000fc600078ec0ff */
[----:B------:R-:W-:Y:S02]  /*5dc0*/  IMAD.SHL.U32 R4, R4, 0x40, RZ ;  /* 0x0000004004047824 */ /* 0x000fe400078e00ff */
[----:B------:R-:W-:Y:S01]  /*5dd0*/  IMAD.IADD R7, R167, 0x1, -R7 ;  /* 0x00000001a7077824 */ /* 0x000fe200078e0a07 */
[----:B------:R-:W-:Y:S02]  /*5de0*/  LOP3.LUT R5, R28, 0xfffffff8, RZ, 0xc0, !PT ;  /* 0xfffffff81c057812 */ /* 0x000fe400078ec0ff */
[----:B------:R-:W-:Y:S01]  /*5df0*/  LOP3.LUT R4, R4, 0xc0, RZ, 0xc0, !PT ;  /* 0x000000c004047812 */ /* 0x000fe200078ec0ff */
[----:B------:R-:W-:Y:S01]  /*5e00*/  IMAD.SHL.U32 R6, R7, 0x8, RZ ;  /* 0x0000000807067824 */ /* 0x000fe200078e00ff */
[----:B------:R-:W-:Y:S01]  /*5e10*/  SHF.R.S32.HI R64, RZ, 0x2, R13 ;  /* 0x00000002ff407819 */ /* 0x000fe2000001140d */
[----:B------:R-:W-:-:S04]  /*5e20*/  IMAD.IADD R5, R167, 0x1, -R5 ;  /* 0x00000001a7057824 */ /* 0x000fc800078e0a05 */
[----:B------:R-:W-:Y:S01]  /*5e30*/  IMAD R7, R7, 0x20, R64 ;  /* 0x0000002007077824 */ /* 0x000fe200078e0240 */
[----:B------:R-:W-:Y:S02]  /*5e40*/  LEA.HI R22, R5, R5, RZ, 0x1 ;  /* 0x0000000505167211 */ /* 0x000fe400078f08ff */
[----:B------:R-:W-:Y:S01]  /*5e50*/  ISETP.NE.U32.AND P0, PT, RZ, c[0x0][0x348], PT ;  /* 0x0000d200ff007a0c */ /* 0x000fe20003f05070 */
[----:B------:R-:W-:Y:S02]  /*5e60*/  IMAD R15, R169, 0x80, R7 ;  /* 0x00000080a90f7824 */ /* 0x000fe400078e0207 */
[----:B--2---:R-:W-:-:S05]  /*5e70*/  @P2 IMAD.WIDE R2, R48, R2, c[0x0][0x340] ;  /* 0x0000d00030022625 */ /* 0x004fca00078e0202 */
[----:B------:R2:W3:Y:S01]  /*5e80*/  @P2 LDG.E R25, [R2.64] ;  /* 0x0000000602192981 */ /* 0x0004e2000c1e1900 */
[----:B------:R-:W-:Y:S01]  /*5e90*/  SHF.R.S32.HI R24, RZ, 0x1f, R48 ;  /* 0x0000001fff187819 */ /* 0x000fe20000011430 */
[----:B------:R-:W-:Y:S01]  /*5ea0*/  IMAD.MOV.U32 R10, RZ, RZ, R15 ;  /* 0x000000ffff0a7224 */ /* 0x000fe200078e000f */
[----:B------:R-:W-:Y:S01]  /*5eb0*/  ISETP.NE.AND.EX P0, PT, RZ, c[0x0][0x34c], PT, P0 ;  /* 0x0000d300ff007a0c */ /* 0x000fe20003f05300 */
[----:B------:R-:W-:Y:S01]  /*5ec0*/  IMAD R54, R155, c[0x0][0x2c4], RZ ;  /* 0x0000b1009b367a24 */ /* 0x000fe200078e02ff */
[----:B------:R-:W-:Y:S01]  /*5ed0*/  LEA.HI R154, R14, R167, RZ, 0x5 ;  /* 0x000000a70e9a7211 */ /* 0x000fe200078f28ff */
[----:B------:R-:W-:Y:S01]  /*5ee0*/  BSSY B0, `(.L_x_86) ;  /* 0x00000a4000007945 */ /* 0x000fe20003800000 */
[----:B------:R-:W-:Y:S02]  /*5ef0*/  SHF.R.S32.HI R63, RZ, 0x4, R27 ;  /* 0x00000004ff3f7819 */ /* 0x000fe4000001141b */
[----:B------:R-:W-:Y:S01]  /*5f00*/  SHF.R.S32.HI R16, RZ, 0x5, R154 ;  /* 0x00000005ff107819 */ /* 0x000fe2000001149a */
[----:B--2---:R-:W-:-:S04]  /*5f10*/  IMAD.WIDE.U32 R2, R153, c[0x0][0x178], RZ ;  /* 0x00005e0099027a25 */ /* 0x004fc800078e00ff */
[----:B------:R-:W-:Y:S01]  /*5f20*/  IMAD.IADD R3, R3, 0x1, R0 ;  /* 0x0000000103037824 */ /* 0x000fe200078e0200 */
[----:B------:R-:W-:-:S03]  /*5f30*/  LOP3.LUT R0, R27, 0xfffffff0, RZ, 0xc0, !PT ;  /* 0xfffffff01b007812 */ /* 0x000fc600078ec0ff */
[----:B-1----:R-:W-:-:S04]  /*5f40*/  IMAD.WIDE.U32 R2, R29, c[0x0][0x1b8], R2 ;  /* 0x00006e001d027a25 */ /* 0x002fc800078e0002 */
[----:B------:R-:W-:-:S05]  /*5f50*/  IMAD.IADD R0, R167, 0x1, -R0 ;  /* 0x00000001a7007824 */ /* 0x000fca00078e0a00 */
[----:B------:R-:W-:Y:S02]  /*5f60*/  SHF.R.S32.HI R9, RZ, 0x1f, R0 ;  /* 0x0000001fff097819 */ /* 0x000fe40000011400 */
[-C--:B------:R-:W-:Y:S02]  /*5f70*/  LEA.HI R11, R0, R0.reuse, RZ, 0x1 ;  /* 0x00000000000b7211 */ /* 0x080fe400078f08ff */
[----:B------:R-:W-:Y:S02]  /*5f80*/  LEA.HI R23, R9, R0, RZ, 0x3 ;  /* 0x0000000009177211 */ /* 0x000fe400078f18ff */
[----:B------:R-:W-:Y:S02]  /*5f90*/  LOP3.LUT R9, R4, 0x18, R6, 0xf8, !PT ;  /* 0x0000001804097812 */ /* 0x000fe400078ef806 */
[----:B------:R-:W-:Y:S02]  /*5fa0*/  SHF.R.U32.HI R4, RZ, 0x3, R4 ;  /* 0x00000003ff047819 */ /* 0x000fe40000011604 */
[----:B------:R-:W-:-:S02]  /*5fb0*/  LOP3.LUT R8, R11, 0x7fffffe, RZ, 0xc0, !PT ;  /* 0x07fffffe0b087812 */ /* 0x000fc400078ec0ff */
[----:B------:R-:W-:Y:S01]  /*5fc0*/  LOP3.LUT R20, R9, R4, RZ, 0x3c, !PT ;  /* 0x0000000409147212 */ /* 0x000fe200078e3cff */
[----:B------:R-:W-:Y:S01]  /*5fd0*/  IMAD R4, R171, c[0x0][0x1b8], RZ ;  /* 0x00006e00ab047a24 */ /* 0x000fe200078e02ff */
[----:B------:R-:W-:Y:S01]  /*5fe0*/  LEA.HI R9, R13, R64, RZ, 0x1 ;  /* 0x000000400d097211 */ /* 0x000fe200078f08ff */
[----:B------:R-:W-:Y:S01]  /*5ff0*/  IMAD.IADD R21, R0, 0x1, -R8 ;  /* 0x0000000100157824 */ /* 0x000fe200078e0a08 */
[----:B------:R-:W-:Y:S01]  /*6000*/  LOP3.LUT R0, R22, 0x7fffffe, RZ, 0xc0, !PT ;  /* 0x07fffffe16007812 */ /* 0x000fe200078ec0ff */
[----:B------:R-:W-:Y:S01]  /*6010*/  IMAD R4, R29, c[0x0][0x1bc], R4 ;  /* 0x00006f001d047a24 */ /* 0x000fe200078e0204 */
[----:B------:R-:W-:-:S03]  /*6020*/  SHF.R.S32.HI R8, RZ, 0x1f, R12 ;  /* 0x0000001fff087819 */ /* 0x000fc6000001140c */
[----:B------:R-:W-:Y:S01]  /*6030*/  IMAD.IADD R26, R5, 0x1, -R0 ;  /* 0x00000001051a7824 */ /* 0x000fe200078e0a00 */
[----:B------:R-:W-:Y:S01]  /*6040*/  IADD3 R3, R3, R4, RZ ;  /* 0x0000000403037210 */ /* 0x000fe20007ffe0ff */
[----:B------:R-:W-:Y:S01]  /*6050*/  @P1 IMAD.HI.U32 R4, R15, c[0x0][0x2c8], RZ ;  /* 0x0000b2000f041a27 */ /* 0x000fe200078e00ff */
[----:B------:R-:W-:Y:S02]  /*6060*/  IADD3 R0, R6, 0x40, RZ ;  /* 0x0000004006007810 */ /* 0x000fe40007ffe0ff */
[----:B------:R-:W-:Y:S02]  /*6070*/  SEL R5, R24, RZ, !P0 ;  /* 0x000000ff18057207 */ /* 0x000fe40004000000 */
[----:B------:R-:W-:Y:S02]  /*6080*/  @P1 SHF.R.U32.HI R10, RZ, c[0x0][0x2cc], R4 ;  /* 0x0000b300ff0a1a19 */ /* 0x000fe40000011604 */
[C---:B------:R-:W-:Y:S01]  /*6090*/  ISETP.GE.AND P3, PT, R0.reuse, c[0x0][0x1d4], PT ;  /* 0x0000750000007a0c */ /* 0x040fe20003f66270 */
[----:B------:R-:W-:Y:S01]  /*60a0*/  IMAD R7, R5, c[0x0][0x1c0], RZ ;  /* 0x0000700005077a24 */ /* 0x000fe200078e02ff */
[----:B------:R-:W-:-:S02]  /*60b0*/  ISETP.GE.AND P4, PT, R0, c[0x0][0x198], PT ;  /* 0x0000660000007a0c */ /* 0x000fc40003f86270 */
[----:B------:R-:W-:Y:S02]  /*60c0*/  SEL R4, R48, RZ, !P0 ;  /* 0x000000ff30047207 */ /* 0x000fe40004000000 */
[----:B------:R-:W-:Y:S02]  /*60d0*/  IADD3 R0, P0, R64, R12, RZ ;  /* 0x0000000c40007210 */ /* 0x000fe40007f1e0ff */
[----:B------:R-:W-:Y:S01]  /*60e0*/  SHF.R.S32.HI R12, RZ, 0x1, R11 ;  /* 0x00000001ff0c7819 */ /* 0x000fe2000001140b */
[----:B------:R-:W-:Y:S01]  /*60f0*/  IMAD R18, R4, c[0x0][0x1c4], R7 ;  /* 0x0000710004127a24 */ /* 0x000fe200078e0207 */
[----:B------:R-:W-:Y:S01]  /*6100*/  LEA.HI.X.SX32 R5, R64, R8, 0x1, P0 ;  /* 0x0000000840057211 */ /* 0x000fe200000f0eff */
[----:B------:R-:W-:Y:S01]  /*6110*/  IMAD.WIDE.U32 R2, R4, c[0x0][0x1c0], R2 ;  /* 0x0000700004027a25 */ /* 0x000fe200078e0002 */
[----:B------:R-:W-:Y:S02]  /*6120*/  LOP3.LUT R8, R9, 0x7fffffe, RZ, 0xc0, !PT ;  /* 0x07fffffe09087812 */ /* 0x000fe400078ec0ff */
[----:B------:R-:W-:Y:S01]  /*6130*/  SHF.R.S32.HI R7, RZ, 0x1f, R6 ;  /* 0x0000001fff077819 */ /* 0x000fe20000011406 */
[C---:B------:R-:W-:Y:S01]  /*6140*/  IMAD R9, R5.reuse, c[0x0][0x1e0], RZ ;  /* 0x0000780005097a24 */ /* 0x040fe200078e02ff */
[----:B------:R-:W-:Y:S01]  /*6150*/  ISETP.GE.AND P1, PT, R6, c[0x0][0x1d4], PT ;  /* 0x0000750006007a0c */ /* 0x000fe20003f26270 */
[----:B------:R-:W-:Y:S01]  /*6160*/  IMAD R4, R5, c[0x0][0x208], RZ ;  /* 0x0000820005047a24 */ /* 0x000fe200078e02ff */
[----:B------:R-:W-:Y:S01]  /*6170*/  SHF.R.S32.HI R5, RZ, 0x1f, R11 ;  /* 0x0000001fff057819 */ /* 0x000fe2000001140b */
[----:B------:R-:W-:Y:S01]  /*6180*/  IMAD.IADD R13, R64, 0x1, -R8 ;  /* 0x00000001400d7824 */ /* 0x000fe200078e0a08 */
[----:B------:R-:W-:Y:S01]  /*6190*/  P2R R164, PR, RZ, 0x8 ;  /* 0x00000008ffa47803 */ /* 0x000fe20000000000 */
[C---:B------:R-:W-:Y:S01]  /*61a0*/  IMAD R17, R0.reuse, c[0x0][0x1e4], R9 ;  /* 0x0000790000117a24 */ /* 0x040fe200078e0209 */
[----:B------:R-:W-:Y:S01]  /*61b0*/  LEA.HI R11, R5, R12, RZ, 0x2 ;  /* 0x0000000c050b7211 */ /* 0x000fe200078f10ff */
[----:B------:R-:W-:Y:S01]  /*61c0*/  IMAD R19, R0, c[0x0][0x20c], R4 ;  /* 0x0000830000137a24 */ /* 0x000fe200078e0204 */
[----:B------:R-:W-:Y:S01]  /*61d0*/  P2R R159, PR, RZ, 0x2 ;  /* 0x00000002ff9f7803 */ /* 0x000fe20000000000 */
[----:B------:R-:W-:Y:S01]  /*61e0*/  IMAD R14, R16, 0x8, R13 ;  /* 0x00000008100e7824 */ /* 0x000fe200078e020d */
[----:B------:R-:W-:Y:S01]  /*61f0*/  LOP3.LUT R11, R11, 0xfffffffc, RZ, 0xc0, !PT ;  /* 0xfffffffc0b0b7812 */ /* 0x000fe200078ec0ff */
[C---:B------:R-:W-:Y:S01]  /*6200*/  IMAD.WIDE.U32 R8, R0.reuse, c[0x0][0x1e0], R6 ;  /* 0x0000780000087a25 */ /* 0x040fe200078e0006 */
[----:B------:R-:W-:Y:S01]  /*6210*/  SHF.R.S32.HI R13, RZ, 0x1f, R10 ;  /* 0x0000001fff0d7819 */ /* 0x000fe2000001140a */
[----:B------:R1:W-:Y:S02]  /*6220*/  STL [R1+0x5c], R164 ;  /* 0x00005ca401007387 */ /* 0x0003e40000100800 */
[----:B------:R-:W-:-:S02]  /*6230*/  IMAD.WIDE.U32 R4, R0, c[0x0][0x208], R6 ;  /* 0x0000820000047a25 */ /* 0x000fc400078e0006 */
[----:B------:R1:W-:Y:S02]  /*6240*/  STL [R1+0x30], R159 ;  /* 0x0000309f01007387 */ /* 0x0003e40000100800 */
[----:B------:R-:W-:Y:S02]  /*6250*/  IMAD.SHL.U32 R0, R23, 0x20, RZ ;  /* 0x0000002017007824 */ /* 0x000fe400078e00ff */
[----:B------:R-:W-:Y:S02]  /*6260*/  IMAD.U32 R233, R14, 0x20, R20 ;  /* 0x000000200ee97824 */ /* 0x000fe400078e0014 */
[----:B------:R-:W-:Y:S01]  /*6270*/  IMAD.IADD R20, R12, 0x1, -R11 ;  /* 0x000000010c147824 */ /* 0x000fe200078e0a0b */
[----:B------:R-:W-:Y:S01]  /*6280*/  LOP3.LUT R0, R0, 0xffffff00, RZ, 0xc0, !PT ;  /* 0xffffff0000007812 */ /* 0x000fe200078ec0ff */
[----:B------:R-:W-:Y:S02]  /*6290*/  IMAD R12, R13, c[0x0][0x1b0], RZ ;  /* 0x00006c000d0c7a24 */ /* 0x000fe400078e02ff */
[----:B------:R-:W-:-:S02]  /*62a0*/  IMAD.MOV R13, RZ, RZ, -R10 ;  /* 0x000000ffff0d7224 */ /* 0x000fc400078e0a0a */
[----:B------:R-:W-:Y:S02]  /*62b0*/  IMAD.IADD R3, R3, 0x1, R18 ;  /* 0x0000000103037824 */ /* 0x000fe400078e0212 */
[----:B------:R-:W-:Y:S01]  /*62c0*/  IMAD.IADD R11, R9, 0x1, R17 ;  /* 0x00000001090b7824 */ /* 0x000fe200078e0211 */
[----:B------:R-:W-:Y:S01]  /*62d0*/  IADD3 R9, R5, R19, RZ ;  /* 0x0000001305097210 */ /* 0x000fe20007ffe0ff */
[----:B------:R-:W-:Y:S02]  /*62e0*/  IMAD R14, R10, c[0x0][0x1b4], R12 ;  /* 0x00006d000a0e7a24 */ /* 0x000fe400078e020c */
[----:B------:R-:W-:Y:S01]  /*62f0*/  IMAD R5, R13, c[0x0][0x2c4], R15 ;  /* 0x0000b1000d057a24 */ /* 0x000fe200078e020f */
[----:B------:R-:W-:Y:S01]  /*6300*/  IADD3 R15, R6, 0x20, RZ ;  /* 0x00000020060f7810 */ /* 0x000fe20007ffe0ff */
[--C-:B------:R-:W-:Y:S02]  /*6310*/  IMAD R12, R16, 0x200, R0.reuse ;  /* 0x00000200100c7824 */ /* 0x100fe400078e0200 */
[----:B------:R-:W-:Y:S01]  /*6320*/  IMAD R23, R21, 0x20, R0 ;  /* 0x0000002015177824 */ /* 0x000fe200078e0200 */
[----:B------:R-:W-:Y:S01]  /*6330*/  SHF.R.S32.HI R0, RZ, 0x1, R22 ;  /* 0x00000001ff007819 */ /* 0x000fe20000011416 */
[----:B------:R-:W-:Y:S01]  /*6340*/  IMAD.WIDE.U32 R2, R10, c[0x0][0x1b0], R2 ;  /* 0x00006c000a027a25 */ /* 0x000fe200078e0002 */
[----:B------:R-:W-:-:S02]  /*6350*/  ISETP.GE.AND P6, PT, R15, c[0x0][0x1d4], PT ;  /* 0x000075000f007a0c */ /* 0x000fc40003fc6270 */
[C---:B------:R-:W-:Y:S01]  /*6360*/  LOP3.LUT P5, RZ, R0.reuse, 0x2, RZ, 0xc0, !PT ;  /* 0x0000000200ff7812 */ /* 0x040fe200078ac0ff */
[----:B------:R-:W-:Y:S02]  /*6370*/  IMAD.MOV.U32 R10, RZ, RZ, R8 ;  /* 0x000000ffff0a7224 */ /* 0x000fe400078e0008 */
[----:B------:R-:W-:Y:S01]  /*6380*/  IMAD.MOV.U32 R8, RZ, RZ, R4 ;  /* 0x000000ffff087224 */ /* 0x000fe200078e0004 */
[----:B------:R-:W-:Y:S01]  /*6390*/  SHF.R.S32.HI R4, RZ, 0x1f, R5 ;  /* 0x0000001fff047819 */ /* 0x000fe20000011405 */
[----:B------:R-:W-:Y:S02]  /*63a0*/  IMAD.SHL.U32 R0, R0, 0x40, RZ ;  /* 0x0000004000007824 */ /* 0x000fe400078e00ff */
[----:B------:R-:W-:Y:S01]  /*63b0*/  IMAD R21, R21, 0x20, R12 ;  /* 0x0000002015157824 */ /* 0x000fe200078e020c */
[----:B------:R-:W-:Y:S01]  /*63c0*/  LEA.HI R12, R27, R63, RZ, 0x1 ;  /* 0x0000003f1b0c7211 */ /* 0x000fe200078f08ff */
[----:B------:R-:W-:Y:S01]  /*63d0*/  IMAD R4, R4, c[0x0][0x1a8], RZ ;  /* 0x00006a0004047a24 */ /* 0x000fe200078e02ff */
[----:B------:R-:W-:Y:S01]  /*63e0*/  LOP3.LUT R0, R0, 0xc0, RZ, 0xc0, !PT ;  /* 0x000000c000007812 */ /* 0x000fe200078ec0ff */
[----:B------:R-:W-:Y:S01]  /*63f0*/  IMAD.IADD R3, R3, 0x1, R14 ;  /* 0x0000000103037824 */ /* 0x000fe200078e020e */
[----:B------:R-:W-:Y:S01]  /*6400*/  LOP3.LUT R12, R12, 0xfffffffe, RZ, 0xc0, !PT ;  /* 0xfffffffe0c0c7812 */ /* 0x000fe200078ec0ff */
[----:B------:R-:W-:-:S02]  /*6410*/  IMAD R16, R5, c[0x0][0x1ac], R4 ;  /* 0x00006b0005107a24 */ /* 0x000fc400078e0204 */
[----:B------:R-:W-:Y:S01]  /*6420*/  IMAD.WIDE.U32 R4, R5, c[0x0][0x1a8], R2 ;  /* 0x00006a0005047a25 */ /* 0x000fe200078e0002 */
[----:B------:R-:W-:Y:S02]  /*6430*/  LOP3.LUT R3, R0, 0x8, R28, 0xf8, !PT ;  /* 0x0000000800037812 */ /* 0x000fe400078ef81c */
[----:B------:R-:W-:Y:S01]  /*6440*/  SHF.R.U32.HI R2, RZ, 0x3, R0 ;  /* 0x00000003ff027819 */ /* 0x000fe20000011600 */
[----:B------:R-:W-:Y:S01]  /*6450*/  IMAD.IADD R13, R63, 0x1, -R12 ;  /* 0x000000013f0d7824 */ /* 0x000fe200078e0a0c */
[----:B------:R-:W-:Y:S01]  /*6460*/  SEL R0, RZ, 0xffffffff, P6 ;  /* 0xffffffffff007807 */ /* 0x000fe20003000000 */
[----:B------:R-:W-:Y:S01]  /*6470*/  IMAD.IADD R12, R5, 0x1, R16 ;  /* 0x00000001050c7824 */ /* 0x000fe200078e0210 */
[----:B------:R-:W-:Y:S01]  /*6480*/  LEA R19, P0, R4, c[0x0][0x160], 0x1 ;  /* 0x0000580004137a11 */ /* 0x000fe200078008ff */
[----:B------:R-:W-:Y:S01]  /*6490*/  IMAD R16, R171, c[0x0][0x210], RZ ;  /* 0x00008400ab107a24 */ /* 0x000fe200078e02ff */
[----:B------:R-:W-:Y:S01]  /*64a0*/  LOP3.LUT R14, R3, R2, RZ, 0x3c, !PT ;  /* 0x00000002030e7212 */ /* 0x000fe200078e3cff */
[----:B------:R-:W-:Y:S01]  /*64b0*/  IMAD.SHL.U32 R0, R0, 0x2, RZ ;  /* 0x0000000200007824 */ /* 0x000fe200078e00ff */
[----:B------:R-:W-:Y:S01]  /*64c0*/  SEL R2, RZ, 0x1, P1 ;  /* 0x00000001ff027807 */ /* 0x000fe20000800000 */
[----:B------:R-:W-:Y:S01]  /*64d0*/  IMAD.WIDE.U32 R10, R29, c[0x0][0x1e8], R10 ;  /* 0x00007a001d0a7a25 */ /* 0x000fe200078e000a */
[----:B------:R-:W-:-:S02]  /*64e0*/  LEA.HI.X R18, R4, c[0x0][0x164], R12, 0x1, P0 ;  /* 0x0000590004127a11 */ /* 0x000fc400000f0c0c */
[----:B------:R-:W-:Y:S01]  /*64f0*/  LEA R3, R13, R26, 0x3 ;  /* 0x0000001a0d037211 */ /* 0x000fe200078e18ff */
[----:B------:R-:W-:Y:S01]  /*6500*/  IMAD R12, R171, c[0x0][0x1e8], RZ ;  /* 0x00007a00ab0c7a24 */ /* 0x000fe200078e02ff */
[----:B------:R-:W-:Y:S01]  /*6510*/  ISETP.NE.U32.AND P0, PT, RZ, c[0x0][0x350], PT ;  /* 0x0000d400ff007a0c */ /* 0x000fe20003f05070 */
[----:B------:R-:W-:Y:S01]  /*6520*/  IMAD R16, R29, c[0x0][0x214], R16 ;  /* 0x000085001d107a24 */ /* 0x000fe200078e0210 */
[----:B------:R-:W-:Y:S01]  /*6530*/  LOP3.LUT R17, R0, 0x2, R2, 0xe2, !PT ;  /* 0x0000000200117812 */ /* 0x000fe200078ee202 */
[----:B------:R-:W-:Y:S01]  /*6540*/  IMAD.SHL.U32 R0, R20, 0x40, RZ ;  /* 0x0000004014007824 */ /* 0x000fe200078e00ff */
[----:B------:R-:W-:Y:S01]  /*6550*/  ISETP.NE.AND.EX P0, PT, RZ, c[0x0][0x354], PT, P0 ;  /* 0x0000d500ff007a0c */ /* 0x000fe20003f05300 */
[----:B------:R-:W-:Y:S01]  /*6560*/  IMAD.U32 R2, R3, 0x20, R14 ;  /* 0x0000002003027824 */ /* 0x000fe200078e000e */
[----:B------:R-:W-:Y:S01]  /*6570*/  SEL R14, RZ, 0x4, P3 ;  /* 0x00000004ff0e7807 */ /* 0x000fe20001800000 */
[C---:B------:R-:W-:Y:S01]  /*6580*/  IMAD R12, R29.reuse, c[0x0][0x1ec], R12 ;  /* 0x00007b001d0c7a24 */ /* 0x040fe200078e020c */
[----:B------:R-:W-:Y:S01]  /*6590*/  LOP3.LUT R0, R0, 0xc0, RZ, 0xc0, !PT ;  /* 0x000000c000007812 */ /* 0x000fe200078ec0ff */
[----:B------:R-:W-:Y:S01]  /*65a0*/  IMAD.WIDE.U32 R8, R29, c[0x0][0x210], R8 ;  /* 0x000084001d087a25 */ /* 0x000fe200078e0008 */
[----:B------:R-:W-:-:S02]  /*65b0*/  LOP3.LUT R74, R17, R14, RZ, 0xfc, !PT ;  /* 0x0000000e114a7212 */ /* 0x000fc400078efcff */
[----:B------:R-:W-:Y:S01]  /*65c0*/  LOP3.LUT P1, RZ, R20, 0x2, RZ, 0xc0, !PT ;  /* 0x0000000214ff7812 */ /* 0x000fe2000782c0ff */
[----:B------:R-:W-:Y:S01]  /*65d0*/  IMAD.SHL.U32 R3, R13, 0x8, RZ ;  /* 0x000000080d037824 */ /* 0x000fe200078e00ff */
[----:B------:R-:W-:Y:S01]  /*65e0*/  ISETP.GE.AND P3, PT, R6, c[0x0][0x198], PT ;  /* 0x0000660006007a0c */ /* 0x000fe20003f66270 */
[----:B------:R-:W-:Y:S01]  /*65f0*/  IMAD.IADD R13, R12, 0x1, R11 ;  /* 0x000000010c0d7824 */ /* 0x000fe200078e020b */
[----:B------:R-:W-:Y:S01]  /*6600*/  MOV R12, R10 ;  /* 0x0000000a000c7202 */ /* 0x000fe20000000f00 */
[----:B------:R-:W-:Y:S01]  /*6610*/  IMAD.IADD R11, R16, 0x1, R9 ;  /* 0x00000001100b7824 */ /* 0x000fe200078e0209 */
[----:B------:R-:W-:Y:S01]  /*6620*/  LOP3.LUT R9, R0, 0x8, R3, 0xf8, !PT ;  /* 0x0000000800097812 */ /* 0x000fe200078ef803 */
[----:B------:R-:W-:Y:S01]  /*6630*/  IMAD.MOV.U32 R10, RZ, RZ, R8 ;  /* 0x000000ffff0a7224 */ /* 0x000fe200078e0008 */
[----:B------:R-:W-:Y:S01]  /*6640*/  SHF.R.U32.HI R3, RZ, 0x3, R0 ;  /* 0x00000003ff037819 */ /* 0x000fe20000011600 */
[----:B------:R-:W-:Y:S01]  /*6650*/  IMAD R16, R169, 0x80, R64 ;  /* 0x00000080a9107824 */ /* 0x000fe200078e0240 */
[----:B------:R1:W2:Y:S01]  /*6660*/  SHFL.IDX PT, R8, R19, RZ, 0x1c1f ;  /* 0x001c1fff13087589 */ /* 0x0002a200000e0000 */
[----:B------:R-:W-:Y:S01]  /*6670*/  IMAD.MOV.U32 R17, RZ, RZ, 0x10 ;  /* 0x00000010ff117424 */ /* 0x000fe200078e00ff */
[----:B------:R-:W-:-:S02]  /*6680*/  LOP3.LUT R3, R9, R3, RZ, 0x3c, !PT ;  /* 0x0000000309037212 */ /* 0x000fc400078e3cff */
[----:B------:R1:W4:Y:S01]  /*6690*/  SHFL.IDX PT, R9, R18, RZ, 0x1c1f ;  /* 0x001c1fff12097589 */ /* 0x00032200000e0000 */
[--C-:B---3--:R-:W-:Y:S01]  /*66a0*/  @P2 SHF.R.S32.HI R5, RZ, 0x1f, R25.reuse ;  /* 0x0000001fff052819 */ /* 0x108fe20000011419 */
[----:B------:R-:W-:Y:S02]  /*66b0*/  @!P2 IMAD.MOV.U32 R5, RZ, RZ, R24 ;  /* 0x000000ffff05a224 */ /* 0x000fe400078e0018 */
[----:B------:R-:W-:Y:S02]  /*66c0*/  @P2 IMAD.MOV.U32 R4, RZ, RZ, R25 ;  /* 0x000000ffff042224 */ /* 0x000fe400078e0019 */
[----:B------:R-:W-:Y:S01]  /*66d0*/  @!P2 IMAD.MOV.U32 R4, RZ, RZ, R48 ;  /* 0x000000ffff04a224 */ /* 0x000fe200078e0030 */
[----:B------:R-:W-:Y:S02]  /*66e0*/  SEL R5, R5, RZ, !P0 ;  /* 0x000000ff05057207 */ /* 0x000fe40004000000 */
[----:B------:R-:W-:Y:S02]  /*66f0*/  ISETP.GE.AND P2, PT, R15, c[0x0][0x198], PT ;  /* 0x000066000f007a0c */ /* 0x000fe40003f46270 */
[----:B------:R-:W-:Y:S01]  /*6700*/  SEL R0, R4, RZ, !P0 ;  /* 0x000000ff04007207 */ /* 0x000fe20004000000 */
[C---:B------:R-:W-:Y:S01]  /*6710*/  IMAD R14, R5.reuse, c[0x0][0x1f0], RZ ;  /* 0x00007c00050e7a24 */ /* 0x040fe200078e02ff */
[----:B------:R-:W-:Y:S01]  /*6720*/  ISETP.GE.AND P0, PT, R16, R54, PT ;  /* 0x000000361000720c */ /* 0x000fe20003f06270 */
[----:B------:R-:W-:-:S02]  /*6730*/  IMAD R5, R5, c[0x0][0x218], RZ ;  /* 0x0000860005057a24 */ /* 0x000fc400078e02ff */
[----:B------:R-:W-:-:S04]  /*6740*/  IMAD.WIDE.U32 R78, R0, c[0x0][0x218], R10 ;  /* 0x00008600004e7a25 */ /* 0x000fc800078e000a */
[C---:B------:R-:W-:Y:S02]  /*6750*/  IMAD R5, R0.reuse, c[0x0][0x21c], R5 ;  /* 0x0000870000057a24 */ /* 0x040fe400078e0205 */
[C---:B------:R-:W-:Y:S02]  /*6760*/  IMAD R14, R0.reuse, c[0x0][0x1f4], R14 ;  /* 0x00007d00000e7a24 */ /* 0x040fe400078e020e */
[----:B------:R-:W-:Y:S01]  /*6770*/  IMAD.WIDE.U32 R24, R0, c[0x0][0x1f0], R12 ;  /* 0x00007c0000187a25 */ /* 0x000fe200078e000c */
[----:B------:R-:W-:-:S03]  /*6780*/  SEL R0, R17, 0xfffffff0, !P1 ;  /* 0xfffffff011007807 */ /* 0x000fc60004800000 */
[----:B------:R-:W-:Y:S01]  /*6790*/  IMAD.IADD R81, R79, 0x1, R5 ;  /* 0x000000014f517824 */ /* 0x000fe200078e0205 */
[----:B------:R1:W-:Y:S01]  /*67a0*/  STL.64 [R1+0x50], R24 ;  /* 0x0000501801007387 */ /* 0x0003e20000100a00 */
[----:B------:R-:W-:Y:S02]  /*67b0*/  IMAD.IADD R27, R25, 0x1, R14 ;  /* 0x00000001191b7824 */ /* 0x000fe400078e020e */
[C---:B------:R-:W-:Y:S01]  /*67c0*/  IMAD.IADD R4, R3.reuse, 0x1, R23 ;  /* 0x0000000103047824 */ /* 0x040fe200078e0217 */
[----:B------:R1:W-:Y:S01]  /*67d0*/  STL.64 [R1+0x40], R78 ;  /* 0x0000404e01007387 */ /* 0x0003e20000100a00 */
[----:B------:R-:W-:-:S03]  /*67e0*/  IMAD.IADD R3, R3, 0x1, R21 ;  /* 0x0000000103037824 */ /* 0x000fc600078e0215 */
[----:B------:R1:W-:Y:S04]  /*67f0*/  STL [R1+0x4c], R81 ;  /* 0x00004c5101007387 */ /* 0x0003e80000100800 */
[----:B------:R1:W-:Y:S01]  /*6800*/  STL [R1+0x3c], R27 ;  /* 0x00003c1b01007387 */ /* 0x0003e20000100800 */
[----:B------:R-:W-:Y:S05]  /*6810*/  @P0 BRA `(.L_x_87) ;  /* 0x0000010000000947 */ /* 0x000fea0003800000 */
[----:B--2-4-:R-:W-:Y:S02]  /*6820*/  IADD3 R5, R6, 0x40, RZ ;  /* 0x0000004006057810 */ /* 0x014fe40007ffe0ff */
[----:B------:R-:W-:Y:S02]  /*6830*/  SHF.R.S32.HI R13, RZ, 0x1f, R15 ;  /* 0x0000001fff0d7819 */ /* 0x000fe4000001140f */
[----:B------:R-:W-:Y:S02]  /*6840*/  SHF.R.S32.HI R12, RZ, 0x1f, R5 ;  /* 0x0000001fff0c7819 */ /* 0x000fe40000011405 */
[----:B------:R-:W-:-:S02]  /*6850*/  LEA.HI R13, R13, R15, RZ, 0x3 ;  /* 0x0000000f0d0d7211 */ /* 0x000fc400078f18ff */
[----:B------:R-:W-:Y:S02]  /*6860*/  LEA.HI R5, R12, R5, RZ, 0x3 ;  /* 0x000000050c057211 */ /* 0x000fe400078f18ff */
[C---:B------:R-:W-:Y:S02]  /*6870*/  LEA R10, P0, R6.reuse, R8, 0x1 ;  /* 0x00000008060a7211 */ /* 0x040fe400078008ff */
[----:B------:R-:W-:Y:S02]  /*6880*/  LOP3.LUT R12, R13, 0xfffffff8, RZ, 0xc0, !PT ;  /* 0xfffffff80d0c7812 */ /* 0x000fe400078ec0ff */
[----:B------:R-:W-:Y:S01]  /*6890*/  LOP3.LUT R14, R5, 0xfffffff8, RZ, 0xc0, !PT ;  /* 0xfffffff8050e7812 */ /* 0x000fe200078ec0ff */
[----:B------:R-:W-:Y:S01]  /*68a0*/  IMAD.SHL.U32 R5, R233, 0x2, RZ ;  /* 0x00000002e9057824 */ /* 0x000fe200078e00ff */
[----:B------:R-:W-:Y:S01]  /*68b0*/  LEA.HI.X R11, R6, R9, R7, 0x1, P0 ;  /* 0x00000009060b7211 */ /* 0x000fe200000f0c07 */
[----:B------:R-:W-:-:S04]  /*68c0*/  IMAD.WIDE R12, R12, 0x2, R8 ;  /* 0x000000020c0c7825 */ /* 0x000fc800078e0208 */
[----:B------:R-:W-:Y:S01]  /*68d0*/  IMAD.WIDE R8, R14, 0x2, R8 ;  /* 0x000000020e087825 */ /* 0x000fe200078e0208 */
[----:B------:R-:W-:Y:S01]  /*68e0*/  @!PT LDS RZ, [RZ] ;  /* 0x00000000fffff984 */ /* 0x000fe20000000800 */
[----:B------:R2:W-:Y:S04]  /*68f0*/  LDGSTS.E.BYPASS.LTC128B.128 [R5+0x6100], [R10.64], !P3 ;  /* 0x061000000a057fae */ /* 0x0005e8000d901d46 */
[----:B------:R2:W-:Y:S04]  /*6900*/  LDGSTS.E.BYPASS.LTC128B.128 [R5+0x8100], [R12.64], !P2 ;  /* 0x081000000c057fae */ /* 0x0005e8000d101d46 */
[----:B------:R2:W-:Y:S02]  /*6910*/  LDGSTS.E.BYPASS.LTC128B.128 [R5+0xa100], [R8.64], !P4 ;  /* 0x0a10000008057fae */ /* 0x0005e4000e101d46 */
.L_x_87:
[----:B--2-4-:R-:W-:Y:S05]  /*6920*/  BSYNC B0 ;  /* 0x0000000000007941 */ /* 0x014fea0003800000 */
.L_x_86:
[----:B------:R-:W-:Y:S01]  /*6930*/  IADD3 R5, R16, 0x20, RZ ;  /* 0x0000002010057810 */ /* 0x000fe20007ffe0ff */
[----:B------:R2:W3:Y:S01]  /*6940*/  SHFL.IDX PT, R9, R18, 0x1, 0x1c1f ;  /* 0x003c1f0012097f89 */ /* 0x0004e200000e0000 */
        /* <DEDUP_REMOVED lines=20> */
.L_x_89:
[----:B------:R-:W-:Y:S05]  /*6a90*/  BSYNC B0 ;  /* 0x0000000000007941 */ /* 0x000fea0003800000 */
.L_x_88:
        /* <DEDUP_REMOVED lines=22> */
.L_x_91:
[----:B------:R-:W-:Y:S05]  /*6c00*/  BSYNC B0 ;  /* 0x0000000000007941 */ /* 0x000fea0003800000 */
.L_x_90:
[----:B-1--4-:R-:W1:Y:S01]  /*6c10*/  SHFL.IDX PT, R8, R19, 0x3, 0x1c1f ;  /* 0x007c1f0013087f89 */ /* 0x012e6200000e0000 */
[----:B------:R-:W-:Y:S01]  /*6c20*/  IADD3 R5, R16, 0x60, RZ ;  /* 0x0000006010057810 */ /* 0x000fe20007ffe0ff */
[----:B------:R-:W-:Y:S01]  /*6c30*/  IMAD.MOV.U32 R13, RZ, RZ, c[0x0][0x1e0] ;  /* 0x00007800ff0d7624 */ /* 0x000fe200078e00ff */
[----:B------:R-:W-:Y:S01]  /*6c40*/  LEA.HI.SX32 R65, R250, 0xffffffff, 0x1a ;  /* 0xfffffffffa417811 */ /* 0x000fe200078fd2ff */
[----:B------:R-:W4:Y:S01]  /*6c50*/  SHFL.IDX PT, R9, R18, 0x3, 0x1c1f ;  /* 0x007c1f0012097f89 */ /* 0x000f2200000e0000 */
[----:B------:R-:W-:Y:S01]  /*6c60*/  ISETP.GE.AND P0, PT, R5, R54, PT ;  /* 0x000000360500720c */ /* 0x000fe20003f06270 */
[----:B------:R-:W-:Y:S01]  /*6c70*/  IMAD.MOV.U32 R14, RZ, RZ, 0x6 ;  /* 0x00000006ff0e7424 */ /* 0x000fe200078e00ff */
[----:B------:R-:W-:Y:S01]  /*6c80*/  SHF.R.S32.HI R75, RZ, 0x1f, R65 ;  /* 0x0000001fff4b7819 */ /* 0x000fe20000011441 */
[----:B------:R-:W-:-:S02]  /*6c90*/  IMAD.MOV.U32 R170, RZ, RZ, R26 ;  /* 0x000000ffffaa7224 */ /* 0x000fc400078e001a */
[----:B------:R-:W-:Y:S01]  /*6ca0*/  IMAD.MOV.U32 R171, RZ, RZ, R27 ;  /* 0x000000ffffab7224 */ /* 0x000fe200078e001b */
[C---:B------:R-:W-:Y:S01]  /*6cb0*/  SHF.L.U64.HI R155, R13.reuse, R14, c[0x0][0x1e4] ;  /* 0x000079000d9b7619 */ /* 0x040fe2000001020e */
[C---:B------:R-:W-:Y:S02]  /*6cc0*/  IMAD.SHL.U32 R156, R13.reuse, 0x40, RZ ;  /* 0x000000400d9c7824 */ /* 0x040fe400078e00ff */
[----:B------:R-:W-:Y:S02]  /*6cd0*/  IMAD.MOV.U32 R170, RZ, RZ, R24 ;  /* 0x000000ffffaa7224 */ /* 0x000fe400078e0018 */
[----:B------:R-:W-:Y:S02]  /*6ce0*/  IMAD.SHL.U32 R157, R13, 0x20, RZ ;  /* 0x000000200d9d7824 */ /* 0x000fe400078e00ff */
[----:B------:R-:W-:Y:S01]  /*6cf0*/  @!P0 IMAD.SHL.U32 R12, R233, 0x2, RZ ;  /* 0x00000002e90c8824 */ /* 0x000fe200078e00ff */
[----:B------:R2:W-:Y:S01]  /*6d00*/  STL.64 [R1+0x38], R170 ;  /* 0x000038aa01007387 */ /* 0x0005e20000100a00 */
[----:B-1----:R-:W-:-:S04]  /*6d10*/  @!P0 LEA R10, P1, R6, R8, 0x1 ;  /* 0x00000008060a8211 */ /* 0x002fc800078208ff */
[C---:B----4-:R-:W-:Y:S02]  /*6d20*/  @!P0 LEA.HI.X R11, R6.reuse, R9, R7, 0x1, P1 ;  /* 0x00000009060b8211 */ /* 0x050fe400008f0c07 */
[----:B------:R-:W-:Y:S02]  /*6d30*/  @!P0 IADD3 R6, R6, 0x40, RZ ;  /* 0x0000004006068810 */ /* 0x000fe40007ffe0ff */
[----:B------:R-:W-:Y:S01]  /*6d40*/  @!P0 SHF.R.S32.HI R7, RZ, 0x1f, R15 ;  /* 0x0000001fff078819 */ /* 0x000fe2000001140f */
[----:B------:R-:W-:Y:S01]  /*6d50*/  @!PT LDS RZ, [RZ] ;  /* 0x00000000fffff984 */ /* 0x000fe20000000800 */
[----:B------:R1:W-:Y:S01]  /*6d60*/  @!P0 LDGSTS.E.BYPASS.LTC128B.128 [R12+0x7900], [R10.64], !P3 ;  /* 0x079000000a0c8fae */ /* 0x0003e2000d901d46 */
[----:B------:R-:W-:Y:S02]  /*6d70*/  @!P0 SHF.R.S32.HI R5, RZ, 0x1f, R6 ;  /* 0x0000001fff058819 */ /* 0x000fe40000011406 */
[----:B------:R-:W-:Y:S02]  /*6d80*/  @!P0 LEA.HI R7, R7, R15, RZ, 0x3 ;  /* 0x0000000f07078211 */ /* 0x000fe400078f18ff */
[----:B------:R-:W-:-:S02]  /*6d90*/  @!P0 LEA.HI R6, R5, R6, RZ, 0x3 ;  /* 0x0000000605068211 */ /* 0x000fc400078f18ff */
[----:B------:R-:W-:Y:S02]  /*6da0*/  @!P0 LOP3.LUT R5, R7, 0xfffffff8, RZ, 0xc0, !PT ;  /* 0xfffffff807058812 */ /* 0x000fe400078ec0ff */
[----:B------:R-:W-:Y:S01]  /*6db0*/  ISETP.NE.AND P3, PT, R164, RZ, PT ;  /* 0x000000ffa400720c */ /* 0x000fe20003f65270 */
[----:B-1----:R-:W-:Y:S01]  /*6dc0*/  IMAD.IADD R11, R165, 0x1, -R64 ;  /* 0x00000001a50b7824 */ /* 0x002fe200078e0a40 */
[----:B------:R-:W-:Y:S01]  /*6dd0*/  @!P0 LOP3.LUT R10, R6, 0xfffffff8, RZ, 0xc0, !PT ;  /* 0xfffffff8060a8812 */ /* 0x000fe200078ec0ff */
[----:B------:R-:W-:-:S04]  /*6de0*/  @!P0 IMAD.WIDE R6, R5, 0x2, R8 ;  /* 0x0000000205068825 */ /* 0x000fc800078e0208 */
[----:B------:R-:W-:Y:S01]  /*6df0*/  IMAD R5, R65, -0x40, R11 ;  /* 0xffffffc041057824 */ /* 0x000fe200078e020b */
[----:B------:R1:W-:Y:S01]  /*6e00*/  @!P0 LDGSTS.E.BYPASS.LTC128B.128 [R12+0x9900], [R6.64], !P2 ;  /* 0x09900000060c8fae */ /* 0x0003e2000d101d46 */
[----:B------:R-:W-:-:S03]  /*6e10*/  @!P0 IMAD.WIDE R8, R10, 0x2, R8 ;  /* 0x000000020a088825 */ /* 0x000fc600078e0208 */
[C---:B------:R-:W-:Y:S02]  /*6e20*/  ISETP.GE.AND P1, PT, R5.reuse, 0x1, PT ;  /* 0x000000010500780c */ /* 0x040fe40003f26270 */
[----:B------:R4:W-:Y:S01]  /*6e30*/  @!P0 LDGSTS.E.BYPASS.LTC128B.128 [R12+0xb900], [R8.64], !P4 ;  /* 0x0b900000080c8fae */ /* 0x0009e2000e101d46 */
[----:B------:R-:W-:Y:S02]  /*6e40*/  ISETP.GE.AND P0, PT, R5, 0x21, PT ;  /* 0x000000210500780c */ /* 0x000fe40003f06270 */
[----:B------:R-:W-:Y:S01]  /*6e50*/  ISETP.NE.AND P4, PT, R159, RZ, PT ;  /* 0x000000ff9f00720c */ /* 0x000fe20003f85270 */
[----:B------:R-:W0:Y:S07]  /*6e60*/  LDGDEPBAR ;  /* 0x00000000000079af */ /* 0x000e2e0000000000 */
[----:B------:R-:W-:-:S02]  /*6e70*/  @P1 IMAD.SHL.U32 R10, R233, 0x2, RZ ;  /* 0x00000002e90a1824 */ /* 0x000fc400078e00ff */
        /* <DEDUP_REMOVED lines=12> */
[----:B------:R-:W-:Y:S01]  /*6f40*/  @P0 LEA.HI.X R7, R7, c[0x0][0x1cc], R5, 0x1, P2 ;  /* 0x0000730007070a11 */ /* 0x000fe200010f0c05 */
[----:B------:R-:W-:Y:S01]  /*6f50*/  @P0 IMAD.SHL.U32 R5, R233, 0x2, RZ ;  /* 0x00000002e9050824 */ /* 0x000fe200078e00ff */
[----:B------:R-:W-:Y:S01]  /*6f60*/  @!PT LDS RZ, [RZ] ;  /* 0x00000000fffff984 */ /* 0x000fe20000000800 */
[----:B------:R-:W-:Y:S01]  /*6f70*/  @!PT LDS RZ, [RZ] ;  /* 0x00000000fffff984 */ /* 0x000fe20000000800 */
[----:B------:R-:W-:Y:S01]  /*6f80*/  @!PT LDS RZ, [RZ] ;  /* 0x00000000fffff984 */ /* 0x000fe20000000800 */
[----:B------:R2:W-:Y:S04]  /*6f90*/  @P1 LDGSTS.E.BYPASS.LTC128B.128 [R10+0x3100], [R8.64], !P4 ;  /* 0x03100000080a1fae */ /* 0x0005e8000e101d46 */
[----:B------:R2:W-:Y:S04]  /*6fa0*/  @P1 LDGSTS.E.BYPASS.LTC128B.128 [R10+0x4100], [R8.64+0x40], !P6 ;  /* 0x04100040080a1fae */ /* 0x0005e8000f101d46 */
[----:B------:R2:W-:Y:S04]  /*6fb0*/  @P1 LDGSTS.E.BYPASS.LTC128B.128 [R10+0x5100], [R8.64+0x80], !P3 ;  /* 0x05100080080a1fae */ /* 0x0005e8000d901d46 */
[----:B------:R1:W-:Y:S04]  /*6fc0*/  @P0 LDGSTS.E.BYPASS.LTC128B.128 [R5+0x3900], [R6.64], !P4 ;  /* 0x0390000006050fae */ /* 0x0003e8000e101d46 */
[----:B------:R1:W-:Y:S04]  /*6fd0*/  @P0 LDGSTS.E.BYPASS.LTC128B.128 [R5+0x4900], [R6.64+0x40], !P6 ;  /* 0x0490004006050fae */ /* 0x0003e8000f101d46 */
[----:B------:R1:W-:Y:S01]  /*6fe0*/  @P0 LDGSTS.E.BYPASS.LTC128B.128 [R5+0x5900], [R6.64+0x80], !P3 ;  /* 0x0590008006050fae */ /* 0x0003e2000d901d46 */
[----:B------:R-:W-:-:S03]  /*6ff0*/  ISETP.LT.AND P0, PT, RZ, c[0x0][0x27c], PT ;  /* 0x00009f00ff007a0c */ /* 0x000fc60003f01270 */
[----:B------:R-:W0:Y:S01]  /*7000*/  LDGDEPBAR ;  /* 0x00000000000079af */ /* 0x000e220000000000 */
[----:B-1----:R-:W-:-:S04]  /*7010*/  IMAD.MOV.U32 R5, RZ, RZ, c[0x0][0x208] ;  /* 0x00008200ff057624 */ /* 0x002fc800078e00ff */
[C---:B------:R-:W-:Y:S01]  /*7020*/  IMAD.SHL.U32 R77, R5.reuse, 0x40, RZ ;  /* 0x00000040054d7824 */ /* 0x040fe200078e00ff */
[----:B------:R-:W-:-:S04]  /*7030*/  SHF.L.U64.HI R76, R5, R14, c[0x0][0x20c] ;  /* 0x00008300054c7619 */ /* 0x000fc8000001020e */
[----:B------:R-:W-:Y:S05]  /*7040*/  @P0 BRA `(.L_x_92) ;  /* 0x0000002000000947 */ /* 0x000fea0003800000 */
[----:B--2---:R-:W-:-:S04]  /*7050*/  DEPBAR.LE SB0, 0x1 ;  /* 0x000080400000791a */ /* 0x004fc80000000000 */
[----:B------:R-:W-:Y:S05]  /*7060*/  BRA `(.L_x_93) ;  /* 0x00005d5000007947 */ /* 0x000fea0003800000 */
.L_x_92:
[----:B--2--5:R-:W-:Y:S01]  /*7070*/  SHF.R.S32.HI R5, RZ, 0x1f, R149 ;  /* 0x0000001fff057819 */ /* 0x024fe20000011495 */
[----:B------:R-:W-:Y:S01]  /*7080*/  ULDC.U8 UR4, c[0x0][0x298] ;  /* 0x0000a60000047ab9 */ /* 0x000fe20000000000 */
[----:B------:R-:W-:Y:S01]  /*7090*/  LEA.HI R12, R167, R167, RZ, 0x1 ;  /* 0x000000a7a70c7211 */ /* 0x000fe200078f08ff */
[----:B------:R-:W-:Y:S01]  /*70a0*/  IMAD.WIDE.U32 R8, R149, c[0x0][0x280], RZ ;  /* 0x0000a00095087a25 */ /* 0x000fe200078e00ff */
[----:B------:R-:W-:Y:S01]  /*70b0*/  ISETP.NE.AND P2, PT, RZ, UR4, PT ;  /* 0x00000004ff007c0c */ /* 0x000fe2000bf45270 */
[----:B------:R-:W-:Y:S01]  /*70c0*/  BSSY B2, `(.L_x_93) ;  /* 0x00005cf000027945 */ /* 0x000fe20003800000 */
[----:B------:R-:W-:Y:S01]  /*70d0*/  SHF.R.S32.HI R60, RZ, 0x1, R12 ;  /* 0x00000001ff3c7819 */ /* 0x000fe2000001140c */
[C---:B------:R-:W-:Y:S01]  /*70e0*/  IMAD R6, R5.reuse, c[0x0][0x280], RZ ;  /* 0x0000a00005067a24 */ /* 0x040fe200078e02ff */
[----:B------:R-:W-:Y:S01]  /*70f0*/  LEA R34, P1, R8, c[0x0][0x270], 0x1 ;  /* 0x00009c0008227a11 */ /* 0x000fe200078208ff */
[----:B------:R-:W-:Y:S02]  /*7100*/  IMAD R5, R5, c[0x0][0x290], RZ ;  /* 0x0000a40005057a24 */ /* 0x000fe400078e02ff */
[----:B------:R-:W-:-:S02]  /*7110*/  IMAD R11, R149, c[0x0][0x284], R6 ;  /* 0x0000a100950b7a24 */ /* 0x000fc400078e0206 */
[C---:B------:R-:W-:Y:S01]  /*7120*/  IMAD R10, R149.reuse, c[0x0][0x294], R5 ;  /* 0x0000a500950a7a24 */ /* 0x040fe200078e0205 */
[----:B------:R-:W-:Y:S01]  /*7130*/  LOP3.LUT R5, R12, 0xfffffffe, RZ, 0xc0, !PT ;  /* 0xfffffffe0c057812 */ /* 0x000fe200078ec0ff */
[----:B------:R-:W-:-:S03]  /*7140*/  IMAD.WIDE.U32 R6, R149, c[0x0][0x290], RZ ;  /* 0x0000a40095067a25 */ /* 0x000fc600078e00ff */
[----:B------:R-:W-:Y:S01]  /*7150*/  IADD3 R61, -R5, R167, RZ ;  /* 0x000000a7053d7210 */ /* 0x000fe20007ffe1ff */
[----:B------:R-:W-:Y:S01]  /*7160*/  IMAD.IADD R11, R11, 0x1, R9 ;  /* 0x000000010b0b7824 */ /* 0x000fe200078e0209 */
[----:B------:R-:W-:Y:S01]  /*7170*/  LEA R32, P0, R6, c[0x0][0x288], 0x1 ;  /* 0x0000a20006207a11 */ /* 0x000fe200078008ff */
[----:B------:R-:W-:Y:S01]  /*7180*/  IMAD.IADD R10, R10, 0x1, R7 ;  /* 0x000000010a0a7824 */ /* 0x000fe200078e0207 */
[----:B------:R-:W-:Y:S01]  /*7190*/  SHF.L.U32 R62, R61, 0x3, RZ ;  /* 0x000000033d3e7819 */ /* 0x000fe200000006ff */
[----:B------:R-:W-:Y:S01]  /*71a0*/  IMAD R5, R169, 0x80, R60 ;  /* 0x00000080a9057824 */ /* 0x000fe200078e023c */
[----:B------:R-:W-:Y:S02]  /*71b0*/  LEA.HI.X R35, R8, c[0x0][0x274], R11, 0x1, P1 ;  /* 0x00009d0008237a11 */ /* 0x000fe400008f0c0b */
[----:B------:R-:W-:Y:S01]  /*71c0*/  LEA.HI.X R33, R6, c[0x0][0x28c], R10, 0x1, P0 ;  /* 0x0000a30006217a11 */ /* 0x000fe200000f0c0a */
[----:B------:R-:W-:Y:S05]  /*71d0*/  @!P2 BRA `(.L_x_94) ;  /* 0x00002ac00000a947 */ /* 0x000fea0003800000 */
[----:B------:R-:W-:Y:S01]  /*71e0*/  ISETP.GE.AND P0, PT, R5, R54, PT ;  /* 0x000000360500720c */ /* 0x000fe20003f06270 */
[----:B------:R-:W-:Y:S01]  /*71f0*/  BSSY B0, `(.L_x_95) ;  /* 0x000004d000007945 */ /* 0x000fe20003800000 */
[----:B------:R-:W-:Y:S01]  /*7200*/  SHF.L.U32 R40, R61, 0x2, RZ ;  /* 0x000000023d287819 */ /* 0x000fe200000006ff */
[----:B------:R-:W-:Y:S01]  /*7210*/  CS2R R28, SRZ ;  /* 0x00000000001c7805 */ /* 0x000fe2000001ff00 */
[----:B------:R-:W-:Y:S01]  /*7220*/  CS2R R26, SRZ ;  /* 0x00000000001a7805 */ /* 0x000fe2000001ff00 */
[----:B------:R-:W-:Y:S01]  /*7230*/  CS2R R24, SRZ ;  /* 0x0000000000187805 */ /* 0x000fe2000001ff00 */
[----:B------:R-:W-:Y:S01]  /*7240*/  CS2R R22, SRZ ;  /* 0x0000000000167805 */ /* 0x000fe2000001ff00 */
[----:B------:R-:W-:Y:S01]  /*7250*/  CS2R R20, SRZ ;  /* 0x0000000000147805 */ /* 0x000fe2000001ff00 */
[----:B---3--:R-:W-:Y:S01]  /*7260*/  CS2R R18, SRZ ;  /* 0x0000000000127805 */ /* 0x008fe2000001ff00 */
[----:B------:R-:W-:Y:S01]  /*7270*/  CS2R R16, SRZ ;  /* 0x0000000000107805 */ /* 0x000fe2000001ff00 */
[----:B------:R-:W-:Y:S01]  /*7280*/  CS2R R14, SRZ ;  /* 0x00000000000e7805 */ /* 0x000fe2000001ff00 */
[----:B------:R-:W-:Y:S01]  /*7290*/  CS2R R12, SRZ ;  /* 0x00000000000c7805 */ /* 0x000fe2000001ff00 */
[----:B------:R-:W-:Y:S01]  /*72a0*/  CS2R R10, SRZ ;  /* 0x00000000000a7805 */ /* 0x000fe2000001ff00 */
[----:B------:R-:W-:Y:S01]  /*72b0*/  CS2R R8, SRZ ;  /* 0x0000000000087805 */ /* 0x000fe2000001ff00 */
[----:B------:R-:W-:Y:S01]  /*72c0*/  CS2R R6, SRZ ;  /* 0x0000000000067805 */ /* 0x000fe2000001ff00 */
[----:B------:R-:W-:Y:S05]  /*72d0*/  @P0 BRA `(.L_x_96) ;  /* 0x000003e000000947 */ /* 0x000fea0003800000 */
[C---:B------:R-:W-:Y:S01]  /*72e0*/  IADD3 R24, R40.reuse, 0x10, RZ ;  /* 0x0000001028187810 */ /* 0x040fe20007ffe0ff */
[----:B------:R-:W-:Y:S01]  /*72f0*/  CS2R R18, SRZ ;  /* 0x0000000000127805 */ /* 0x000fe2000001ff00 */
[----:B------:R-:W-:-:S02]  /*7300*/  IADD3 R9, R40, 0x8, RZ ;  /* 0x0000000828097810 */ /* 0x000fc40007ffe0ff */
[----:B------:R-:W-:Y:S02]  /*7310*/  ISETP.GE.AND P0, PT, R24, c[0x0][0x27c], PT ;  /* 0x00009f0018007a0c */ /* 0x000fe40003f06270 */
[----:B------:R-:W-:Y:S02]  /*7320*/  ISETP.GE.AND P1, PT, R9, c[0x0][0x27c], PT ;  /* 0x00009f0009007a0c */ /* 0x000fe40003f26270 */
[----:B------:R-:W-:-:S09]  /*7330*/  ISETP.GE.AND P2, PT, R40, c[0x0][0x27c], PT ;  /* 0x00009f0028007a0c */ /* 0x000fd20003f46270 */
[----:B------:R-:W-:Y:S02]  /*7340*/  @!P0 SHF.R.S32.HI R5, RZ, 0x1f, R24 ;  /* 0x0000001fff058819 */ /* 0x000fe40000011418 */
[----:B------:R-:W-:Y:S02]  /*7350*/  @!P1 SHF.R.S32.HI R8, RZ, 0x1f, R9 ;  /* 0x0000001fff089819 */ /* 0x000fe40000011409 */
[----:B------:R-:W-:Y:S01]  /*7360*/  @!P0 LEA.HI R24, R5, R24, RZ, 0x2 ;  /* 0x0000001805188211 */ /* 0x000fe200078f10ff */
[--C-:B------:R-:W-:Y:S01]  /*7370*/  @!P2 IMAD.WIDE R6, R40, 0x2, R34.reuse ;  /* 0x000000022806a825 */ /* 0x100fe200078e0222 */
[----:B------:R-:W-:Y:S02]  /*7380*/  @!P1 LEA.HI R8, R8, R9, RZ, 0x2 ;  /* 0x0000000908089211 */ /* 0x000fe400078f10ff */
[----:B------:R-:W-:Y:S02]  /*7390*/  @!P0 LOP3.LUT R24, R24, 0xfffffffc, RZ, 0xc0, !PT ;  /* 0xfffffffc18188812 */ /* 0x000fe400078ec0ff */
[----:B------:R-:W-:Y:S01]  /*73a0*/  @!P1 LOP3.LUT R5, R8, 0xfffffffc, RZ, 0xc0, !PT ;  /* 0xfffffffc08059812 */ /* 0x000fe200078ec0ff */
[----:B------:R-:W-:Y:S01]  /*73b0*/  CS2R R22, SRZ ;  /* 0x0000000000167805 */ /* 0x000fe2000001ff00 */
[----:B------:R1:W5:Y:S01]  /*73c0*/  @!P2 LD.E.64 R18, [R6.64] ;  /* 0x000000060612a980 */ /* 0x000362000c101b00 */
[----:B------:R-:W-:Y:S01]  /*73d0*/  CS2R R8, SRZ ;  /* 0x0000000000087805 */ /* 0x000fe2000001ff00 */
[----:B------:R-:W-:Y:S01]  /*73e0*/  @!P0 IMAD.WIDE R14, R24, 0x2, R34 ;  /* 0x00000002180e8825 */ /* 0x000fe200078e0222 */
[----:B------:R-:W-:-:S03]  /*73f0*/  CS2R R20, SRZ ;  /* 0x0000000000147805 */ /* 0x000fc6000001ff00 */
[C-C-:B------:R-:W-:Y:S01]  /*7400*/  @!P1 IMAD.WIDE R10, R5.reuse, 0x2, R32.reuse ;  /* 0x00000002050a9825 */ /* 0x140fe200078e0220 */
[----:B------:R2:W5:Y:S03]  /*7410*/  @!P0 LD.E.64 R22, [R14.64] ;  /* 0x000000060e168980 */ /* 0x000566000c101b00 */
[----:B------:R-:W-:Y:S01]  /*7420*/  @!P2 IMAD.WIDE R12, R40, 0x2, R32 ;  /* 0x00000002280ca825 */ /* 0x000fe200078e0220 */
[----:B------:R3:W5:Y:S03]  /*7430*/  @!P1 LD.E.64 R8, [R10.64] ;  /* 0x000000060a089980 */ /* 0x000766000c101b00 */
[----:B------:R-:W-:-:S05]  /*7440*/  @!P1 IMAD.WIDE R16, R5, 0x2, R34 ;  /* 0x0000000205109825 */ /* 0x000fca00078e0222 */
[----:B------:R4:W5:Y:S01]  /*7450*/  @!P1 LD.E.64 R20, [R16.64] ;  /* 0x0000000610149980 */ /* 0x000962000c101b00 */
[----:B-1----:R-:W-:-:S06]  /*7460*/  CS2R R6, SRZ ;  /* 0x0000000000067805 */ /* 0x002fcc000001ff00 */
[----:B------:R1:W5:Y:S01]  /*7470*/  @!P2 LD.E.64 R6, [R12.64] ;  /* 0x000000060c06a980 */ /* 0x000362000c101b00 */
[C---:B--2---:R-:W-:Y:S02]  /*7480*/  IADD3 R14, R40.reuse, 0x18, RZ ;  /* 0x00000018280e7810 */ /* 0x044fe40007ffe0ff */
[----:B------:R-:W-:Y:S01]  /*7490*/  IADD3 R15, R40, 0x20, RZ ;  /* 0x00000020280f7810 */ /* 0x000fe20007ffe0ff */
[----:B---3--:R-:W-:Y:S01]  /*74a0*/  CS2R R10, SRZ ;  /* 0x00000000000a7805 */ /* 0x008fe2000001ff00 */
[----:B------:R-:W-:Y:S02]  /*74b0*/  ISETP.GE.AND P2, PT, R14, c[0x0][0x27c], PT ;  /* 0x00009f000e007a0c */ /* 0x000fe40003f46270 */
[----:B------:R-:W-:Y:S02]  /*74c0*/  ISETP.GE.AND P1, PT, R15, c[0x0][0x27c], PT ;  /* 0x00009f000f007a0c */ /* 0x000fe40003f26270 */
[----:B----4-:R-:W-:Y:S01]  /*74d0*/  IADD3 R16, R40, 0x28, RZ ;  /* 0x0000002828107810 */ /* 0x010fe20007ffe0ff */
[----:B-1----:R-:W-:-:S05]  /*74e0*/  @!P0 IMAD.WIDE R12, R24, 0x2, R32 ;  /* 0x00000002180c8825 */ /* 0x002fca00078e0220 */
[----:B------:R1:W5:Y:S01]  /*74f0*/  @!P0 LD.E.64 R10, [R12.64] ;  /* 0x000000060c0a8980 */ /* 0x000362000c101b00 */
[----:B------:R-:W-:Y:S01]  /*7500*/  ISETP.GE.AND P0, PT, R16, c[0x0][0x27c], PT ;  /* 0x00009f0010007a0c */ /* 0x000fe20003f06270 */
[----:B------:R-:W-:-:S12]  /*7510*/  CS2R R24, SRZ ;  /* 0x0000000000187805 */ /* 0x000fd8000001ff00 */
[----:B------:R-:W-:Y:S02]  /*7520*/  @!P0 SHF.R.S32.HI R5, RZ, 0x1f, R16 ;  /* 0x0000001fff058819 */ /* 0x000fe40000011410 */
[----:B-1----:R-:W-:Y:S02]  /*7530*/  @!P2 SHF.R.S32.HI R13, RZ, 0x1f, R14 ;  /* 0x0000001fff0da819 */ /* 0x002fe4000001140e */
[----:B------:R-:W-:Y:S02]  /*7540*/  @!P1 SHF.R.S32.HI R12, RZ, 0x1f, R15 ;  /* 0x0000001fff0c9819 */ /* 0x000fe4000001140f */
[----:B------:R-:W-:Y:S02]  /*7550*/  @!P2 LEA.HI R13, R13, R14, RZ, 0x2 ;  /* 0x0000000e0d0da211 */ /* 0x000fe400078f10ff */
[----:B------:R-:W-:Y:S02]  /*7560*/  @!P1 LEA.HI R12, R12, R15, RZ, 0x2 ;  /* 0x0000000f0c0c9211 */ /* 0x000fe400078f10ff */
[----:B------:R-:W-:-:S02]  /*7570*/  @!P0 LEA.HI R5, R5, R16, RZ, 0x2 ;  /* 0x0000001005058211 */ /* 0x000fc400078f10ff */
[----:B------:R-:W-:Y:S02]  /*7580*/  @!P2 LOP3.LUT R15, R13, 0xfffffffc, RZ, 0xc0, !PT ;  /* 0xfffffffc0d0fa812 */ /* 0x000fe400078ec0ff */
[----:B------:R-:W-:Y:S02]  /*7590*/  @!P1 LOP3.LUT R14, R12, 0xfffffffc, RZ, 0xc0, !PT ;  /* 0xfffffffc0c0e9812 */ /* 0x000fe400078ec0ff */
[----:B------:R-:W-:Y:S01]  /*75a0*/  @!P0 LOP3.LUT R5, R5, 0xfffffffc, RZ, 0xc0, !PT ;  /* 0xfffffffc05058812 */ /* 0x000fe200078ec0ff */
[--C-:B------:R-:W-:Y:S01]  /*75b0*/  @!P2 IMAD.WIDE R12, R15, 0x2, R34.reuse ;  /* 0x000000020f0ca825 */ /* 0x100fe200078e0222 */
[----:B------:R-:W-:Y:S01]  /*75c0*/  CS2R R26, SRZ ;  /* 0x00000000001a7805 */ /* 0x000fe2000001ff00 */
[----:B------:R-:W-:Y:S02]  /*75d0*/  CS2R R28, SRZ ;  /* 0x00000000001c7805 */ /* 0x000fe4000001ff00 */
[----:B------:R-:W-:Y:S01]  /*75e0*/  @!P1 IMAD.WIDE R38, R14, 0x2, R34 ;  /* 0x000000020e269825 */ /* 0x000fe200078e0222 */
[----:B------:R1:W5:Y:S01]  /*75f0*/  @!P2 LD.E.64 R24, [R12.64] ;  /* 0x000000060c18a980 */ /* 0x000362000c101b00 */
[----:B------:R-:W-:-:S02]  /*7600*/  CS2R R16, SRZ ;  /* 0x0000000000107805 */ /* 0x000fc4000001ff00 */
[----:B------:R-:W-:Y:S01]  /*7610*/  @!P0 IMAD.WIDE R36, R5, 0x2, R34 ;  /* 0x0000000205248825 */ /* 0x000fe200078e0222 */
[----:B------:R2:W5:Y:S03]  /*7620*/  @!P1 LD.E.64 R26, [R38.64] ;  /* 0x00000006261a9980 */ /* 0x000566000c101b00 */
[--C-:B------:R-:W-:Y:S01]  /*7630*/  @!P2 IMAD.WIDE R34, R15, 0x2, R32.reuse ;  /* 0x000000020f22a825 */ /* 0x100fe200078e0220 */
[----:B------:R2:W5:Y:S03]  /*7640*/  @!P0 LD.E.64 R28, [R36.64] ;  /* 0x00000006241c8980 */ /* 0x000566000c101b00 */
[----:B------:R-:W-:Y:S02]  /*7650*/  @!P1 IMAD.WIDE R30, R14, 0x2, R32 ;  /* 0x000000020e1e9825 */ /* 0x000fe400078e0220 */
[----:B------:R-:W-:-:S02]  /*7660*/  CS2R R14, SRZ ;  /* 0x00000000000e7805 */ /* 0x000fc4000001ff00 */
[----:B------:R-:W-:-:S04]  /*7670*/  @!P0 IMAD.WIDE R32, R5, 0x2, R32 ;  /* 0x0000000205208825 */ /* 0x000fc800078e0220 */
[----:B------:R2:W5:Y:S04]  /*7680*/  @!P1 LD.E.64 R14, [R30.64] ;  /* 0x000000061e0e9980 */ /* 0x000568000c101b00 */
[----:B------:R2:W5:Y:S01]  /*7690*/  @!P0 LD.E.64 R16, [R32.64] ;  /* 0x0000000620108980 */ /* 0x000562000c101b00 */
[----:B-1----:R-:W-:-:S06]  /*76a0*/  CS2R R12, SRZ ;  /* 0x00000000000c7805 */ /* 0x002fcc000001ff00 */
[----:B------:R2:W5:Y:S02]  /*76b0*/  @!P2 LD.E.64 R12, [R34.64] ;  /* 0x00000006220ca980 */ /* 0x000564000c101b00 */
.L_x_96:
[----:B------:R-:W-:Y:S05]  /*76c0*/  BSYNC B0 ;  /* 0x0000000000007941 */ /* 0x000fea0003800000 */
.L_x_95:
[----:B-----5:R-:W-:Y:S01]  /*76d0*/  IMAD.MOV.U32 R50, RZ, RZ, R22 ;  /* 0x000000ffff327224 */ /* 0x020fe200078e0016 */
[----:B------:R-:W-:Y:S01]  /*76e0*/  SHF.R.U64 R47, R22, 0x10, R23 ;  /* 0x00000010162f7819 */ /* 0x000fe20000001217 */
[--C-:B------:R-:W-:Y:S01]  /*76f0*/  IMAD.MOV.U32 R45, RZ, RZ, R25.reuse ;  /* 0x000000ffff2d7224 */ /* 0x100fe200078e0019 */
[--C-:B------:R-:W-:Y:S01]  /*7700*/  SHF.R.U64 R43, R24, 0x10, R25.reuse ;  /* 0x00000010182b7819 */ /* 0x100fe20000001219 */
[----:B------:R-:W-:Y:S01]  /*7710*/  IMAD.MOV.U32 R22, RZ, RZ, R6 ;  /* 0x000000ffff167224 */ /* 0x000fe200078e0006 */
[----:B--2---:R-:W-:Y:S01]  /*7720*/  SHF.R.U32.HI R33, RZ, 0x10, R25 ;  /* 0x00000010ff217819 */ /* 0x004fe20000011619 */
[----:B------:R-:W-:Y:S01]  /*7730*/  IMAD.MOV.U32 R34, RZ, RZ, R27 ;  /* 0x000000ffff227224 */ /* 0x000fe200078e001b */
[----:B------:R-:W-:Y:S01]  /*7740*/  SHF.R.U64 R25, R6, 0x10, R7 ;  /* 0x0000001006197819 */ /* 0x000fe20000001207 */
[----:B------:R-:W-:Y:S01]  /*7750*/  IMAD.MOV.U32 R57, RZ, RZ, R19 ;  /* 0x000000ffff397224 */ /* 0x000fe200078e0013 */
[----:B------:R-:W-:Y:S01]  /*7760*/  SHF.R.S32.HI R6, RZ, 0x1f, R64 ;  /* 0x0000001fff067819 */ /* 0x000fe20000011440 */
[----:B------:R-:W-:Y:S01]  /*7770*/  IMAD.MOV.U32 R58, RZ, RZ, R18 ;  /* 0x000000ffff3a7224 */ /* 0x000fe200078e0012 */
[----:B------:R-:W-:Y:S01]  /*7780*/  SHF.R.U64 R32, R26, 0x10, R27 ;  /* 0x000000101a207819 */ /* 0x000fe2000000121b */
[----:B------:R-:W-:Y:S01]  /*7790*/  IMAD.MOV.U32 R55, RZ, RZ, R20 ;  /* 0x000000ffff377224 */ /* 0x000fe200078e0014 */
[----:B------:R-:W-:Y:S01]  /*77a0*/  LEA.HI R6, R6, R64, RZ, 0x2 ;  /* 0x0000004006067211 */ /* 0x000fe200078f10ff */
[----:B------:R-:W-:Y:S01]  /*77b0*/  IMAD.MOV.U32 R35, RZ, RZ, R26 ;  /* 0x000000ffff237224 */ /* 0x000fe200078e001a */
[--C-:B------:R-:W-:Y:S01]  /*77c0*/  SHF.R.U64 R56, R18, 0x10, R19.reuse ;  /* 0x0000001012387819 */ /* 0x100fe20000001213 */
[----:B------:R-:W-:Y:S01]  /*77d0*/  IMAD.MOV.U32 R18, RZ, RZ, R8 ;  /* 0x000000ffff127224 */ /* 0x000fe200078e0008 */
[----:B------:R-:W-:Y:S01]  /*77e0*/  SHF.R.U32.HI R52, RZ, 0x10, R19 ;  /* 0x00000010ff347819 */ /* 0x000fe20000011613 */
[----:B------:R-:W-:Y:S01]  /*77f0*/  IMAD.MOV.U32 R30, RZ, RZ, R29 ;  /* 0x000000ffff1e7224 */ /* 0x000fe200078e001d */
[----:B------:R-:W-:Y:S01]  /*7800*/  SHF.R.U32.HI R27, RZ, 0x10, R27 ;  /* 0x00000010ff1b7819 */ /* 0x000fe2000001161b */
[----:B------:R-:W-:Y:S01]  /*7810*/  IMAD.MOV.U32 R53, RZ, RZ, R21 ;  /* 0x000000ffff357224 */ /* 0x000fe200078e0015 */
[--C-:B------:R-:W-:Y:S01]  /*7820*/  SHF.R.U64 R19, R8, 0x10, R9.reuse ;  /* 0x0000001008137819 */ /* 0x100fe20000001209 */
[----:B------:R-:W-:Y:S01]  /*7830*/  IMAD.MOV.U32 R8, RZ, RZ, R10 ;  /* 0x000000ffff087224 */ /* 0x000fe200078e000a */
[----:B------:R-:W-:Y:S01]  /*7840*/  SHF.R.U32.HI R5, RZ, 0x10, R9 ;  /* 0x00000010ff057819 */ /* 0x000fe20000011609 */
[----:B------:R-:W-:Y:S01]  /*7850*/  IMAD.MOV.U32 R49, RZ, RZ, R23 ;  /* 0x000000ffff317224 */ /* 0x000fe200078e0017 */
[----:B------:R-:W-:Y:S01]  /*7860*/  LOP3.LUT R6, R6, 0xfffffffc, RZ, 0xc0, !PT ;  /* 0xfffffffc06067812 */ /* 0x000fe200078ec0ff */
[----:B------:R-:W-:Y:S01]  /*7870*/  IMAD.MOV.U32 R46, RZ, RZ, R24 ;  /* 0x000000ffff2e7224 */ /* 0x000fe200078e0018 */
[----:B------:R-:W-:Y:S01]  /*7880*/  SHF.R.U64 R51, R20, 0x10, R21 ;  /* 0x0000001014337819 */ /* 0x000fe20000001215 */
[----:B------:R-:W-:Y:S01]  /*7890*/  IMAD.MOV.U32 R31, RZ, RZ, R28 ;  /* 0x000000ffff1f7224 */ /* 0x000fe200078e001c */
[----:B------:R-:W-:Y:S01]  /*78a0*/  PRMT R34, R27, 0x5410, R34 ;  /* 0x000054101b227816 */ /* 0x000fe20000000022 */
[----:B------:R-:W-:Y:S01]  /*78b0*/  IMAD.IADD R6, R64, 0x1, -R6 ;  /* 0x0000000140067824 */ /* 0x000fe200078e0a06 */
[----:B------:R-:W-:Y:S01]  /*78c0*/  SHF.R.U64 R26, R28, 0x10, R29 ;  /* 0x000000101c1a7819 */ /* 0x000fe2000000121d */
[----:B------:R-:W-:Y:S01]  /*78d0*/  IMAD.MOV.U32 R24, RZ, RZ, R11 ;  /* 0x000000ffff187224 */ /* 0x000fe200078e000b */
[----:B------:R-:W-:Y:S01]  /*78e0*/  SHF.R.U32.HI R20, RZ, 0x10, R29 ;  /* 0x00000010ff147819 */ /* 0x000fe2000001161d */
[----:B------:R-:W-:Y:S01]  /*78f0*/  IMAD.MOV.U32 R28, RZ, RZ, R13 ;  /* 0x000000ffff1c7224 */ /* 0x000fe200078e000d */
[----:B------:R-:W-:Y:S01]  /*7900*/  PRMT R27, R19, 0x5410, R5 ;  /* 0x00005410131b7816 */ /* 0x000fe20000000005 */
[----:B------:R-:W-:Y:S01]  /*7910*/  IMAD.MOV.U32 R38, RZ, RZ, R14 ;  /* 0x000000ffff267224 */ /* 0x000fe200078e000e */
[----:B------:R-:W-:Y:S01]  /*7920*/  SHF.R.U64 R29, R12, 0x10, R13 ;  /* 0x000000100c1d7819 */ /* 0x000fe2000000120d */
[----:B------:R-:W-:Y:S01]  /*7930*/  IMAD.MOV.U32 R37, RZ, RZ, R15 ;  /* 0x000000ffff257224 */ /* 0x000fe200078e000f */
[----:B------:R-:W-:Y:S01]  /*7940*/  LEA.HI R5, R60, R60, RZ, 0x1 ;  /* 0x0000003c3c057211 */ /* 0x000fe200078f08ff */
[----:B------:R-:W-:-:S04]  /*7950*/  DEPBAR.LE SB0, 0x1 ;  /* 0x000080400000791a */ /* 0x000fc80000000000 */
[----:B------:R-:W-:Y:S01]  /*7960*/  SHF.R.U32.HI R48, RZ, 0x10, R21 ;  /* 0x00000010ff307819 */ /* 0x000fe20000011615 */
[--C-:B------:R-:W-:Y:S01]  /*7970*/  IMAD.MOV.U32 R21, RZ, RZ, R7.reuse ;  /* 0x000000ffff157224 */ /* 0x100fe200078e0007 */
[----:B------:R-:W-:Y:S01]  /*7980*/  SHF.R.U32.HI R7, RZ, 0x10, R7 ;  /* 0x00000010ff077819 */ /* 0x000fe20000011607 */
[----:B------:R-:W-:Y:S01]  /*7990*/  BSSY B1, `(.L_x_97) ;  /* 0x000012d000017945 */ /* 0x000fe20003800000 */
[----:B------:R-:W-:Y:S01]  /*79a0*/  PRMT R29, R29, 0x5410, R8 ;  /* 0x000054101d1d7816 */ /* 0x000fe20000000008 */
[----:B------:R-:W-:Y:S01]  /*79b0*/  IMAD.SHL.U32 R8, R6, 0x40, RZ ;  /* 0x0000004006087824 */ /* 0x000fe200078e00ff */
[----:B------:R-:W-:Y:S01]  /*79c0*/  LOP3.LUT R5, R5, 0x7fffffe, RZ, 0xc0, !PT ;  /* 0x07fffffe05057812 */ /* 0x000fe200078ec0ff */
[----:B------:R-:W-:Y:S01]  /*79d0*/  IMAD.MOV.U32 R41, RZ, RZ, R16 ;  /* 0x000000ffff297224 */ /* 0x000fe200078e0010 */
[----:B------:R-:W-:Y:S01]  /*79e0*/  SHF.R.U32.HI R44, RZ, 0x10, R23 ;  /* 0x00000010ff2c7819 */ /* 0x000fe20000011617 */
[----:B------:R-:W-:Y:S01]  /*79f0*/  IMAD.MOV.U32 R23, RZ, RZ, R9 ;  /* 0x000000ffff177224 */ /* 0x000fe200078e0009 */
[----:B------:R-:W-:Y:S01]  /*7a00*/  SHF.R.U64 R10, R10, 0x10, R11 ;  /* 0x000000100a0a7819 */ /* 0x000fe2000000120b */
[----:B------:R-:W-:Y:S01]  /*7a10*/  IMAD.MOV.U32 R39, RZ, RZ, R17 ;  /* 0x000000ffff277224 */ /* 0x000fe200078e0011 */
[----:B------:R-:W-:Y:S01]  /*7a20*/  SHF.R.U32.HI R9, RZ, 0x10, R11 ;  /* 0x00000010ff097819 */ /* 0x000fe2000001160b */
[----:B------:R-:W-:Y:S01]  /*7a30*/  IMAD.MOV.U32 R11, RZ, RZ, R12 ;  /* 0x000000ffff0b7224 */ /* 0x000fe200078e000c */
[----:B------:R-:W-:Y:S01]  /*7a40*/  PRMT R25, R25, 0x5410, R7 ;  /* 0x0000541019197816 */ /* 0x000fe20000000007 */
[----:B------:R-:W-:Y:S01]  /*7a50*/  IMAD.IADD R7, R60, 0x1, -R5 ;  /* 0x000000013c077824 */ /* 0x000fe200078e0a05 */
[----:B------:R-:W-:Y:S01]  /*7a60*/  LOP3.LUT R5, R8, 0xc0, RZ, 0xc0, !PT ;  /* 0x000000c008057812 */ /* 0x000fe200078ec0ff */
[----:B------:R-:W-:Y:S01]  /*7a70*/  IMAD R12, R169, -0x80, R54 ;  /* 0xffffff80a90c7824 */ /* 0x000fe200078e0236 */
[----:B------:R-:W-:Y:S01]  /*7a80*/  LOP3.LUT P1, RZ, R6, 0x2, RZ, 0xc0, !PT ;  /* 0x0000000206ff7812 */ /* 0x000fe2000782c0ff */
[----:B------:R-:W-:Y:S01]  /*7a90*/  IMAD R7, R63, 0x8, R7 ;  /* 0x000000083f077824 */ /* 0x000fe200078e0207 */
[----:B------:R-:W-:-:S02]  /*7aa0*/  PRMT R28, R28, 0x5410, R23 ;  /* 0x000054101c1c7816 */ /* 0x000fc40000000017 */
[----:B------:R-:W-:Y:S02]  /*7ab0*/  LOP3.LUT R6, R5, 0x8, R62, 0xf8, !PT ;  /* 0x0000000805067812 */ /* 0x000fe400078ef83e */
[----:B------:R-:W-:Y:S02]  /*7ac0*/  SHF.R.U32.HI R5, RZ, 0x3, R5 ;  /* 0x00000003ff057819 */ /* 0x000fe40000011605 */
[----:B------:R-:W-:Y:S02]  /*7ad0*/  IMNMX R23, R12, 0x80, PT ;  /* 0x000000800c177817 */ /* 0x000fe40003800200 */
[----:B------:R-:W-:Y:S02]  /*7ae0*/  LOP3.LUT R5, R6, R5, RZ, 0x3c, !PT ;  /* 0x0000000506057212 */ /* 0x000fe400078e3cff */
[----:B------:R-:W-:Y:S02]  /*7af0*/  ISETP.GE.AND P0, PT, R60, R23, PT ;  /* 0x000000173c00720c */ /* 0x000fe40003f06270 */
[----:B------:R-:W-:Y:S01]  /*7b00*/  SHF.R.U64 R42, R14, 0x10, R15 ;  /* 0x000000100e2a7819 */ /* 0x000fe2000000120f */
[----:B------:R-:W-:Y:S01]  /*7b10*/  IMAD.U32 R5, R7, 0x20, R5 ;  /* 0x0000002007057824 */ /* 0x000fe200078e0005 */
[----:B------:R-:W-:-:S02]  /*7b20*/  SHF.R.U32.HI R36, RZ, 0x10, R13 ;  /* 0x00000010ff247819 */ /* 0x000fc4000001160d */
[----:B------:R-:W-:Y:S02]  /*7b30*/  SHF.R.U32.HI R14, RZ, 0x10, R15 ;  /* 0x00000010ff0e7819 */ /* 0x000fe4000001160f */
[----:B------:R-:W-:Y:S02]  /*7b40*/  PRMT R24, R24, 0x5410, R22 ;  /* 0x0000541018187816 */ /* 0x000fe40000000016 */
[C---:B------:R-:W-:Y:S02]  /*7b50*/  IADD3 R6, R5.reuse, 0x10, RZ ;  /* 0x0000001005067810 */ /* 0x040fe40007ffe0ff */
[--C-:B------:R-:W-:Y:S02]  /*7b60*/  SHF.R.U64 R15, R16, 0x10, R17.reuse ;  /* 0x00000010100f7819 */ /* 0x100fe40000001211 */
[----:B------:R-:W-:Y:S02]  /*7b70*/  SHF.R.U32.HI R13, RZ, 0x10, R17 ;  /* 0x00000010ff0d7819 */ /* 0x000fe40000011611 */
[----:B------:R-:W-:-:S02]  /*7b80*/  @P1 IADD3 R6, R5, -0x10, RZ ;  /* 0xfffffff005061810 */ /* 0x000fc40007ffe0ff */
[----:B------:R-:W-:Y:S02]  /*7b90*/  PRMT R38, R38, 0x5410, R30 ;  /* 0x0000541026267816 */ /* 0x000fe4000000001e */
[----:B------:R-:W-:Y:S02]  /*7ba0*/  PRMT R35, R35, 0x5410, R26 ;  /* 0x0000541023237816 */ /* 0x000fe4000000001a */
[----:B------:R-:W-:Y:S02]  /*7bb0*/  PRMT R36, R36, 0x5410, R31 ;  /* 0x0000541024247816 */ /* 0x000fe4000000001f */
[----:B------:R-:W-:Y:S02]  /*7bc0*/  PRMT R26, R21, 0x5410, R18 ;  /* 0x00005410151a7816 */ /* 0x000fe40000000012 */
[----:B------:R-:W-:Y:S02]  /*7bd0*/  PRMT R30, R9, 0x5410, R24 ;  /* 0x00005410091e7816 */ /* 0x000fe40000000018 */
[----:B------:R-:W-:-:S02]  /*7be0*/  PRMT R32, R15, 0x5410, R32 ;  /* 0x000054100f207816 */ /* 0x000fc40000000020 */
[----:B------:R-:W-:Y:S02]  /*7bf0*/  PRMT R37, R37, 0x5410, R20 ;  /* 0x0000541025257816 */ /* 0x000fe40000000014 */
[----:B------:R-:W-:Y:S02]  /*7c00*/  PRMT R24, R10, 0x7610, R24 ;  /* 0x000076100a187816 */ /* 0x000fe40000000018 */
[----:B------:R-:W-:Y:S02]  /*7c10*/  PRMT R31, R11, 0x5410, R14 ;  /* 0x000054100b1f7816 */ /* 0x000fe4000000000e */
[----:B------:R-:W-:Y:S02]  /*7c20*/  PRMT R33, R33, 0x5410, R13 ;  /* 0x0000541021217816 */ /* 0x000fe4000000000d */
[----:B------:R-:W-:Y:S02]  /*7c30*/  LEA R21, R5, 0x6100, 0x1 ;  /* 0x0000610005157811 */ /* 0x000fe400078e08ff */
[----:B------:R-:W-:Y:S01]  /*7c40*/  LEA R22, R6, 0x6100, 0x1 ;  /* 0x0000610006167811 */ /* 0x000fe200078e08ff */
[----:B------:R-:W-:Y:S06]  /*7c50*/  BAR.SYNC.DEFER_BLOCKING 0x0 ;  /* 0x0000000000007b1d */ /* 0x000fec0000010000 */
[----:B------:R-:W-:Y:S05]  /*7c60*/  @P0 BRA `(.L_x_98) ;  /* 0x00000ff000000947 */ /* 0x000fea0003800000 */
[----:B------:R-:W-:Y:S01]  /*7c70*/  ISETP.GE.AND P0, PT, R40, c[0x0][0x27c], PT ;  /* 0x00009f0028007a0c */ /* 0x000fe20003f06270 */
[----:B------:R-:W-:-:S12]  /*7c80*/  BSSY B0, `(.L_x_99) ;  /* 0x0000028000007945 */ /* 0x000fd80003800000 */
[----:B------:R-:W-:Y:S05]  /*7c90*/  @P0 BRA `(.L_x_100) ;  /* 0x0000026000000947 */ /* 0x000fea0003800000 */
[----:B------:R-:W1:Y:S01]  /*7ca0*/  LDS.128 R8, [R21] ;  /* 0x0000000015087984 */ /* 0x000e620000000c00 */
[----:B------:R-:W-:Y:S02]  /*7cb0*/  HADD2.F32 R13, -RZ, R24.H1_H1 ;  /* 0x30000018ff0d7230 */ /* 0x000fe40000004100 */
[----:B------:R-:W-:Y:S02]  /*7cc0*/  HADD2.F32 R5, -RZ, R25.H0_H0 ;  /* 0x20000019ff057230 */ /* 0x000fe40000004100 */
[----:B------:R-:W-:Y:S02]  /*7cd0*/  HADD2.F32 R7, -RZ, R58.H0_H0 ;  /* 0x2000003aff077230 */ /* 0x000fe40000004100 */
[----:B------:R-:W-:Y:S02]  /*7ce0*/  HADD2.F32 R6, -RZ, R56.H0_H0 ;  /* 0x20000038ff067230 */ /* 0x000fe40000004100 */
[--C-:B-1----:R-:W-:Y:S02]  /*7cf0*/  HADD2.F32 R14, -RZ, R8.reuse.H0_H0 ;  /* 0x20000008ff0e7230 */ /* 0x102fe40000004100 */
[----:B------:R-:W-:-:S02]  /*7d00*/  HADD2.F32 R12, -RZ, R8.H1_H1 ;  /* 0x30000008ff0c7230 */ /* 0x000fc40000004100 */
[--C-:B------:R-:W-:Y:S02]  /*7d10*/  HADD2.F32 R8, -RZ, R9.reuse.H0_H0 ;  /* 0x20000009ff087230 */ /* 0x100fe40000004100 */
[----:B------:R-:W-:Y:S02]  /*7d20*/  HADD2.F32 R9, -RZ, R9.H1_H1 ;  /* 0x30000009ff097230 */ /* 0x000fe40000004100 */
[--C-:B------:R-:W-:Y:S02]  /*7d30*/  HADD2.F32 R18, -RZ, R11.reuse.H0_H0 ;  /* 0x2000000bff127230 */ /* 0x100fe40000004100 */
[----:B------:R-:W-:Y:S01]  /*7d40*/  HADD2.F32 R17, -RZ, R11.H1_H1 ;  /* 0x3000000bff117230 */ /* 0x000fe20000004100 */
[-C--:B------:R-:W-:Y:S01]  /*7d50*/  FMUL.FTZ R11, R12, R13.reuse ;  /* 0x0000000d0c0b7220 */ /* 0x080fe20000410000 */
[--C-:B------:R-:W-:Y:S01]  /*7d60*/  HADD2.F32 R16, -RZ, R10.reuse.H0_H0 ;  /* 0x2000000aff107230 */ /* 0x100fe20000004100 */
[----:B------:R-:W-:Y:S01]  /*7d70*/  FMUL.FTZ R13, R14, R13 ;  /* 0x0000000d0e0d7220 */ /* 0x000fe20000410000 */
[----:B------:R-:W-:Y:S01]  /*7d80*/  HADD2.F32 R15, -RZ, R10.H1_H1 ;  /* 0x3000000aff0f7230 */ /* 0x000fe20000004100 */
[----:B------:R-:W-:-:S02]  /*7d90*/  FMUL.FTZ R10, R9, R5 ;  /* 0x00000005090a7220 */ /* 0x000fc40000410000 */
[----:B------:R-:W-:Y:S02]  /*7da0*/  FMUL.FTZ R5, R8, R5 ;  /* 0x0000000508057220 */ /* 0x000fe40000410000 */
[-C--:B------:R-:W-:Y:S02]  /*7db0*/  FFMA.FTZ R20, R14, R7.reuse, -R11 ;  /* 0x000000070e147223 */ /* 0x080fe4000001080b */
[----:B------:R-:W-:Y:S01]  /*7dc0*/  FFMA.FTZ R19, R12, R7, R13 ;  /* 0x000000070c137223 */ /* 0x000fe2000001000d */
[----:B------:R-:W-:Y:S01]  /*7dd0*/  HADD2.F32 R7, -RZ, R57.H0_H0 ;  /* 0x20000039ff077230 */ /* 0x000fe20000004100 */
[-C--:B------:R-:W-:Y:S01]  /*7de0*/  FFMA.FTZ R14, R8, R6.reuse, -R10 ;  /* 0x00000006080e7223 */ /* 0x080fe2000001080a */
[----:B------:R-:W-:Y:S01]  /*7df0*/  HADD2.F32 R8, -RZ, R26.H0_H0 ;  /* 0x2000001aff087230 */ /* 0x000fe20000004100 */
[----:B------:R-:W-:Y:S01]  /*7e00*/  FFMA.FTZ R13, R9, R6, R5 ;  /* 0x00000006090d7223 */ /* 0x000fe20000010005 */
[----:B------:R-:W-:Y:S02]  /*7e10*/  HADD2.F32 R5, -RZ, R25.H1_H1 ;  /* 0x30000019ff057230 */ /* 0x000fe40000004100 */
[----:B------:R-:W-:Y:S01]  /*7e20*/  HADD2.F32 R6, -RZ, R52.H0_H0 ;  /* 0x20000034ff067230 */ /* 0x000fe20000004100 */
[----:B------:R-:W-:-:S02]  /*7e30*/  FMUL.FTZ R10, R15, R8 ;  /* 0x000000080f0a7220 */ /* 0x000fc40000410000 */
[----:B------:R-:W-:Y:S02]  /*7e40*/  FMUL.FTZ R9, R16, R8 ;  /* 0x0000000810097220 */ /* 0x000fe40000410000 */
[-C--:B------:R-:W-:Y:S02]  /*7e50*/  FMUL.FTZ R8, R17, R5.reuse ;  /* 0x0000000511087220 */ /* 0x080fe40000410000 */
[----:B------:R-:W-:Y:S02]  /*7e60*/  FMUL.FTZ R5, R18, R5 ;  /* 0x0000000512057220 */ /* 0x000fe40000410000 */
[-C--:B------:R-:W-:Y:S02]  /*7e70*/  FFMA.FTZ R12, R16, R7.reuse, -R10 ;  /* 0x00000007100c7223 */ /* 0x080fe4000001080a */
[----:B------:R-:W-:Y:S01]  /*7e80*/  FFMA.FTZ R10, R15, R7, R9 ;  /* 0x000000070f0a7223 */ /* 0x000fe20000010009 */
[----:B------:R-:W-:Y:S01]  /*7e90*/  F2FP.PACK_AB R9, R13, R14 ;  /* 0x0000000e0d09723e */ /* 0x000fe200000000ff */
[----:B------:R-:W-:Y:S01]  /*7ea0*/  FFMA.FTZ R11, R18, R6, -R8 ;  /* 0x00000006120b7223 */ /* 0x000fe20000010808 */
[----:B------:R-:W-:Y:S01]  /*7eb0*/  F2FP.PACK_AB R8, R19, R20 ;  /* 0x000000141308723e */ /* 0x000fe200000000ff */
[----:B------:R-:W-:Y:S01]  /*7ec0*/  FFMA.FTZ R5, R17, R6, R5 ;  /* 0x0000000611057223 */ /* 0x000fe20000010005 */
[----:B------:R-:W-:-:S04]  /*7ed0*/  F2FP.PACK_AB R10, R10, R12 ;  /* 0x0000000c0a0a723e */ /* 0x000fc800000000ff */
[----:B------:R-:W-:-:S05]  /*7ee0*/  F2FP.PACK_AB R11, R5, R11 ;  /* 0x0000000b050b723e */ /* 0x000fca00000000ff */
[----:B------:R1:W-:Y:S02]  /*7ef0*/  STS.128 [R21], R8 ;  /* 0x0000000815007388 */ /* 0x0003e40000000c00 */
.L_x_100:
[----:B------:R-:W-:Y:S05]  /*7f00*/  BSYNC B0 ;  /* 0x0000000000007941 */ /* 0x000fea0003800000 */
.L_x_99:
[----:B------:R-:W-:Y:S01]  /*7f10*/  IADD3 R5, R40, 0x8, RZ ;  /* 0x0000000828057810 */ /* 0x000fe20007ffe0ff */
[----:B------:R-:W-:Y:S03]  /*7f20*/  BSSY B0, `(.L_x_101) ;  /* 0x0000029000007945 */ /* 0x000fe60003800000 */
[----:B------:R-:W-:-:S13]  /*7f30*/  ISETP.GE.AND P0, PT, R5, c[0x0][0x27c], PT ;  /* 0x00009f0005007a0c */ /* 0x000fda0003f06270 */
[----:B------:R-:W-:Y:S05]  /*7f40*/  @P0 BRA `(.L_x_102) ;  /* 0x0000026000000947 */ /* 0x000fea0003800000 */
[----:B-1----:R-:W1:Y:S01]  /*7f50*/  LDS.128 R8, [R22] ;  /* 0x0000000016087984 */ /* 0x002e620000000c00 */
        /* <DEDUP_REMOVED lines=20> */
[----:B------:R-:W-:Y:S01]  /*80a0*/  HADD2.F32 R8, -RZ, R28.H1_H1 ;  /* 0x3000001cff087230 */ /* 0x000fe20000004100 */
        /* <DEDUP_REMOVED lines=16> */
.L_x_102:
[----:B------:R-:W-:Y:S05]  /*81b0*/  BSYNC B0 ;  /* 0x0000000000007941 */ /* 0x000fea0003800000 */
.L_x_101:
[----:B------:R-:W-:Y:S01]  /*81c0*/  IADD3 R5, R40, 0x10, RZ ;  /* 0x0000001028057810 */ /* 0x000fe20007ffe0ff */
[----:B------:R-:W-:Y:S03]  /*81d0*/  BSSY B0, `(.L_x_103) ;  /* 0x0000029000007945 */ /* 0x000fe60003800000 */
[----:B------:R-:W-:-:S13]  /*81e0*/  ISETP.GE.AND P0, PT, R5, c[0x0][0x27c], PT ;  /* 0x00009f0005007a0c */ /* 0x000fda0003f06270 */
[----:B------:R-:W-:Y:S05]  /*81f0*/  @P0 BRA `(.L_x_104) ;  /* 0x0000026000000947 */ /* 0x000fea0003800000 */
[----:B-1----:R-:W1:Y:S01]  /*8200*/  LDS.128 R8, [R21+0x2000] ;  /* 0x0020000015087984 */ /* 0x002e620000000c00 */
        /* <DEDUP_REMOVED lines=20> */
[--C-:B------:R-:W-:Y:S01]  /*8350*/  HADD2.F32 R8, -RZ, R30.reuse.H1_H1 ;  /* 0x3000001eff087230 */ /* 0x100fe20000004100 */
[----:B------:R-:W-:Y:S01]  /*8360*/  FFMA.FTZ R13, R9, R6, R5 ;  /* 0x00000006090d7223 */ /* 0x000fe20000010005 */
[----:B------:R-:W-:Y:S02]  /*8370*/  HADD2.F32 R5, -RZ, R30.H0_H0 ;  /* 0x2000001eff057230 */ /* 0x000fe40000004100 */
        /* <DEDUP_REMOVED lines=13> */
[----:B------:R1:W-:Y:S02]  /*8450*/  STS.128 [R21+0x2000], R8 ;  /* 0x0020000815007388 */ /* 0x0003e40000000c00 */
.L_x_104:
[----:B------:R-:W-:Y:S05]  /*8460*/  BSYNC B0 ;  /* 0x0000000000007941 */ /* 0x000fea0003800000 */
.L_x_103:
[----:B------:R-:W-:Y:S01]  /*8470*/  IADD3 R5, R40, 0x18, RZ ;  /* 0x0000001828057810 */ /* 0x000fe20007ffe0ff */
[----:B------:R-:W-:Y:S03]  /*8480*/  BSSY B0, `(.L_x_105) ;  /* 0x0000029000007945 */ /* 0x000fe60003800000 */
[----:B------:R-:W-:-:S13]  /*8490*/  ISETP.GE.AND P0, PT, R5, c[0x0][0x27c], PT ;  /* 0x00009f0005007a0c */ /* 0x000fda0003f06270 */
[----:B------:R-:W-:Y:S05]  /*84a0*/  @P0 BRA `(.L_x_106) ;  /* 0x0000026000000947 */ /* 0x000fea0003800000 */
[----:B-1----:R-:W1:Y:S01]  /*84b0*/  LDS.128 R8, [R22+0x2000] ;  /* 0x0020000016087984 */ /* 0x002e620000000c00 */
[----:B------:R-:W-:Y:S02]  /*84c0*/  HADD2.F32 R13, -RZ, R31.H0_H0 ;  /* 0x2000001fff0d7230 */ /* 0x000fe40000004100 */
        /* <DEDUP_REMOVED lines=36> */
.L_x_106:
[----:B------:R-:W-:Y:S05]  /*8710*/  BSYNC B0 ;  /* 0x0000000000007941 */ /* 0x000fea0003800000 */
.L_x_105:
        /* <DEDUP_REMOVED lines=8> */
[----:B------:R-:W-:Y:S02]  /*87a0*/  HADD2.F32 R6, -RZ, R32.H1_H1 ;  /* 0x30000020ff067230 */ /* 0x000fe40000004100 */
        /* <DEDUP_REMOVED lines=14> */
[--C-:B------:R-:W-:Y:S01]  /*8890*/  HADD2.F32 R7, -RZ, R34.reuse.H1_H1 ;  /* 0x30000022ff077230 */ /* 0x100fe20000004100 */
        /* <DEDUP_REMOVED lines=18> */
.L_x_108:
[----:B------:R-:W-:Y:S05]  /*89c0*/  BSYNC B0 ;  /* 0x0000000000007941 */ /* 0x000fea0003800000 */
.L_x_107:
[----:B------:R-:W-:-:S04]  /*89d0*/  IADD3 R5, R40, 0x28, RZ ;  /* 0x0000002828057810 */ /* 0x000fc80007ffe0ff */
[----:B------:R-:W-:-:S13]  /*89e0*/  ISETP.GE.AND P0, PT, R5, c[0x0][0x27c], PT ;  /* 0x00009f0005007a0c */ /* 0x000fda0003f06270 */
[----:B------:R-:W-:Y:S05]  /*89f0*/  @P0 BRA `(.L_x_98) ;  /* 0x0000026000000947 */ /* 0x000fea0003800000 */
[----:B-1----:R-:W1:Y:S01]  /*8a00*/  LDS.128 R8, [R22+0x4000] ;  /* 0x0040000016087984 */ /* 0x002e620000000c00 */
[----:B------:R-:W-:Y:S02]  /*8a10*/  HADD2.F32 R13, -RZ, R41.H0_H0 ;  /* 0x20000029ff0d7230 */ /* 0x000fe40000004100 */
[----:B------:R-:W-:Y:S02]  /*8a20*/  HADD2.F32 R5, -RZ, R32.H0_H0 ;  /* 0x20000020ff057230 */ /* 0x000fe40000004100 */
[----:B------:R-:W-:Y:S02]  /*8a30*/  HADD2.F32 R7, -RZ, R36.H1_H1 ;  /* 0x30000024ff077230 */ /* 0x000fe40000004100 */
        /* <DEDUP_REMOVED lines=15> */
[----:B------:R-:W-:Y:S01]  /*8b30*/  HADD2.F32 R7, -RZ, R38.H1_H1 ;  /* 0x30000026ff077230 */ /* 0x000fe20000004100 */
[-C--:B------:R-:W-:Y:S01]  /*8b40*/  FFMA.FTZ R14, R8, R6.reuse, -R10 ;  /* 0x00000006080e7223 */ /* 0x080fe2000001080a */
[----:B------:R-:W-:Y:S01]  /*8b50*/  HADD2.F32 R8, -RZ, R39.H0_H0 ;  /* 0x20000027ff087230 */ /* 0x000fe20000004100 */
[----:B------:R-:W-:Y:S01]  /*8b60*/  FFMA.FTZ R13, R9, R6, R5 ;  /* 0x00000006090d7223 */ /* 0x000fe20000010005 */
[----:B------:R-:W-:Y:S02]  /*8b70*/  HADD2.F32 R5, -RZ, R33.H1_H1 ;  /* 0x30000021ff057230 */ /* 0x000fe40000004100 */
[----:B------:R-:W-:Y:S01]  /*8b80*/  HADD2.F32 R6, -RZ, R37.H1_H1 ;  /* 0x30000025ff067230 */ /* 0x000fe20000004100 */
        /* <DEDUP_REMOVED lines=13> */
.L_x_98:
[----:B------:R-:W-:Y:S05]  /*8c60*/  BSYNC B1 ;  /* 0x0000000000017941 */ /* 0x000fea0003800000 */
.L_x_97:
[----:B------:R-:W-:-:S04]  /*8c70*/  IADD3 R5, R60, 0x40, RZ ;  /* 0x000000403c057810 */ /* 0x000fc80007ffe0ff */
[----:B------:R-:W-:-:S13]  /*8c80*/  ISETP.GE.AND P0, PT, R5, R23, PT ;  /* 0x000000170500720c */ /* 0x000fda0003f06270 */
[----:B------:R-:W-:Y:S05]  /*8c90*/  @P0 BRA `(.L_x_109) ;  /* 0x0000411000000947 */ /* 0x000fea0003800000 */
[----:B------:R-:W-:Y:S01]  /*8ca0*/  ISETP.GE.AND P0, PT, R40, c[0x0][0x27c], PT ;  /* 0x00009f0028007a0c */ /* 0x000fe20003f06270 */
[----:B------:R-:W-:-:S12]  /*8cb0*/  BSSY B0, `(.L_x_110) ;  /* 0x0000028000007945 */ /* 0x000fd80003800000 */
        /* <DEDUP_REMOVED lines=12> */
[C---:B------:R-:W-:Y:S01]  /*8d80*/  FMUL.FTZ R11, R13.reuse, R12 ;  /* 0x0000000c0d0b7220 */ /* 0x040fe20000410000 */
[--C-:B------:R-:W-:Y:S01]  /*8d90*/  HADD2.F32 R16, -RZ, R10.reuse.H0_H0 ;  /* 0x2000000aff107230 */ /* 0x100fe20000004100 */
[----:B------:R-:W-:Y:S01]  /*8da0*/  FMUL.FTZ R13, R13, R14 ;  /* 0x0000000e0d0d7220 */ /* 0x000fe20000410000 */
[----:B------:R-:W-:Y:S01]  /*8db0*/  HADD2.F32 R15, -RZ, R10.H1_H1 ;  /* 0x3000000aff0f7230 */ /* 0x000fe20000004100 */
[----:B------:R-:W-:-:S02]  /*8dc0*/  FMUL.FTZ R10, R5, R9 ;  /* 0x00000009050a7220 */ /* 0x000fc40000410000 */
[----:B------:R-:W-:Y:S02]  /*8dd0*/  FMUL.FTZ R5, R5, R8 ;  /* 0x0000000805057220 */ /* 0x000fe40000410000 */
[C---:B------:R-:W-:Y:S02]  /*8de0*/  FFMA.FTZ R20, R7.reuse, R14, -R11 ;  /* 0x0000000e07147223 */ /* 0x040fe4000001080b */
[----:B------:R-:W-:Y:S01]  /*8df0*/  FFMA.FTZ R19, R7, R12, R13 ;  /* 0x0000000c07137223 */ /* 0x000fe2000001000d */
[----:B------:R-:W-:Y:S01]  /*8e00*/  HADD2.F32 R7, -RZ, R57.H0_H0 ;  /* 0x20000039ff077230 */ /* 0x000fe20000004100 */
[C---:B------:R-:W-:Y:S01]  /*8e10*/  FFMA.FTZ R14, R6.reuse, R8, -R10 ;  /* 0x00000008060e7223 */ /* 0x040fe2000001080a */
[----:B------:R-:W-:Y:S01]  /*8e20*/  HADD2.F32 R8, -RZ, R26.H0_H0 ;  /* 0x2000001aff087230 */ /* 0x000fe20000004100 */
[----:B------:R-:W-:Y:S01]  /*8e30*/  FFMA.FTZ R13, R6, R9, R5 ;  /* 0x00000009060d7223 */ /* 0x000fe20000010005 */
[----:B------:R-:W-:Y:S02]  /*8e40*/  HADD2.F32 R5, -RZ, R25.H1_H1 ;  /* 0x30000019ff057230 */ /* 0x000fe40000004100 */
[----:B------:R-:W-:Y:S01]  /*8e50*/  HADD2.F32 R6, -RZ, R52.H0_H0 ;  /* 0x20000034ff067230 */ /* 0x000fe20000004100 */
[----:B------:R-:W-:-:S02]  /*8e60*/  FMUL.FTZ R10, R8, R15 ;  /* 0x0000000f080a7220 */ /* 0x000fc40000410000 */
[----:B------:R-:W-:Y:S02]  /*8e70*/  FMUL.FTZ R9, R8, R16 ;  /* 0x0000001008097220 */ /* 0x000fe40000410000 */
[C---:B------:R-:W-:Y:S02]  /*8e80*/  FMUL.FTZ R8, R5.reuse, R17 ;  /* 0x0000001105087220 */ /* 0x040fe40000410000 */
[----:B------:R-:W-:Y:S02]  /*8e90*/  FMUL.FTZ R5, R5, R18 ;  /* 0x0000001205057220 */ /* 0x000fe40000410000 */
[C---:B------:R-:W-:Y:S02]  /*8ea0*/  FFMA.FTZ R12, R7.reuse, R16, -R10 ;  /* 0x00000010070c7223 */ /* 0x040fe4000001080a */
[----:B------:R-:W-:Y:S01]  /*8eb0*/  FFMA.FTZ R10, R7, R15, R9 ;  /* 0x0000000f070a7223 */ /* 0x000fe20000010009 */
[----:B------:R-:W-:Y:S01]  /*8ec0*/  F2FP.PACK_AB R9, R13, R14 ;  /* 0x0000000e0d09723e */ /* 0x000fe200000000ff */
[C---:B------:R-:W-:Y:S01]  /*8ed0*/  FFMA.FTZ R11, R6.reuse, R18, -R8 ;  /* 0x00000012060b7223 */ /* 0x040fe20000010808 */
[----:B------:R-:W-:Y:S01]  /*8ee0*/  F2FP.PACK_AB R8, R19, R20 ;  /* 0x000000141308723e */ /* 0x000fe200000000ff */
[----:B------:R-:W-:Y:S01]  /*8ef0*/  FFMA.FTZ R5, R6, R17, R5 ;  /* 0x0000001106057223 */ /* 0x000fe20000010005 */
[----:B------:R-:W-:-:S04]  /*8f00*/  F2FP.PACK_AB R10, R10, R12 ;  /* 0x0000000c0a0a723e */ /* 0x000fc800000000ff */
[----:B------:R-:W-:-:S05]  /*8f10*/  F2FP.PACK_AB R11, R5, R11 ;  /* 0x0000000b050b723e */ /* 0x000fca00000000ff */
[----:B------:R1:W-:Y:S02]  /*8f20*/  STS.128 [R21+0x1000], R8 ;  /* 0x0010000815007388 */ /* 0x0003e40000000c00 */
.L_x_111:
[----:B------:R-:W-:Y:S05]  /*8f30*/  BSYNC B0 ;  /* 0x0000000000007941 */ /* 0x000fea0003800000 */
.L_x_110:
        /* <DEDUP_REMOVED lines=25> */
[----:B------:R-:W-:Y:S01]  /*90d0*/  HADD2.F32 R8, -RZ, R28.H1_H1 ;  /* 0x3000001cff087230 */ /* 0x000fe20000004100 */
        /* <DEDUP_REMOVED lines=16> */
.L_x_113:
[----:B------:R-:W-:Y:S05]  /*91e0*/  BSYNC B0 ;  /* 0x0000000000007941 */ /* 0x000fea0003800000 */
.L_x_112:
        /* <DEDUP_REMOVED lines=25> */
[--C-:B------:R-:W-:Y:S01]  /*9380*/  HADD2.F32 R8, -RZ, R30.reuse.H1_H1 ;  /* 0x3000001eff087230 */ /* 0x100fe20000004100 */
[----:B------:R-:W-:Y:S01]  /*9390*/  FFMA.FTZ R13, R6, R9, R5 ;  /* 0x00000009060d7223 */ /* 0x000fe20000010005 */
[----:B------:R-:W-:Y:S02]  /*93a0*/  HADD2.F32 R5, -RZ, R30.H0_H0 ;  /* 0x2000001eff057230 */ /* 0x000fe40000004100 */
        /* <DEDUP_REMOVED lines=14> */
.L_x_115:
[----:B------:R-:W-:Y:S05]  /*9490*/  BSYNC B0 ;  /* 0x0000000000007941 */ /* 0x000fea0003800000 */
.L_x_114:
        /* <DEDUP_REMOVED lines=42> */
.L_x_117:
[----:B------:R-:W-:Y:S05]  /*9740*/  BSYNC B0 ;  /* 0x0000000000007941 */ /* 0x000fea0003800000 */
.L_x_116:
        /* <DEDUP_REMOVED lines=23> */
[--C-:B------:R-:W-:Y:S01]  /*98c0*/  HADD2.F32 R7, -RZ, R34.reuse.H1_H1 ;  /* 0x30000022ff077230 */ /* 0x100fe20000004100 */
        /* <DEDUP_REMOVED lines=18> */
.L_x_119:
[----:B------:R-:W-:Y:S05]  /*99f0*/  BSYNC B0 ;  /* 0x0000000000007941 */ /* 0x000fea0003800000 */
.L_x_118:
        /* <DEDUP_REMOVED lines=22> */
[----:B------:R-:W-:Y:S01]  /*9b60*/  HADD2.F32 R7, -RZ, R38.H1_H1 ;  /* 0x30000026ff077230 */ /* 0x000fe20000004100 */
[C---:B------:R-:W-:Y:S01]  /*9b70*/  FFMA.FTZ R14, R6.reuse, R8, -R10 ;  /* 0x00000008060e7223 */ /* 0x040fe2000001080a */
[----:B------:R-:W-:Y:S01]  /*9b80*/  HADD2.F32 R8, -RZ, R39.H0_H0 ;  /* 0x20000027ff087230 */ /* 0x000fe20000004100 */
[----:B------:R-:W-:Y:S01]  /*9b90*/  FFMA.FTZ R13, R6, R9, R5 ;  /* 0x00000009060d7223 */ /* 0x000fe20000010005 */
[----:B------:R-:W-:Y:S02]  /*9ba0*/  HADD2.F32 R5, -RZ, R33.H1_H1 ;  /* 0x30000021ff057230 */ /* 0x000fe40000004100 */
[----:B------:R-:W-:Y:S01]  /*9bb0*/  HADD2.F32 R6, -RZ, R37.H1_H1 ;  /* 0x30000025ff067230 */ /* 0x000fe20000004100 */
        /* <DEDUP_REMOVED lines=12> */
[----:B------:R1:W-:Y:S01]  /*9c80*/  STS.128 [R22+0x5000], R8 ;  /* 0x0050000816007388 */ /* 0x0003e20000000c00 */
[----:B------:R-:W-:Y:S05]  /*9c90*/  BRA `(.L_x_109) ;  /* 0x0000311000007947 */ /* 0x000fea0003800000 */
.L_x_94:
        /* <DEDUP_REMOVED lines=17> */
[C---:B------:R-:W-:Y:S01]  /*9db0*/  IADD3 R10, R62.reuse, 0x20, RZ ;  /* 0x000000203e0a7810 */ /* 0x040fe20007ffe0ff */
[----:B------:R-:W-:Y:S01]  /*9dc0*/  CS2R R20, SRZ ;  /* 0x0000000000147805 */ /* 0x000fe2000001ff00 */
[----:B------:R-:W-:-:S02]  /*9dd0*/  ISETP.GE.AND P2, PT, R62, c[0x0][0x27c], PT ;  /* 0x00009f003e007a0c */ /* 0x000fc40003f46270 */
[----:B------:R-:W-:Y:S02]  /*9de0*/  ISETP.GE.AND P1, PT, R9, c[0x0][0x27c], PT ;  /* 0x00009f0009007a0c */ /* 0x000fe40003f26270 */
[----:B------:R-:W-:-:S09]  /*9df0*/  ISETP.GE.AND P0, PT, R10, c[0x0][0x27c], PT ;  /* 0x00009f000a007a0c */ /* 0x000fd20003f06270 */
[----:B------:R-:W-:Y:S02]  /*9e00*/  @!P2 IMAD.WIDE R6, R62, 0x2, R34 ;  /* 0x000000023e06a825 */ /* 0x000fe400078e0222 */
[----:B------:R-:W-:Y:S02]  /*9e10*/  @!P1 SHF.R.S32.HI R8, RZ, 0x1f, R9 ;  /* 0x0000001fff089819 */ /* 0x000fe40000011409 */
[----:B------:R-:W-:Y:S01]  /*9e20*/  @!P0 SHF.R.S32.HI R5, RZ, 0x1f, R10 ;  /* 0x0000001fff058819 */ /* 0x000fe2000001140a */
[----:B------:R1:W5:Y:S01]  /*9e30*/  @!P2 LD.E.128 R20, [R6.64] ;  /* 0x000000060614a980 */ /* 0x000362000c101d00 */
[----:B------:R-:W-:Y:S01]  /*9e40*/  CS2R R26, SRZ ;  /* 0x00000000001a7805 */ /* 0x000fe2000001ff00 */
[----:B------:R-:W-:Y:S01]  /*9e50*/  CS2R R24, SRZ ;  /* 0x0000000000187805 */ /* 0x000fe2000001ff00 */
[----:B------:R-:W-:Y:S01]  /*9e60*/  @!P0 LEA.HI R5, R5, R10, RZ, 0x3 ;  /* 0x0000000a05058211 */ /* 0x000fe200078f18ff */
[----:B------:R-:W-:Y:S01]  /*9e70*/  CS2R R14, SRZ ;  /* 0x00000000000e7805 */ /* 0x000fe2000001ff00 */
[----:B------:R-:W-:Y:S01]  /*9e80*/  CS2R R10, SRZ ;  /* 0x00000000000a7805 */ /* 0x000fe2000001ff00 */
[----:B------:R-:W-:Y:S01]  /*9e90*/  CS2R R12, SRZ ;  /* 0x00000000000c7805 */ /* 0x000fe2000001ff00 */
[----:B------:R-:W-:Y:S01]  /*9ea0*/  @!P0 LOP3.LUT R5, R5, 0xfffffff8, RZ, 0xc0, !PT ;  /* 0xfffffff805058812 */ /* 0x000fe200078ec0ff */
[----:B------:R-:W-:Y:S01]  /*9eb0*/  CS2R R30, SRZ ;  /* 0x00000000001e7805 */ /* 0x000fe2000001ff00 */
[----:B------:R-:W-:Y:S01]  /*9ec0*/  CS2R R28, SRZ ;  /* 0x00000000001c7805 */ /* 0x000fe2000001ff00 */
[----:B------:R-:W-:Y:S01]  /*9ed0*/  CS2R R18, SRZ ;  /* 0x0000000000127805 */ /* 0x000fe2000001ff00 */
[----:B------:R-:W-:Y:S01]  /*9ee0*/  CS2R R16, SRZ ;  /* 0x0000000000107805 */ /* 0x000fe2000001ff00 */
[----:B------:R-:W-:-:S05]  /*9ef0*/  @!P0 IMAD.WIDE R36, R5, 0x2, R34 ;  /* 0x0000000205248825 */ /* 0x000fca00078e0222 */
[----:B------:R2:W5:Y:S01]  /*9f00*/  @!P0 LD.E.128 R28, [R36.64] ;  /* 0x00000006241c8980 */ /* 0x000562000c101d00 */
[----:B-1----:R-:W-:Y:S02]  /*9f10*/  @!P1 LEA.HI R6, R8, R9, RZ, 0x3 ;  /* 0x0000000908069211 */ /* 0x002fe400078f18ff */
[----:B------:R-:W-:Y:S02]  /*9f20*/  CS2R R8, SRZ ;  /* 0x0000000000087805 */ /* 0x000fe4000001ff00 */
[----:B------:R-:W-:-:S05]  /*9f30*/  @!P1 LOP3.LUT R6, R6, 0xfffffff8, RZ, 0xc0, !PT ;  /* 0xfffffff806069812 */ /* 0x000fca00078ec0ff */
[----:B------:R-:W-:-:S04]  /*9f40*/  @!P1 IMAD.WIDE R38, R6, 0x2, R34 ;  /* 0x0000000206269825 */ /* 0x000fc800078e0222 */
[--C-:B------:R-:W-:Y:S01]  /*9f50*/  @!P1 IMAD.WIDE R34, R6, 0x2, R32.reuse ;  /* 0x0000000206229825 */ /* 0x100fe200078e0220 */
[----:B------:R2:W5:Y:S03]  /*9f60*/  @!P1 LD.E.128 R24, [R38.64] ;  /* 0x0000000626189980 */ /* 0x000566000c101d00 */
[--C-:B------:R-:W-:Y:S01]  /*9f70*/  @!P0 IMAD.WIDE R6, R5, 0x2, R32.reuse ;  /* 0x0000000205068825 */ /* 0x100fe200078e0220 */
[----:B------:R2:W5:Y:S03]  /*9f80*/  @!P1 LD.E.128 R12, [R34.64] ;  /* 0x00000006220c9980 */ /* 0x000566000c101d00 */
[----:B------:R-:W-:Y:S01]  /*9f90*/  @!P2 IMAD.WIDE R32, R62, 0x2, R32 ;  /* 0x000000023e20a825 */ /* 0x000fe200078e0220 */
[----:B------:R2:W5:Y:S04]  /*9fa0*/  @!P0 LD.E.128 R16, [R6.64] ;  /* 0x0000000606108980 */ /* 0x000568000c101d00 */
[----:B------:R2:W5:Y:S02]  /*9fb0*/  @!P2 LD.E.128 R8, [R32.64] ;  /* 0x000000062008a980 */ /* 0x000564000c101d00 */
.L_x_121:
[----:B------:R-:W-:Y:S05]  /*9fc0*/  BSYNC B0 ;  /* 0x0000000000007941 */ /* 0x000fea0003800000 */
.L_x_120:
[----:B-----5:R-:W-:Y:S01]  /*9fd0*/  IMAD.MOV.U32 R43, RZ, RZ, R28 ;  /* 0x000000ffff2b7224 */ /* 0x020fe200078e001c */
[----:B------:R-:W-:Y:S01]  /*9fe0*/  SHF.R.U64 R40, R28, 0x10, R29 ;  /* 0x000000101c287819 */ /* 0x000fe2000000121d */
[----:B--2---:R-:W-:Y:S01]  /*9ff0*/  IMAD R6, R169, -0x80, R54 ;  /* 0xffffff80a9067824 */ /* 0x004fe200078e0236 */
[--C-:B------:R-:W-:Y:S01]  /*a000*/  SHF.R.U64 R57, R20, 0x10, R21.reuse ;  /* 0x0000001014397819 */ /* 0x100fe20000001215 */
[----:B------:R-:W-:Y:S01]  /*a010*/  IMAD.MOV.U32 R59, RZ, RZ, R20 ;  /* 0x000000ffff3b7224 */ /* 0x000fe200078e0014 */
[----:B------:R-:W-:Y:S01]  /*a020*/  PRMT R70, R43, 0x5410, R40 ;  /* 0x000054102b467816 */ /* 0x000fe20000000028 */
[----:B------:R-:W-:Y:S01]  /*a030*/  IMAD.MOV.U32 R58, RZ, RZ, R21 ;  /* 0x000000ffff3a7224 */ /* 0x000fe200078e0015 */
[----:B------:R-:W-:Y:S01]  /*a040*/  IMNMX R43, R6, 0x80, PT ;  /* 0x00000080062b7817 */ /* 0x000fe20003800200 */
[----:B------:R-:W-:Y:S01]  /*a050*/  IMAD.MOV.U32 R55, RZ, RZ, R23 ;  /* 0x000000ffff377224 */ /* 0x000fe200078e0017 */
[----:B------:R-:W-:Y:S01]  /*a060*/  SHF.R.U32.HI R53, RZ, 0x10, R21 ;  /* 0x00000010ff357819 */ /* 0x000fe20000011615 */
[----:B------:R-:W-:Y:S01]  /*a070*/  IMAD.MOV.U32 R51, RZ, RZ, R24 ;  /* 0x000000ffff337224 */ /* 0x000fe200078e0018 */
[----:B------:R-:W-:Y:S01]  /*a080*/  ISETP.GE.AND P0, PT, R60, R43, PT ;  /* 0x0000002b3c00720c */ /* 0x000fe20003f06270 */
[----:B------:R-:W-:Y:S01]  /*a090*/  IMAD.MOV.U32 R47, RZ, RZ, R26 ;  /* 0x000000ffff2f7224 */ /* 0x000fe200078e001a */
[----:B------:R-:W-:Y:S01]  /*a0a0*/  SHF.R.U64 R52, R22, 0x10, R23 ;  /* 0x0000001016347819 */ /* 0x000fe20000001217 */
[----:B------:R-:W-:Y:S01]  /*a0b0*/  IMAD.MOV.U32 R42, RZ, RZ, R29 ;  /* 0x000000ffff2a7224 */ /* 0x000fe200078e001d */
[----:B------:R-:W-:Y:S01]  /*a0c0*/  SHF.R.U32.HI R49, RZ, 0x10, R23 ;  /* 0x00000010ff317819 */ /* 0x000fe20000011617 */
[----:B------:R-:W-:Y:S01]  /*a0d0*/  IMAD.MOV.U32 R38, RZ, RZ, R31 ;  /* 0x000000ffff267224 */ /* 0x000fe200078e001f */
[----:B------:R-:W-:Y:S01]  /*a0e0*/  SHF.R.U64 R48, R24, 0x10, R25 ;  /* 0x0000001018307819 */ /* 0x000fe20000001219 */
[----:B------:R-:W-:Y:S01]  /*a0f0*/  IMAD.MOV.U32 R56, RZ, RZ, R22 ;  /* 0x000000ffff387224 */ /* 0x000fe200078e0016 */
[----:B------:R-:W-:Y:S01]  /*a100*/  SHF.R.U64 R44, R26, 0x10, R27 ;  /* 0x000000101a2c7819 */ /* 0x000fe2000000121b */
[----:B------:R-:W-:Y:S01]  /*a110*/  IMAD.MOV.U32 R50, RZ, RZ, R25 ;  /* 0x000000ffff327224 */ /* 0x000fe200078e0019 */
[----:B------:R-:W-:Y:S01]  /*a120*/  SHF.R.U32.HI R37, RZ, 0x10, R29 ;  /* 0x00000010ff257819 */ /* 0x000fe2000001161d */
[----:B------:R-:W-:Y:S01]  /*a130*/  IMAD.MOV.U32 R46, RZ, RZ, R27 ;  /* 0x000000ffff2e7224 */ /* 0x000fe200078e001b */
[--C-:B------:R-:W-:Y:S01]  /*a140*/  SHF.R.U64 R36, R30, 0x10, R31.reuse ;  /* 0x000000101e247819 */ /* 0x100fe2000000121f */
[----:B------:R-:W-:Y:S01]  /*a150*/  IMAD.MOV.U32 R39, RZ, RZ, R30 ;  /* 0x000000ffff277224 */ /* 0x000fe200078e001e */
[----:B------:R-:W-:Y:S01]  /*a160*/  SHF.R.U32.HI R33, RZ, 0x10, R31 ;  /* 0x00000010ff217819 */ /* 0x000fe2000001161f */
        /* <DEDUP_REMOVED lines=9> */
[--C-:B------:R-:W-:Y:S01]  /*a200*/  SHF.R.U64 R28, R10, 0x10, R11.reuse ;  /* 0x000000100a1c7819 */ /* 0x100fe2000000120b */
[----:B------:R-:W-:Y:S01]  /*a210*/  IMAD.MOV.U32 R30, RZ, RZ, R11 ;  /* 0x000000ffff1e7224 */ /* 0x000fe200078e000b */
[--C-:B------:R-:W-:Y:S01]  /*a220*/  SHF.R.U64 R24, R12, 0x10, R13.reuse ;  /* 0x000000100c187819 */ /* 0x100fe2000000120d */
[----:B------:R-:W-:Y:S01]  /*a230*/  IMAD.MOV.U32 R27, RZ, RZ, R12 ;  /* 0x000000ffff1b7224 */ /* 0x000fe200078e000c */
[----:B------:R-:W-:Y:S01]  /*a240*/  SHF.R.U32.HI R21, RZ, 0x10, R13 ;  /* 0x00000010ff157819 */ /* 0x000fe2000001160d */
[--C-:B------:R-:W-:Y:S01]  /*a250*/  IMAD.MOV.U32 R22, RZ, RZ, R15.reuse ;  /* 0x000000ffff167224 */ /* 0x100fe200078e000f */
[----:B------:R-:W-:Y:S01]  /*a260*/  SHF.R.U64 R20, R14, 0x10, R15 ;  /* 0x000000100e147819 */ /* 0x000fe2000000120f */
[----:B------:R-:W-:Y:S01]  /*a270*/  IMAD.MOV.U32 R14, RZ, RZ, R16 ;  /* 0x000000ffff0e7224 */ /* 0x000fe200078e0010 */
[----:B------:R-:W-:Y:S01]  /*a280*/  SHF.R.U32.HI R25, RZ, 0x10, R11 ;  /* 0x00000010ff197819 */ /* 0x000fe2000001160b */
[----:B------:R-:W-:Y:S01]  /*a290*/  IMAD.MOV.U32 R13, RZ, RZ, R17 ;  /* 0x000000ffff0d7224 */ /* 0x000fe200078e0011 */
[----:B------:R-:W-:Y:S01]  /*a2a0*/  SHF.R.U32.HI R12, RZ, 0x10, R15 ;  /* 0x00000010ff0c7819 */ /* 0x000fe2000001160f */
[----:B------:R-:W-:Y:S01]  /*a2b0*/  IMAD.MOV.U32 R10, RZ, RZ, R18 ;  /* 0x000000ffff0a7224 */ /* 0x000fe200078e0012 */
[----:B------:R-:W-:Y:S01]  /*a2c0*/  SHF.R.U64 R11, R16, 0x10, R17 ;  /* 0x00000010100b7819 */ /* 0x000fe20000001211 */
[----:B------:R-:W-:Y:S01]  /*a2d0*/  IMAD.MOV.U32 R9, RZ, RZ, R19 ;  /* 0x000000ffff097224 */ /* 0x000fe200078e0013 */
[----:B------:R-:W-:Y:S01]  /*a2e0*/  SHF.R.U32.HI R8, RZ, 0x10, R17 ;  /* 0x00000010ff087819 */ /* 0x000fe20000011611 */
[----:B------:R-:W-:-:S04]  /*a2f0*/  DEPBAR.LE SB0, 0x1 ;  /* 0x000080400000791a */ /* 0x000fc80000000000 */
[--C-:B------:R-:W-:Y:S01]  /*a300*/  SHF.R.U64 R7, R18, 0x10, R19.reuse ;  /* 0x0000001012077819 */ /* 0x100fe20000001213 */
[----:B------:R-:W-:Y:S01]  /*a310*/  BSSY B1, `(.L_x_122) ;  /* 0x000015c000017945 */ /* 0x000fe20003800000 */
[----:B------:R-:W-:Y:S02]  /*a320*/  SHF.R.U32.HI R5, RZ, 0x10, R19 ;  /* 0x00000010ff057819 */ /* 0x000fe40000011613 */
        /* <DEDUP_REMOVED lines=22> */
[----:B------:R-:W-:Y:S01]  /*a490*/  PRMT R69, R5, 0x5410, R9 ;  /* 0x0000541005457816 */ /* 0x000fe20000000009 */
[----:B------:R-:W-:Y:S06]  /*a4a0*/  BAR.SYNC.DEFER_BLOCKING 0x0 ;  /* 0x0000000000007b1d */ /* 0x000fec0000010000 */
[----:B------:R-:W-:Y:S05]  /*a4b0*/  @P0 BRA `(.L_x_123) ;  /* 0x0000141000000947 */ /* 0x000fea0003800000 */
[----:B------:R-:W-:Y:S01]  /*a4c0*/  ISETP.GE.AND P0, PT, R62, c[0x0][0x27c], PT ;  /* 0x00009f003e007a0c */ /* 0x000fe20003f06270 */
[----:B------:R-:W-:-:S12]  /*a4d0*/  BSSY B0, `(.L_x_124) ;  /* 0x0000065000007945 */ /* 0x000fd80003800000 */
[----:B------:R-:W-:Y:S05]  /*a4e0*/  @P0 BRA `(.L_x_125) ;  /* 0x0000063000000947 */ /* 0x000fea0003800000 */
[----:B------:R-:W-:Y:S01]  /*a4f0*/  MOV R7, c[0x0][0x27c] ;  /* 0x00009f0000077a02 */ /* 0x000fe20000000f00 */
[----:B------:R-:W-:Y:S01]  /*a500*/  HADD2.F32 R18, -RZ, R59.H0_H0 ;  /* 0x2000003bff127230 */ /* 0x000fe20000004100 */
[----:B------:R-:W-:Y:S01]  /*a510*/  LEA.HI R6, R60, R60, RZ, 0x1 ;  /* 0x0000003c3c067211 */ /* 0x000fe200078f08ff */
[----:B------:R-:W-:Y:S01]  /*a520*/  HADD2.F32 R17, -RZ, R58.H0_H0 ;  /* 0x2000003aff117230 */ /* 0x000fe20000004100 */
[----:B------:R-:W-:Y:S02]  /*a530*/  LEA.HI R7, R7, R61, RZ, 0x1d ;  /* 0x0000003d07077211 */ /* 0x000fe400078fe8ff */
[----:B------:R-:W-:Y:S02]  /*a540*/  SHF.L.U32 R5, R64, 0x6, RZ ;  /* 0x0000000640057819 */ /* 0x000fe400000006ff */
[----:B------:R-:W-:Y:S02]  /*a550*/  SHF.R.S32.HI R9, RZ, 0x1f, R7 ;  /* 0x0000001fff097819 */ /* 0x000fe40000011407 */
[----:B------:R-:W-:-:S02]  /*a560*/  LOP3.LUT R6, R6, 0x7fffffe, RZ, 0xc0, !PT ;  /* 0x07fffffe06067812 */ /* 0x000fc400078ec0ff */
[----:B------:R-:W-:Y:S02]  /*a570*/  LOP3.LUT R5, R5, 0xc0, RZ, 0xc0, !PT ;  /* 0x000000c005057812 */ /* 0x000fe400078ec0ff */
[----:B------:R-:W-:Y:S02]  /*a580*/  LEA.HI R9, R9, R7, RZ, 0x2 ;  /* 0x0000000709097211 */ /* 0x000fe400078f10ff */
[----:B------:R-:W-:Y:S02]  /*a590*/  SHF.L.U32 R7, R7, 0x3, RZ ;  /* 0x0000000307077819 */ /* 0x000fe400000006ff */
[----:B------:R-:W-:Y:S02]  /*a5a0*/  IADD3 R6, R60, -R6, RZ ;  /* 0x800000063c067210 */ /* 0x000fe40007ffe0ff */
[----:B------:R-:W-:Y:S02]  /*a5b0*/  LOP3.LUT R8, R5, 0x18, R62, 0xf8, !PT ;  /* 0x0000001805087812 */ /* 0x000fe400078ef83e */
[----:B------:R-:W-:-:S02]  /*a5c0*/  SHF.R.U32.HI R10, RZ, 0x3, R5 ;  /* 0x00000003ff0a7819 */ /* 0x000fc40000011605 */
[----:B------:R-:W-:Y:S02]  /*a5d0*/  LOP3.LUT R5, R5, 0x18, R7, 0xf8, !PT ;  /* 0x0000001805057812 */ /* 0x000fe400078ef807 */
[----:B------:R-:W-:Y:S02]  /*a5e0*/  LEA R6, R63, R6, 0x3 ;  /* 0x000000063f067211 */ /* 0x000fe400078e18ff */
[----:B------:R-:W-:Y:S02]  /*a5f0*/  SHF.L.U32 R7, R9, 0xa, RZ ;  /* 0x0000000a09077819 */ /* 0x000fe400000006ff */
[-C--:B------:R-:W-:Y:S02]  /*a600*/  LOP3.LUT R8, R8, R10.reuse, RZ, 0x3c, !PT ;  /* 0x0000000a08087212 */ /* 0x080fe400078e3cff */
[----:B------:R-:W-:Y:S02]  /*a610*/  SHF.L.U32 R6, R6, 0x5, RZ ;  /* 0x0000000506067819 */ /* 0x000fe400000006ff */
[----:B------:R-:W-:-:S02]  /*a620*/  LOP3.LUT R5, R5, R10, RZ, 0x3c, !PT ;  /* 0x0000000a05057212 */ /* 0x000fc400078e3cff */
[----:B------:R-:W-:Y:S02]  /*a630*/  LOP3.LUT R7, R7, 0x7ffff000, RZ, 0xc0, !PT ;  /* 0x7ffff00007077812 */ /* 0x000fe400078ec0ff */
[----:B------:R-:W-:Y:S02]  /*a640*/  IADD3 R8, R6, R8, RZ ;  /* 0x0000000806087210 */ /* 0x000fe40007ffe0ff */
[----:B------:R-:W-:Y:S01]  /*a650*/  IADD3 R5, R5, R7, R6 ;  /* 0x0000000705057210 */ /* 0x000fe20007ffe006 */
[--C-:B------:R-:W-:Y:S01]  /*a660*/  HADD2.F32 R6, -RZ, R44.reuse.H0_H0 ;  /* 0x2000002cff067230 */ /* 0x100fe20000004100 */
[----:B------:R-:W-:Y:S02]  /*a670*/  SHF.L.U32 R38, R8, 0x1, RZ ;  /* 0x0000000108267819 */ /* 0x000fe400000006ff */
[----:B------:R-:W-:Y:S01]  /*a680*/  SHF.L.U32 R36, R5, 0x1, RZ ;  /* 0x0000000105247819 */ /* 0x000fe200000006ff */
[----:B------:R-:W-:Y:S02]  /*a690*/  HADD2.F32 R5, -RZ, R44.H1_H1 ;  /* 0x3000002cff057230 */ /* 0x000fe40000004100 */
[----:B------:R-:W1:Y:S04]  /*a6a0*/  LDS.128 R8, [R38+0x6100] ;  /* 0x0061000026087984 */ /* 0x000e680000000c00 */
[----:B------:R-:W2:Y:S01]  /*a6b0*/  LDS.128 R12, [R36+0x6100] ;  /* 0x00610000240c7984 */ /* 0x000ea20000000c00 */
[----:B-1----:R-:W-:-:S02]  /*a6c0*/  HADD2.F32 R24, -RZ, R8.H0_H0 ;  /* 0x20000008ff187230 */ /* 0x002fc40000004100 */
[----:B------:R-:W-:Y:S02]  /*a6d0*/  HADD2.F32 R23, -RZ, R8.H1_H1 ;  /* 0x30000008ff177230 */ /* 0x000fe40000004100 */
[--C-:B--2---:R-:W-:Y:S02]  /*a6e0*/  HADD2.F32 R7, -RZ, R12.reuse.H0_H0 ;  /* 0x2000000cff077230 */ /* 0x104fe40000004100 */
[--C-:B------:R-:W-:Y:S02]  /*a6f0*/  HADD2.F32 R26, -RZ, R9.reuse.H0_H0 ;  /* 0x20000009ff1a7230 */ /* 0x100fe40000004100 */
[----:B------:R-:W-:Y:S01]  /*a700*/  HADD2.F32 R25, -RZ, R9.H1_H1 ;  /* 0x30000009ff197230 */ /* 0x000fe20000004100 */
[CC--:B------:R-:W-:Y:S01]  /*a710*/  FMUL.FTZ R9, R24.reuse, R6.reuse ;  /* 0x0000000618097220 */ /* 0x0c0fe20000410000 */
[--C-:B------:R-:W-:Y:S01]  /*a720*/  HADD2.F32 R20, -RZ, R15.reuse.H0_H0 ;  /* 0x2000000fff147230 */ /* 0x100fe20000004100 */
[----:B------:R-:W-:Y:S01]  /*a730*/  FMUL.FTZ R39, R7, R6 ;  /* 0x0000000607277220 */ /* 0x000fe20000410000 */
[----:B------:R-:W-:Y:S01]  /*a740*/  HADD2.F32 R19, -RZ, R15.H1_H1 ;  /* 0x3000000fff137230 */ /* 0x000fe20000004100 */
[-C--:B------:R-:W-:Y:S01]  /*a750*/  FMUL.FTZ R6, R23, R5.reuse ;  /* 0x0000000517067220 */ /* 0x080fe20000410000 */
[----:B------:R-:W-:Y:S01]  /*a760*/  HADD2.F32 R12, -RZ, R12.H1_H1 ;  /* 0x3000000cff0c7230 */ /* 0x000fe20000004100 */
[-C--:B------:R-:W-:Y:S01]  /*a770*/  FFMA.FTZ R42, R7, R18.reuse, R9 ;  /* 0x00000012072a7223 */ /* 0x080fe20000010009 */
[----:B------:R-:W-:Y:S01]  /*a780*/  HADD2.F32 R15, -RZ, R57.H0_H0 ;  /* 0x20000039ff0f7230 */ /* 0x000fe20000004100 */
[----:B------:R-:W-:Y:S01]  /*a790*/  FFMA.FTZ R18, R24, R18, -R39 ;  /* 0x0000001218127223 */ /* 0x000fe20000010827 */
[----:B------:R-:W-:Y:S01]  /*a7a0*/  HADD2.F32 R8, -RZ, R45.H0_H0 ;  /* 0x2000002dff087230 */ /* 0x000fe20000004100 */
[C---:B------:R-:W-:Y:S01]  /*a7b0*/  FMUL.FTZ R37, R12.reuse, R5 ;  /* 0x000000050c257220 */ /* 0x040fe20000410000 */
[--C-:B------:R-:W-:Y:S01]  /*a7c0*/  HADD2.F32 R28, -RZ, R10.reuse.H0_H0 ;  /* 0x2000000aff1c7230 */ /* 0x100fe20000004100 */
[-C--:B------:R-:W-:Y:S01]  /*a7d0*/  FFMA.FTZ R41, R12, R15.reuse, R6 ;  /* 0x0000000f0c297223 */ /* 0x080fe20000010006 */
[----:B------:R-:W-:Y:S01]  /*a7e0*/  HADD2.F32 R27, -RZ, R10.H1_H1 ;  /* 0x3000000aff1b7230 */ /* 0x000fe20000004100 */
[----:B------:R-:W-:Y:S01]  /*a7f0*/  FMUL.FTZ R7, R26, R8 ;  /* 0x000000081a077220 */ /* 0x000fe20000410000 */
[----:B------:R-:W-:Y:S01]  /*a800*/  HADD2.F32 R10, -RZ, R13.H0_H0 ;  /* 0x2000000dff0a7230 */ /* 0x000fe20000004100 */
[----:B------:R-:W-:Y:S01]  /*a810*/  FFMA.FTZ R15, R23, R15, -R37 ;  /* 0x0000000f170f7223 */ /* 0x000fe20000010825 */
[----:B------:R-:W-:-:S02]  /*a820*/  HADD2.F32 R6, -RZ, R45.H1_H1 ;  /* 0x3000002dff067230 */ /* 0x000fc40000004100 */
[----:B------:R-:W-:Y:S01]  /*a830*/  HADD2.F32 R5, -RZ, R46.H0_H0 ;  /* 0x2000002eff057230 */ /* 0x000fe20000004100 */
[C---:B------:R-:W-:Y:S01]  /*a840*/  FMUL.FTZ R34, R10.reuse, R8 ;  /* 0x000000080a227220 */ /* 0x040fe20000410000 */
[--C-:B------:R-:W-:Y:S01]  /*a850*/  HADD2.F32 R30, -RZ, R11.reuse.H0_H0 ;  /* 0x2000000bff1e7230 */ /* 0x100fe20000004100 */
[----:B------:R-:W-:Y:S01]  /*a860*/  FFMA.FTZ R40, R10, R17, R7 ;  /* 0x000000110a287223 */ /* 0x000fe20000010007 */
[----:B------:R-:W-:Y:S01]  /*a870*/  HADD2.F32 R29, -RZ, R11.H1_H1 ;  /* 0x3000000bff1d7230 */ /* 0x000fe20000004100 */
[-C--:B------:R-:W-:Y:S01]  /*a880*/  FMUL.FTZ R9, R25, R6.reuse ;  /* 0x0000000619097220 */ /* 0x080fe20000410000 */
[----:B------:R-:W-:Y:S01]  /*a890*/  HADD2.F32 R16, -RZ, R13.H1_H1 ;  /* 0x3000000dff107230 */ /* 0x000fe20000004100 */
[-C--:B------:R-:W-:Y:S01]  /*a8a0*/  FMUL.FTZ R8, R28, R5.reuse ;  /* 0x000000051c087220 */ /* 0x080fe20000410000 */
[----:B------:R-:W-:Y:S02]  /*a8b0*/  HADD2.F32 R12, -RZ, R53.H0_H0 ;  /* 0x20000035ff0c7230 */ /* 0x000fe40000004100 */
[----:B------:R-:W-:Y:S01]  /*a8c0*/  HADD2.F32 R13, -RZ, R14.H0_H0 ;  /* 0x2000000eff0d7230 */ /* 0x000fe20000004100 */
[C---:B------:R-:W-:Y:S01]  /*a8d0*/  FMUL.FTZ R32, R16.reuse, R6 ;  /* 0x0000000610207220 */ /* 0x040fe20000410000 */
[----:B------:R-:W-:Y:S01]  /*a8e0*/  HADD2.F32 R11, -RZ, R56.H0_H0 ;  /* 0x20000038ff0b7230 */ /* 0x000fe20000004100 */
[----:B------:R-:W-:Y:S01]  /*a8f0*/  FFMA.FTZ R35, R16, R12, R9 ;  /* 0x0000000c10237223 */ /* 0x000fe20000010009 */
[----:B------:R-:W-:Y:S01]  /*a900*/  HADD2.F32 R7, -RZ, R46.H1_H1 ;  /* 0x3000002eff077230 */ /* 0x000fe20000004100 */
[C---:B------:R-:W-:Y:S01]  /*a910*/  FMUL.FTZ R22, R13.reuse, R5 ;  /* 0x000000050d167220 */ /* 0x040fe20000410000 */
[----:B------:R-:W-:Y:S01]  /*a920*/  HADD2.F32 R14, -RZ, R14.H1_H1 ;  /* 0x3000000eff0e7230 */ /* 0x000fe20000004100 */
[----:B------:R-:W-:Y:S01]  /*a930*/  FFMA.FTZ R33, R13, R11, R8 ;  /* 0x0000000b0d217223 */ /* 0x000fe20000010008 */
[----:B------:R-:W-:Y:S01]  /*a940*/  HADD2.F32 R9, -RZ, R52.H0_H0 ;  /* 0x20000034ff097230 */ /* 0x000fe20000004100 */
[-C--:B------:R-:W-:Y:S01]  /*a950*/  FMUL.FTZ R8, R27, R7.reuse ;  /* 0x000000071b087220 */ /* 0x080fe20000410000 */
[--C-:B------:R-:W-:Y:S01]  /*a960*/  HADD2.F32 R6, -RZ, R47.reuse.H1_H1 ;  /* 0x3000002fff067230 */ /* 0x100fe20000004100 */
[C---:B------:R-:W-:Y:S01]  /*a970*/  FMUL.FTZ R21, R14.reuse, R7 ;  /* 0x000000070e157220 */ /* 0x040fe20000410000 */
[----:B------:R-:W-:Y:S01]  /*a980*/  HADD2.F32 R5, -RZ, R47.H0_H0 ;  /* 0x2000002fff057230 */ /* 0x000fe20000004100 */
[----:B------:R-:W-:Y:S01]  /*a990*/  FFMA.FTZ R31, R14, R9, R8 ;  /* 0x000000090e1f7223 */ /* 0x000fe20000010008 */
[----:B------:R-:W-:Y:S01]  /*a9a0*/  HADD2.F32 R7, -RZ, R49.H0_H0 ;  /* 0x20000031ff077230 */ /* 0x000fe20000004100 */
[----:B------:R-:W-:Y:S01]  /*a9b0*/  FMUL.FTZ R10, R30, R6 ;  /* 0x000000061e0a7220 */ /* 0x000fe20000410000 */
[----:B------:R-:W-:Y:S01]  /*a9c0*/  HADD2.F32 R8, -RZ, R55.H0_H0 ;  /* 0x20000037ff087230 */ /* 0x000fe20000004100 */
[----:B------:R-:W-:-:S02]  /*a9d0*/  FMUL.FTZ R13, R29, R5 ;  /* 0x000000051d0d7220 */ /* 0x000fc40000410000 */
[----:B------:R-:W-:Y:S02]  /*a9e0*/  FMUL.FTZ R6, R20, R6 ;  /* 0x0000000614067220 */ /* 0x000fe40000410000 */
[C---:B------:R-:W-:Y:S02]  /*a9f0*/  FMUL.FTZ R5, R19.reuse, R5 ;  /* 0x0000000513057220 */ /* 0x040fe40000410000 */
[----:B------:R-:W-:Y:S02]  /*aa00*/  FFMA.FTZ R19, R19, R7, R13 ;  /* 0x0000000713137223 */ /* 0x000fe4000001000d */
[----:B------:R-:W-:Y:S02]  /*aa10*/  FFMA.FTZ R16, R26, R17, -R34 ;  /* 0x000000111a107223 */ /* 0x000fe40000010822 */
[----:B------:R-:W-:Y:S01]  /*aa20*/  FFMA.FTZ R13, R25, R12, -R32 ;  /* 0x0000000c190d7223 */ /* 0x000fe20000010820 */
[----:B------:R-:W-:Y:S01]  /*aa30*/  F2FP.PACK_AB R12, R15, R18 ;  /* 0x000000120f0c723e */ /* 0x000fe200000000ff */
[----:B------:R-:W-:-:S02]  /*aa40*/  FFMA.FTZ R11, R28, R11, -R22 ;  /* 0x0000000b1c0b7223 */ /* 0x000fc40000010816 */
[----:B------:R-:W-:Y:S01]  /*aa50*/  FFMA.FTZ R14, R27, R9, -R21 ;  /* 0x000000091b0e7223 */ /* 0x000fe20000010815 */
[----:B------:R-:W-:Y:S01]  /*aa60*/  F2FP.PACK_AB R13, R13, R16 ;  /* 0x000000100d0d723e */ /* 0x000fe200000000ff */
[----:B------:R-:W-:Y:S01]  /*aa70*/  FFMA.FTZ R6, R30, R8, -R6 ;  /* 0x000000081e067223 */ /* 0x000fe20000010806 */
[----:B------:R-:W-:Y:S01]  /*aa80*/  F2FP.PACK_AB R9, R35, R40 ;  /* 0x000000282309723e */ /* 0x000fe200000000ff */
[----:B------:R-:W-:Y:S01]  /*aa90*/  FFMA.FTZ R5, R29, R7, -R5 ;  /* 0x000000071d057223 */ /* 0x000fe20000010805 */
[----:B------:R-:W-:Y:S01]  /*aaa0*/  F2FP.PACK_AB R14, R14, R11 ;  /* 0x0000000b0e0e723e */ /* 0x000fe200000000ff */
[----:B------:R-:W-:Y:S01]  /*aab0*/  FFMA.FTZ R20, R20, R8, R10 ;  /* 0x0000000814147223 */ /* 0x000fe2000001000a */
[----:B------:R-:W-:Y:S02]  /*aac0*/  F2FP.PACK_AB R8, R41, R42 ;  /* 0x0000002a2908723e */ /* 0x000fe400000000ff */
[----:B------:R-:W-:Y:S02]  /*aad0*/  F2FP.PACK_AB R15, R5, R6 ;  /* 0x00000006050f723e */ /* 0x000fe400000000ff */
[----:B------:R-:W-:-:S02]  /*aae0*/  F2FP.PACK_AB R10, R31, R33 ;  /* 0x000000211f0a723e */ /* 0x000fc400000000ff */
[----:B------:R-:W-:Y:S01]  /*aaf0*/  F2FP.PACK_AB R11, R19, R20 ;  /* 0x00000014130b723e */ /* 0x000fe200000000ff */
[----:B------:R1:W-:Y:S04]  /*ab00*/  STS.128 [R38+0x6100], R12 ;  /* 0x0061000c26007388 */ /* 0x0003e80000000c00 */
[----:B------:R1:W-:Y:S02]  /*ab10*/  STS.128 [R36+0x6100], R8 ;  /* 0x0061000824007388 */ /* 0x0003e40000000c00 */
.L_x_125:
[----:B------:R-:W-:Y:S05]  /*ab20*/  BSYNC B0 ;  /* 0x0000000000007941 */ /* 0x000fea0003800000 */
.L_x_124:
[----:B------:R-:W-:Y:S01]  /*ab30*/  IADD3 R5, R62, 0x10, RZ ;  /* 0x000000103e057810 */ /* 0x000fe20007ffe0ff */
[----:B------:R-:W-:Y:S03]  /*ab40*/  BSSY B0, `(.L_x_126) ;  /* 0x000006c000007945 */ /* 0x000fe60003800000 */
[----:B------:R-:W-:-:S13]  /*ab50*/  ISETP.GE.AND P0, PT, R5, c[0x0][0x27c], PT ;  /* 0x00009f0005007a0c */ /* 0x000fda0003f06270 */
[----:B------:R-:W-:Y:S05]  /*ab60*/  @P0 BRA `(.L_x_127) ;  /* 0x0000069000000947 */ /* 0x000fea0003800000 */
[----:B-1----:R-:W-:Y:S01]  /*ab70*/  SHF.R.S32.HI R9, RZ, 0x1f, R5 ;  /* 0x0000001fff097819 */ /* 0x002fe20000011405 */
[--C-:B------:R-:W-:Y:S01]  /*ab80*/  HADD2.F32 R17, -RZ, R54.reuse.H0_H0 ;  /* 0x20000036ff117230 */ /* 0x100fe20000004100 */
[----:B------:R-:W-:Y:S01]  /*ab90*/  LEA.HI R8, R60, R60, RZ, 0x1 ;  /* 0x0000003c3c087211 */ /* 0x000fe200078f08ff */
[----:B------:R-:W-:Y:S01]  /*aba0*/  HADD2.F32 R19, -RZ, R53.H1_H1 ;  /* 0x30000035ff137230 */ /* 0x000fe20000004100 */
[CC--:B------:R-:W-:Y:S01]  /*abb0*/  LEA.HI R7, R9.reuse, R5.reuse, RZ, 0x3 ;  /* 0x0000000509077211 */ /* 0x0c0fe200078f18ff */
[----:B------:R-:W-:Y:S01]  /*abc0*/  HADD2.F32 R18, -RZ, R54.H1_H1 ;  /* 0x30000036ff127230 */ /* 0x000fe20000004100 */
[----:B------:R-:W-:Y:S02]  /*abd0*/  SHF.L.U32 R10, R64, 0x6, RZ ;  /* 0x00000006400a7819 */ /* 0x000fe400000006ff */
[----:B------:R-:W-:Y:S02]  /*abe0*/  LOP3.LUT R8, R8, 0x7fffffe, RZ, 0xc0, !PT ;  /* 0x07fffffe08087812 */ /* 0x000fe400078ec0ff */
[----:B------:R-:W-:-:S02]  /*abf0*/  LEA.HI R9, R9, R5, RZ, 0x5 ;  /* 0x0000000509097211 */ /* 0x000fc400078f28ff */
[----:B------:R-:W-:Y:S02]  /*ac00*/  MOV R11, c[0x0][0x27c] ;  /* 0x00009f00000b7a02 */ /* 0x000fe40000000f00 */
[----:B------:R-:W-:Y:S02]  /*ac10*/  SHF.R.S32.HI R6, RZ, 0x3, R7 ;  /* 0x00000003ff067819 */ /* 0x000fe40000011407 */
[----:B------:R-:W-:Y:S02]  /*ac20*/  LOP3.LUT R5, R10, 0xc0, RZ, 0xc0, !PT ;  /* 0x000000c00a057812 */ /* 0x000fe400078ec0ff */
[----:B------:R-:W-:Y:S02]  /*ac30*/  IADD3 R8, R60, -R8, RZ ;  /* 0x800000083c087210 */ /* 0x000fe40007ffe0ff */
[----:B------:R-:W-:Y:S02]  /*ac40*/  LEA.HI R6, R11, R6, RZ, 0x1d ;  /* 0x000000060b067211 */ /* 0x000fe400078fe8ff */
[----:B------:R-:W-:-:S02]  /*ac50*/  SHF.L.U32 R9, R9, 0x7, RZ ;  /* 0x0000000709097819 */ /* 0x000fc400000006ff */
[----:B------:R-:W-:Y:S01]  /*ac60*/  LOP3.LUT R10, R5, 0x18, R7, 0xf8, !PT ;  /* 0x00000018050a7812 */ /* 0x000fe200078ef807 */
[----:B------:R-:W-:Y:S01]  /*ac70*/  IMAD R7, R63, 0x8, R8 ;  /* 0x000000083f077824 */ /* 0x000fe200078e0208 */
[----:B------:R-:W-:Y:S02]  /*ac80*/  SHF.R.U32.HI R12, RZ, 0x3, R5 ;  /* 0x00000003ff0c7819 */ /* 0x000fe40000011605 */
[----:B------:R-:W-:Y:S02]  /*ac90*/  LOP3.LUT R11, R9, 0x7ffff000, RZ, 0xc0, !PT ;  /* 0x7ffff000090b7812 */ /* 0x000fe400078ec0ff */
[----:B------:R-:W-:Y:S02]  /*aca0*/  SHF.R.S32.HI R8, RZ, 0x1f, R6 ;  /* 0x0000001fff087819 */ /* 0x000fe40000011406 */
[----:B------:R-:W-:Y:S02]  /*acb0*/  LOP3.LUT R9, R10, R12, RZ, 0x3c, !PT ;  /* 0x0000000c0a097212 */ /* 0x000fe400078e3cff */
[----:B------:R-:W-:-:S02]  /*acc0*/  SHF.L.U32 R10, R7, 0x5, RZ ;  /* 0x00000005070a7819 */ /* 0x000fc400000006ff */
[----:B------:R-:W-:Y:S02]  /*acd0*/  SHF.L.U32 R7, R6, 0x3, RZ ;  /* 0x0000000306077819 */ /* 0x000fe400000006ff */
[----:B------:R-:W-:Y:S02]  /*ace0*/  LEA.HI R6, R8, R6, RZ, 0x2 ;  /* 0x0000000608067211 */ /* 0x000fe400078f10ff */
[----:B------:R-:W-:Y:S02]  /*acf0*/  LOP3.LUT R7, R5, 0x18, R7, 0xf8, !PT ;  /* 0x0000001805077812 */ /* 0x000fe400078ef807 */
[----:B------:R-:W-:Y:S01]  /*ad00*/  IADD3 R8, R9, R11, R10 ;  /* 0x0000000b09087210 */ /* 0x000fe20007ffe00a */
[----:B------:R-:W-:Y:S01]  /*ad10*/  IMAD.SHL.U32 R5, R6, 0x400, RZ ;  /* 0x0000040006057824 */ /* 0x000fe200078e00ff */
[----:B------:R-:W-:Y:S01]  /*ad20*/  LOP3.LUT R7, R7, R12, RZ, 0x3c, !PT ;  /* 0x0000000c07077212 */ /* 0x000fe200078e3cff */
[----:B------:R-:W-:Y:S01]  /*ad30*/  HADD2.F32 R6, -RZ, R48.H0_H0 ;  /* 0x20000030ff067230 */ /* 0x000fe20000004100 */
[----:B------:R-:W-:-:S02]  /*ad40*/  SHF.L.U32 R40, R8, 0x1, RZ ;  /* 0x0000000108287819 */ /* 0x000fc400000006ff */
[----:B------:R-:W-:-:S03]  /*ad50*/  LOP3.LUT R5, R5, 0x7ffff000, RZ, 0xc0, !PT ;  /* 0x7ffff00005057812 */ /* 0x000fc600078ec0ff */
[----:B------:R-:W1:Y:S01]  /*ad60*/  LDS.128 R12, [R40+0x6100] ;  /* 0x00610000280c7984 */ /* 0x000e620000000c00 */
[----:B------:R-:W-:Y:S01]  /*ad70*/  IADD3 R5, R7, R5, R10 ;  /* 0x0000000507057210 */ /* 0x000fe20007ffe00a */
[----:B------:R-:W-:-:S03]  /*ad80*/  HADD2.F32 R7, -RZ, R49.H1_H1 ;  /* 0x30000031ff077230 */ /* 0x000fc60000004100 */
[----:B------:R-:W-:Y:S01]  /*ad90*/  SHF.L.U32 R36, R5, 0x1, RZ ;  /* 0x0000000105247819 */ /* 0x000fe200000006ff */
[----:B------:R-:W-:-:S04]  /*ada0*/  HADD2.F32 R5, -RZ, R48.H1_H1 ;  /* 0x30000030ff057230 */ /* 0x000fc80000004100 */
[----:B------:R-:W2:Y:S01]  /*adb0*/  LDS.128 R8, [R36+0x6100] ;  /* 0x0061000024087984 */ /* 0x000ea20000000c00 */
[--C-:B-1----:R-:W-:Y:S02]  /*adc0*/  HADD2.F32 R24, -RZ, R12.reuse.H0_H0 ;  /* 0x2000000cff187230 */ /* 0x102fe40000004100 */
[----:B------:R-:W-:Y:S02]  /*add0*/  HADD2.F32 R23, -RZ, R12.H1_H1 ;  /* 0x3000000cff177230 */ /* 0x000fe40000004100 */
[--C-:B------:R-:W-:Y:S02]  /*ade0*/  HADD2.F32 R26, -RZ, R13.reuse.H0_H0 ;  /* 0x2000000dff1a7230 */ /* 0x100fe40000004100 */
[----:B------:R-:W-:Y:S02]  /*adf0*/  HADD2.F32 R25, -RZ, R13.H1_H1 ;  /* 0x3000000dff197230 */ /* 0x000fe40000004100 */
[----:B------:R-:W-:Y:S02]  /*ae00*/  HADD2.F32 R28, -RZ, R14.H0_H0 ;  /* 0x2000000eff1c7230 */ /* 0x000fe40000004100 */
[----:B--2---:R-:W-:-:S02]  /*ae10*/  HADD2.F32 R12, -RZ, R8.H0_H0 ;  /* 0x20000008ff0c7230 */ /* 0x004fc40000004100 */
[----:B------:R-:W-:Y:S01]  /*ae20*/  HADD2.F32 R13, -RZ, R8.H1_H1 ;  /* 0x30000008ff0d7230 */ /* 0x000fe20000004100 */
[-C--:B------:R-:W-:Y:S01]  /*ae30*/  FMUL.FTZ R8, R24, R6.reuse ;  /* 0x0000000618087220 */ /* 0x080fe20000410000 */
[----:B------:R-:W-:Y:S01]  /*ae40*/  HADD2.F32 R27, -RZ, R14.H1_H1 ;  /* 0x3000000eff1b7230 */ /* 0x000fe20000004100 */
[C---:B------:R-:W-:Y:S01]  /*ae50*/  FMUL.FTZ R38, R12.reuse, R6 ;  /* 0x000000060c267220 */ /* 0x040fe20000410000 */
[----:B------:R-:W-:Y:S01]  /*ae60*/  HADD2.F32 R14, -RZ, R9.H0_H0 ;  /* 0x20000009ff0e7230 */ /* 0x000fe20000004100 */
[----:B------:R-:W-:Y:S01]  /*ae70*/  FMUL.FTZ R6, R23, R5 ;  /* 0x0000000517067220 */ /* 0x000fe20000410000 */
[--C-:B------:R-:W-:Y:S01]  /*ae80*/  HADD2.F32 R30, -RZ, R15.reuse.H0_H0 ;  /* 0x2000000fff1e7230 */ /* 0x100fe20000004100 */
[----:B------:R-:W-:Y:S01]  /*ae90*/  FFMA.FTZ R42, R12, R19, R8 ;  /* 0x000000130c2a7223 */ /* 0x000fe20000010008 */
[----:B------:R-:W-:Y:S01]  /*aea0*/  HADD2.F32 R29, -RZ, R15.H1_H1 ;  /* 0x3000000fff1d7230 */ /* 0x000fe20000004100 */
[C---:B------:R-:W-:Y:S01]  /*aeb0*/  FFMA.FTZ R41, R13.reuse, R17, R6 ;  /* 0x000000110d297223 */ /* 0x040fe20000010006 */
[--C-:B------:R-:W-:Y:S01]  /*aec0*/  HADD2.F32 R6, -RZ, R50.reuse.H0_H0 ;  /* 0x20000032ff067230 */ /* 0x100fe20000004100 */
[----:B------:R-:W-:Y:S01]  /*aed0*/  FMUL.FTZ R37, R13, R5 ;  /* 0x000000050d257220 */ /* 0x000fe20000410000 */
[----:B------:R-:W-:Y:S01]  /*aee0*/  HADD2.F32 R5, -RZ, R50.H1_H1 ;  /* 0x30000032ff057230 */ /* 0x000fe20000004100 */
[-C--:B------:R-:W-:Y:S01]  /*aef0*/  FMUL.FTZ R8, R26, R7.reuse ;  /* 0x000000071a087220 */ /* 0x080fe20000410000 */
[----:B------:R-:W-:Y:S01]  /*af00*/  HADD2.F32 R16, -RZ, R9.H1_H1 ;  /* 0x30000009ff107230 */ /* 0x000fe20000004100 */
[C---:B------:R-:W-:Y:S01]  /*af10*/  FMUL.FTZ R34, R14.reuse, R7 ;  /* 0x000000070e227220 */ /* 0x040fe20000410000 */
[--C-:B------:R-:W-:Y:S01]  /*af20*/  HADD2.F32 R21, -RZ, R11.reuse.H0_H0 ;  /* 0x2000000bff157230 */ /* 0x100fe20000004100 */
[----:B------:R-:W-:Y:S01]  /*af30*/  FFMA.FTZ R39, R14, R18, R8 ;  /* 0x000000120e277223 */ /* 0x000fe20000010008 */
[----:B------:R-:W-:Y:S01]  /*af40*/  HADD2.F32 R20, -RZ, R11.H1_H1 ;  /* 0x3000000bff147230 */ /* 0x000fe20000004100 */
[-C--:B------:R-:W-:Y:S01]  /*af50*/  FMUL.FTZ R9, R25, R6.reuse ;  /* 0x0000000619097220 */ /* 0x080fe20000410000 */
[----:B------:R-:W-:Y:S01]  /*af60*/  HADD2.F32 R12, -RZ, R55.H1_H1 ;  /* 0x30000037ff0c7230 */ /* 0x000fe20000004100 */
[-C--:B------:R-:W-:Y:S01]  /*af70*/  FMUL.FTZ R8, R28, R5.reuse ;  /* 0x000000051c087220 */ /* 0x080fe20000410000 */
[----:B------:R-:W-:Y:S01]  /*af80*/  HADD2.F32 R15, -RZ, R10.H0_H0 ;  /* 0x2000000aff0f7230 */ /* 0x000fe20000004100 */
[C---:B------:R-:W-:Y:S01]  /*af90*/  FMUL.FTZ R32, R16.reuse, R6 ;  /* 0x0000000610207220 */ /* 0x040fe20000410000 */
[----:B------:R-:W-:Y:S01]  /*afa0*/  HADD2.F32 R11, -RZ, R56.H1_H1 ;  /* 0x30000038ff0b7230 */ /* 0x000fe20000004100 */
[----:B------:R-:W-:Y:S01]  /*afb0*/  FFMA.FTZ R35, R16, R12, R9 ;  /* 0x0000000c10237223 */ /* 0x000fe20000010009 */
[----:B------:R-:W-:Y:S01]  /*afc0*/  HADD2.F32 R7, -RZ, R51.H0_H0 ;  /* 0x20000033ff077230 */ /* 0x000fe20000004100 */
[C---:B------:R-:W-:Y:S01]  /*afd0*/  FMUL.FTZ R22, R15.reuse, R5 ;  /* 0x000000050f167220 */ /* 0x040fe20000410000 */
[----:B------:R-:W-:Y:S01]  /*afe0*/  HADD2.F32 R10, -RZ, R10.H1_H1 ;  /* 0x3000000aff0a7230 */ /* 0x000fe20000004100 */
[----:B------:R-:W-:Y:S01]  /*aff0*/  FFMA.FTZ R33, R15, R11, R8 ;  /* 0x0000000b0f217223 */ /* 0x000fe20000010008 */
[----:B------:R-:W-:Y:S01]  /*b000*/  HADD2.F32 R9, -RZ, R57.H1_H1 ;  /* 0x30000039ff097230 */ /* 0x000fe20000004100 */
[-C--:B------:R-:W-:Y:S01]  /*b010*/  FMUL.FTZ R8, R27, R7.reuse ;  /* 0x000000071b087220 */ /* 0x080fe20000410000 */
[----:B------:R-:W-:Y:S01]  /*b020*/  HADD2.F32 R6, -RZ, R52.H1_H1 ;  /* 0x30000034ff067230 */ /* 0x000fe20000004100 */
[C---:B------:R-:W-:Y:S01]  /*b030*/  FMUL.FTZ R14, R10.reuse, R7 ;  /* 0x000000070a0e7220 */ /* 0x040fe20000410000 */
[----:B------:R-:W-:Y:S01]  /*b040*/  HADD2.F32 R5, -RZ, R51.H1_H1 ;  /* 0x30000033ff057230 */ /* 0x000fe20000004100 */
[----:B------:R-:W-:Y:S01]  /*b050*/  FFMA.FTZ R31, R10, R9, R8 ;  /* 0x000000090a1f7223 */ /* 0x000fe20000010008 */
[----:B------:R-:W-:Y:S01]  /*b060*/  HADD2.F32 R7, -RZ, R58.H1_H1 ;  /* 0x3000003aff077230 */ /* 0x000fe20000004100 */
[----:B------:R-:W-:Y:S01]  /*b070*/  FMUL.FTZ R10, R30, R6 ;  /* 0x000000061e0a7220 */ /* 0x000fe20000410000 */
[----:B------:R-:W-:Y:S01]  /*b080*/  HADD2.F32 R8, -RZ, R59.H1_H1 ;  /* 0x3000003bff087230 */ /* 0x000fe20000004100 */
[----:B------:R-:W-:-:S02]  /*b090*/  FMUL.FTZ R13, R29, R5 ;  /* 0x000000051d0d7220 */ /* 0x000fc40000410000 */
[----:B------:R-:W-:Y:S02]  /*b0a0*/  FMUL.FTZ R6, R21, R6 ;  /* 0x0000000615067220 */ /* 0x000fe40000410000 */
[C---:B------:R-:W-:Y:S02]  /*b0b0*/  FMUL.FTZ R5, R20.reuse, R5 ;  /* 0x0000000514057220 */ /* 0x040fe40000410000 */
[----:B------:R-:W-:Y:S02]  /*b0c0*/  FFMA.FTZ R20, R20, R7, R13 ;  /* 0x0000000714147223 */ /* 0x000fe4000001000d */
[----:B------:R-:W-:Y:S02]  /*b0d0*/  FFMA.FTZ R19, R24, R19, -R38 ;  /* 0x0000001318137223 */ /* 0x000fe40000010826 */
[----:B------:R-:W-:Y:S02]  /*b0e0*/  FFMA.FTZ R15, R23, R17, -R37 ;  /* 0x00000011170f7223 */ /* 0x000fe40000010825 */
[----:B------:R-:W-:-:S02]  /*b0f0*/  FFMA.FTZ R16, R26, R18, -R34 ;  /* 0x000000121a107223 */ /* 0x000fc40000010822 */
[----:B------:R-:W-:Y:S01]  /*b100*/  FFMA.FTZ R13, R25, R12, -R32 ;  /* 0x0000000c190d7223 */ /* 0x000fe20000010820 */
[----:B------:R-:W-:Y:S01]  /*b110*/  F2FP.PACK_AB R12, R15, R19 ;  /* 0x000000130f0c723e */ /* 0x000fe200000000ff */
[----:B------:R-:W-:Y:S02]  /*b120*/  FFMA.FTZ R11, R28, R11, -R22 ;  /* 0x0000000b1c0b7223 */ /* 0x000fe40000010816 */
[----:B------:R-:W-:Y:S01]  /*b130*/  FFMA.FTZ R14, R27, R9, -R14 ;  /* 0x000000091b0e7223 */ /* 0x000fe2000001080e */
[----:B------:R-:W-:Y:S01]  /*b140*/  F2FP.PACK_AB R13, R13, R16 ;  /* 0x000000100d0d723e */ /* 0x000fe200000000ff */
[-C--:B------:R-:W-:Y:S01]  /*b150*/  FFMA.FTZ R6, R30, R8.reuse, -R6 ;  /* 0x000000081e067223 */ /* 0x080fe20000010806 */
[----:B------:R-:W-:Y:S01]  /*b160*/  F2FP.PACK_AB R9, R35, R39 ;  /* 0x000000272309723e */ /* 0x000fe200000000ff */
[----:B------:R-:W-:Y:S01]  /*b170*/  FFMA.FTZ R5, R29, R7, -R5 ;  /* 0x000000071d057223 */ /* 0x000fe20000010805 */
[----:B------:R-:W-:Y:S01]  /*b180*/  F2FP.PACK_AB R14, R14, R11 ;  /* 0x0000000b0e0e723e */ /* 0x000fe200000000ff */
[----:B------:R-:W-:Y:S01]  /*b190*/  FFMA.FTZ R21, R21, R8, R10 ;  /* 0x0000000815157223 */ /* 0x000fe2000001000a */
[----:B------:R-:W-:-:S02]  /*b1a0*/  F2FP.PACK_AB R8, R41, R42 ;  /* 0x0000002a2908723e */ /* 0x000fc400000000ff */
[----:B------:R-:W-:Y:S02]  /*b1b0*/  F2FP.PACK_AB R15, R5, R6 ;  /* 0x00000006050f723e */ /* 0x000fe400000000ff */
[----:B------:R-:W-:Y:S02]  /*b1c0*/  F2FP.PACK_AB R10, R31, R33 ;  /* 0x000000211f0a723e */ /* 0x000fe400000000ff */
[----:B------:R-:W-:Y:S01]  /*b1d0*/  F2FP.PACK_AB R11, R20, R21 ;  /* 0x00000015140b723e */ /* 0x000fe200000000ff */
[----:B------:R1:W-:Y:S04]  /*b1e0*/  STS.128 [R40+0x6100], R12 ;  /* 0x0061000c28007388 */ /* 0x0003e80000000c00 */
[----:B------:R1:W-:Y:S02]  /*b1f0*/  STS.128 [R36+0x6100], R8 ;  /* 0x0061000824007388 */ /* 0x0003e40000000c00 */
.L_x_127:
[----:B------:R-:W-:Y:S05]  /*b200*/  BSYNC B0 ;  /* 0x0000000000007941 */ /* 0x000fea0003800000 */
.L_x_126:
[----:B------:R-:W-:-:S04]  /*b210*/  IADD3 R5, R62, 0x20, RZ ;  /* 0x000000203e057810 */ /* 0x000fc80007ffe0ff */
[----:B------:R-:W-:-:S13]  /*b220*/  ISETP.GE.AND P0, PT, R5, c[0x0][0x27c], PT ;  /* 0x00009f0005007a0c */ /* 0x000fda0003f06270 */
[----:B------:R-:W-:Y:S05]  /*b230*/  @P0 BRA `(.L_x_123) ;  /* 0x0000069000000947 */ /* 0x000fea0003800000 */
[----:B-1----:R-:W-:Y:S01]  /*b240*/  SHF.R.S32.HI R9, RZ, 0x1f, R5 ;  /* 0x0000001fff097819 */ /* 0x002fe20000011405 */
[--C-:B------:R-:W-:Y:S01]  /*b250*/  HADD2.F32 R17, -RZ, R70.reuse.H1_H1 ;  /* 0x30000046ff117230 */ /* 0x100fe20000004100 */
[----:B------:R-:W-:Y:S01]  /*b260*/  LEA.HI R8, R60, R60, RZ, 0x1 ;  /* 0x0000003c3c087211 */ /* 0x000fe200078f08ff */
[----:B------:R-:W-:Y:S01]  /*b270*/  HADD2.F32 R19, -RZ, R70.H0_H0 ;  /* 0x20000046ff137230 */ /* 0x000fe20000004100 */
[CC--:B------:R-:W-:Y:S01]  /*b280*/  LEA.HI R7, R9.reuse, R5.reuse, RZ, 0x3 ;  /* 0x0000000509077211 */ /* 0x0c0fe200078f18ff */
[----:B------:R-:W-:Y:S01]  /*b290*/  HADD2.F32 R18, -RZ, R71.H0_H0 ;  /* 0x20000047ff127230 */ /* 0x000fe20000004100 */
        /* <DEDUP_REMOVED lines=27> */
[----:B------:R-:W-:-:S03]  /*b450*/  HADD2.F32 R7, -RZ, R67.H0_H0 ;  /* 0x20000043ff077230 */ /* 0x000fc60000004100 */
        /* <DEDUP_REMOVED lines=19> */
[----:B------:R-:W-:Y:S01]  /*b590*/  HADD2.F32 R6, -RZ, R67.H1_H1 ;  /* 0x30000043ff067230 */ /* 0x000fe20000004100 */
[----:B------:R-:W-:Y:S01]  /*b5a0*/  FMUL.FTZ R37, R13, R5 ;  /* 0x000000050d257220 */ /* 0x000fe20000410000 */
[----:B------:R-:W-:Y:S01]  /*b5b0*/  HADD2.F32 R5, -RZ, R68.H0_H0 ;  /* 0x20000044ff057230 */ /* 0x000fe20000004100 */
        /* <DEDUP_REMOVED lines=17> */
[----:B------:R-:W-:Y:S01]  /*b6d0*/  HADD2.F32 R9, -RZ, R72.H1_H1 ;  /* 0x30000048ff097230 */ /* 0x000fe20000004100 */
[-C--:B------:R-:W-:Y:S01]  /*b6e0*/  FMUL.FTZ R8, R27, R7.reuse ;  /* 0x000000071b087220 */ /* 0x080fe20000410000 */
[--C-:B------:R-:W-:Y:S01]  /*b6f0*/  HADD2.F32 R6, -RZ, R69.reuse.H1_H1 ;  /* 0x30000045ff067230 */ /* 0x100fe20000004100 */
[C---:B------:R-:W-:Y:S01]  /*b700*/  FMUL.FTZ R14, R10.reuse, R7 ;  /* 0x000000070a0e7220 */ /* 0x040fe20000410000 */
[----:B------:R-:W-:Y:S01]  /*b710*/  HADD2.F32 R5, -RZ, R69.H0_H0 ;  /* 0x20000045ff057230 */ /* 0x000fe20000004100 */
[----:B------:R-:W-:Y:S01]  /*b720*/  FFMA.FTZ R31, R10, R9, R8 ;  /* 0x000000090a1f7223 */ /* 0x000fe20000010008 */
[--C-:B------:R-:W-:Y:S01]  /*b730*/  HADD2.F32 R7, -RZ, R73.reuse.H0_H0 ;  /* 0x20000049ff077230 */ /* 0x100fe20000004100 */
        /* <DEDUP_REMOVED lines=25> */
.L_x_123:
[----:B------:R-:W-:Y:S05]  /*b8d0*/  BSYNC B1 ;  /* 0x0000000000017941 */ /* 0x000fea0003800000 */
.L_x_122:
[----:B------:R-:W-:-:S04]  /*b8e0*/  IADD3 R17, R60, 0x40, RZ ;  /* 0x000000403c117810 */ /* 0x000fc80007ffe0ff */
[----:B------:R-:W-:-:S13]  /*b8f0*/  ISETP.GE.AND P0, PT, R17, R43, PT ;  /* 0x0000002b1100720c */ /* 0x000fda0003f06270 */
[----:B------:R-:W-:Y:S05]  /*b900*/  @P0 BRA `(.L_x_109) ;  /* 0x000014a000000947 */ /* 0x000fea0003800000 */
[----:B------:R-:W-:Y:S01]  /*b910*/  ISETP.GE.AND P0, PT, R62, c[0x0][0x27c], PT ;  /* 0x00009f003e007a0c */ /* 0x000fe20003f06270 */
[----:B------:R-:W-:-:S12]  /*b920*/  BSSY B0, `(.L_x_128) ;  /* 0x0000068000007945 */ /* 0x000fd80003800000 */
[----:B------:R-:W-:Y:S05]  /*b930*/  @P0 BRA `(.L_x_129) ;  /* 0x0000066000000947 */ /* 0x000fea0003800000 */
[----:B------:R-:W-:Y:S01]  /*b940*/  SHF.R.S32.HI R5, RZ, 0x1f, R17 ;  /* 0x0000001fff057819 */ /* 0x000fe20000011411 */
[----:B------:R-:W-:Y:S01]  /*b950*/  HADD2.F32 R18, -RZ, R57.H0_H0 ;  /* 0x20000039ff127230 */ /* 0x000fe20000004100 */
[----:B-1----:R-:W-:Y:S01]  /*b960*/  MOV R9, c[0x0][0x27c] ;  /* 0x00009f0000097a02 */ /* 0x002fe20000000f00 */
[----:B------:R-:W-:Y:S01]  /*b970*/  HADD2.F32 R19, -RZ, R59.H0_H0 ;  /* 0x2000003bff137230 */ /* 0x000fe20000004100 */
[-C--:B------:R-:W-:Y:S02]  /*b980*/  LEA.HI R8, R17, R17.reuse, RZ, 0x1 ;  /* 0x0000001111087211 */ /* 0x080fe400078f08ff */
[----:B------:R-:W-:Y:S02]  /*b990*/  LEA.HI R5, R5, R17, RZ, 0x3 ;  /* 0x0000001105057211 */ /* 0x000fe400078f18ff */
[----:B------:R-:W-:Y:S02]  /*b9a0*/  LEA.HI R9, R9, R61, RZ, 0x1d ;  /* 0x0000003d09097211 */ /* 0x000fe400078fe8ff */
[----:B------:R-:W-:-:S02]  /*b9b0*/  SHF.L.U32 R7, R8, 0x5, RZ ;  /* 0x0000000508077819 */ /* 0x000fc400000006ff */
[----:B------:R-:W-:Y:S02]  /*b9c0*/  LOP3.LUT R8, R8, 0x7fffffe, RZ, 0xc0, !PT ;  /* 0x07fffffe08087812 */ /* 0x000fe400078ec0ff */
[----:B------:R-:W-:Y:S02]  /*b9d0*/  SHF.L.U32 R6, R5, 0x5, RZ ;  /* 0x0000000505067819 */ /* 0x000fe400000006ff */
[----:B------:R-:W-:Y:S02]  /*b9e0*/  SHF.R.S32.HI R10, RZ, 0x1f, R9 ;  /* 0x0000001fff0a7819 */ /* 0x000fe40000011409 */
[----:B------:R-:W-:Y:S02]  /*b9f0*/  LOP3.LUT R5, R7, 0xc0, RZ, 0xc0, !PT ;  /* 0x000000c007057812 */ /* 0x000fe400078ec0ff */
[----:B------:R-:W-:Y:S02]  /*ba00*/  IADD3 R7, R17, -R8, RZ ;  /* 0x8000000811077210 */ /* 0x000fe40007ffe0ff */
[----:B------:R-:W-:-:S02]  /*ba10*/  LOP3.LUT R6, R6, 0xffffff00, RZ, 0xc0, !PT ;  /* 0xffffff0006067812 */ /* 0x000fc400078ec0ff */
[----:B------:R-:W-:Y:S02]  /*ba20*/  LEA.HI R10, R10, R9, RZ, 0x2 ;  /* 0x000000090a0a7211 */ /* 0x000fe400078f10ff */
[----:B------:R-:W-:Y:S02]  /*ba30*/  SHF.L.U32 R9, R9, 0x3, RZ ;  /* 0x0000000309097819 */ /* 0x000fe400000006ff */
[----:B------:R-:W-:Y:S02]  /*ba40*/  LEA R6, R7, R6, 0x5 ;  /* 0x0000000607067211 */ /* 0x000fe400078e28ff */
[C---:B------:R-:W-:Y:S02]  /*ba50*/  LOP3.LUT R8, R5.reuse, 0x18, R62, 0xf8, !PT ;  /* 0x0000001805087812 */ /* 0x040fe400078ef83e */
[----:B------:R-:W-:Y:S02]  /*ba60*/  SHF.R.U32.HI R11, RZ, 0x3, R5 ;  /* 0x00000003ff0b7819 */ /* 0x000fe40000011605 */
[----:B------:R-:W-:-:S02]  /*ba70*/  LOP3.LUT R7, R5, 0x18, R9, 0xf8, !PT ;  /* 0x0000001805077812 */ /* 0x000fc400078ef809 */
[----:B------:R-:W-:Y:S02]  /*ba80*/  SHF.L.U32 R5, R10, 0xa, RZ ;  /* 0x0000000a0a057819 */ /* 0x000fe400000006ff */
[-C--:B------:R-:W-:Y:S02]  /*ba90*/  LOP3.LUT R8, R8, R11.reuse, RZ, 0x3c, !PT ;  /* 0x0000000b08087212 */ /* 0x080fe400078e3cff */
[----:B------:R-:W-:Y:S02]  /*baa0*/  LOP3.LUT R7, R7, R11, RZ, 0x3c, !PT ;  /* 0x0000000b07077212 */ /* 0x000fe400078e3cff */
[----:B------:R-:W-:Y:S02]  /*bab0*/  LOP3.LUT R5, R5, 0x7ffff000, RZ, 0xc0, !PT ;  /* 0x7ffff00005057812 */ /* 0x000fe400078ec0ff */
[----:B------:R-:W-:Y:S02]  /*bac0*/  IADD3 R8, R6, R8, RZ ;  /* 0x0000000806087210 */ /* 0x000fe40007ffe0ff */
[----:B------:R-:W-:Y:S01]  /*bad0*/  IADD3 R5, R7, R5, R6 ;  /* 0x0000000507057210 */ /* 0x000fe20007ffe006 */
[----:B------:R-:W-:Y:S01]  /*bae0*/  HADD2.F32 R6, -RZ, R44.H0_H0 ;  /* 0x2000002cff067230 */ /* 0x000fe20000004100 */
[----:B------:R-:W-:-:S02]  /*baf0*/  SHF.L.U32 R38, R8, 0x1, RZ ;  /* 0x0000000108267819 */ /* 0x000fc400000006ff */
[----:B------:R-:W-:Y:S01]  /*bb00*/  SHF.L.U32 R35, R5, 0x1, RZ ;  /* 0x0000000105237819 */ /* 0x000fe200000006ff */
[----:B------:R-:W-:Y:S02]  /*bb10*/  HADD2.F32 R5, -RZ, R44.H1_H1 ;  /* 0x3000002cff057230 */ /* 0x000fe40000004100 */
[----:B------:R-:W1:Y:S04]  /*bb20*/  LDS.128 R8, [R38+0x6100] ;  /* 0x0061000026087984 */ /* 0x000e680000000c00 */
[----:B------:R-:W2:Y:S01]  /*bb30*/  LDS.128 R12, [R35+0x6100] ;  /* 0x00610000230c7984 */ /* 0x000ea20000000c00 */
[--C-:B-1----:R-:W-:Y:S02]  /*bb40*/  HADD2.F32 R23, -RZ, R8.reuse.H0_H0 ;  /* 0x20000008ff177230 */ /* 0x102fe40000004100 */
[----:B------:R-:W-:-:S02]  /*bb50*/  HADD2.F32 R22, -RZ, R8.H1_H1 ;  /* 0x30000008ff167230 */ /* 0x000fc40000004100 */
[--C-:B--2---:R-:W-:Y:S02]  /*bb60*/  HADD2.F32 R7, -RZ, R12.reuse.H0_H0 ;  /* 0x2000000cff077230 */ /* 0x104fe40000004100 */
[--C-:B------:R-:W-:Y:S02]  /*bb70*/  HADD2.F32 R25, -RZ, R9.reuse.H0_H0 ;  /* 0x20000009ff197230 */ /* 0x100fe40000004100 */
[----:B------:R-:W-:Y:S01]  /*bb80*/  HADD2.F32 R24, -RZ, R9.H1_H1 ;  /* 0x30000009ff187230 */ /* 0x000fe20000004100 */
[C---:B------:R-:W-:Y:S01]  /*bb90*/  FMUL.FTZ R9, R6.reuse, R23 ;  /* 0x0000001706097220 */ /* 0x040fe20000410000 */
[----:B------:R-:W-:Y:S01]  /*bba0*/  HADD2.F32 R12, -RZ, R12.H1_H1 ;  /* 0x3000000cff0c7230 */ /* 0x000fe20000004100 */
[-C--:B------:R-:W-:Y:S01]  /*bbb0*/  FMUL.FTZ R39, R6, R7.reuse ;  /* 0x0000000706277220 */ /* 0x080fe20000410000 */
[----:B------:R-:W-:Y:S01]  /*bbc0*/  HADD2.F32 R8, -RZ, R45.H0_H0 ;  /* 0x2000002dff087230 */ /* 0x000fe20000004100 */
[----:B------:R-:W-:Y:S01]  /*bbd0*/  FMUL.FTZ R6, R5, R22 ;  /* 0x0000001605067220 */ /* 0x000fe20000410000 */
[--C-:B------:R-:W-:Y:S01]  /*bbe0*/  HADD2.F32 R27, -RZ, R10.reuse.H0_H0 ;  /* 0x2000000aff1b7230 */ /* 0x100fe20000004100 */
[----:B------:R-:W-:Y:S01]  /*bbf0*/  FFMA.FTZ R42, R19, R7, R9 ;  /* 0x00000007132a7223 */ /* 0x000fe20000010009 */
[----:B------:R-:W-:Y:S01]  /*bc00*/  HADD2.F32 R26, -RZ, R10.H1_H1 ;  /* 0x3000000aff1a7230 */ /* 0x000fe20000004100 */
[-C--:B------:R-:W-:Y:S01]  /*bc10*/  FFMA.FTZ R41, R18, R12.reuse, R6 ;  /* 0x0000000c12297223 */ /* 0x080fe20000010006 */
[--C-:B------:R-:W-:Y:S01]  /*bc20*/  HADD2.F32 R21, -RZ, R15.reuse.H0_H0 ;  /* 0x2000000fff157230 */ /* 0x100fe20000004100 */
[----:B------:R-:W-:Y:S01]  /*bc30*/  FMUL.FTZ R37, R5, R12 ;  /* 0x0000000c05257220 */ /* 0x000fe20000410000 */
[----:B------:R-:W-:Y:S01]  /*bc40*/  HADD2.F32 R20, -RZ, R15.H1_H1 ;  /* 0x3000000fff147230 */ /* 0x000fe20000004100 */
[----:B------:R-:W-:Y:S01]  /*bc50*/  FMUL.FTZ R7, R8, R25 ;  /* 0x0000001908077220 */ /* 0x000fe20000410000 */
[----:B------:R-:W-:Y:S01]  /*bc60*/  HADD2.F32 R10, -RZ, R13.H0_H0 ;  /* 0x2000000dff0a7230 */ /* 0x000fe20000004100 */
[----:B------:R-:W-:Y:S01]  /*bc70*/  FFMA.FTZ R19, R19, R23, -R39 ;  /* 0x0000001713137223 */ /* 0x000fe20000010827 */
[----:B------:R-:W-:Y:S01]  /*bc80*/  HADD2.F32 R15, -RZ, R58.H0_H0 ;  /* 0x2000003aff0f7230 */ /* 0x000fe20000004100 */
[----:B------:R-:W-:Y:S01]  /*bc90*/  FFMA.FTZ R18, R18, R22, -R37 ;  /* 0x0000001612127223 */ /* 0x000fe20000010825 */
[----:B------:R-:W-:Y:S01]  /*bca0*/  HADD2.F32 R6, -RZ, R45.H1_H1 ;  /* 0x3000002dff067230 */ /* 0x000fe20000004100 */
[-C--:B------:R-:W-:Y:S01]  /*bcb0*/  FMUL.FTZ R34, R8, R10.reuse ;  /* 0x0000000a08227220 */ /* 0x080fe20000410000 */
[----:B------:R-:W-:Y:S01]  /*bcc0*/  HADD2.F32 R5, -RZ, R46.H0_H0 ;  /* 0x2000002eff057230 */ /* 0x000fe20000004100 */
[----:B------:R-:W-:Y:S01]  /*bcd0*/  FFMA.FTZ R40, R15, R10, R7 ;  /* 0x0000000a0f287223 */ /* 0x000fe20000010007 */
[----:B------:R-:W-:Y:S01]  /*bce0*/  HADD2.F32 R16, -RZ, R13.H1_H1 ;  /* 0x3000000dff107230 */ /* 0x000fe20000004100 */
[C---:B------:R-:W-:Y:S01]  /*bcf0*/  FMUL.FTZ R9, R6.reuse, R24 ;  /* 0x0000001806097220 */ /* 0x040fe20000410000 */
[--C-:B------:R-:W-:Y:S01]  /*bd00*/  HADD2.F32 R29, -RZ, R11.reuse.H0_H0 ;  /* 0x2000000bff1d7230 */ /* 0x100fe20000004100 */
[----:B------:R-:W-:Y:S01]  /*bd10*/  FMUL.FTZ R8, R5, R27 ;  /* 0x0000001b05087220 */ /* 0x000fe20000410000 */
[----:B------:R-:W-:Y:S01]  /*bd20*/  HADD2.F32 R28, -RZ, R11.H1_H1 ;  /* 0x3000000bff1c7230 */ /* 0x000fe20000004100 */
[----:B------:R-:W-:Y:S01]  /*bd30*/  FMUL.FTZ R32, R6, R16 ;  /* 0x0000001006207220 */ /* 0x000fe20000410000 */
[----:B------:R-:W-:Y:S01]  /*bd40*/  HADD2.F32 R13, -RZ, R14.H0_H0 ;  /* 0x2000000eff0d7230 */ /* 0x000fe20000004100 */
[----:B------:R-:W-:Y:S01]  /*bd50*/  FFMA.FTZ R15, R15, R25, -R34 ;  /* 0x000000190f0f7223 */ /* 0x000fe20000010822 */
[----:B------:R-:W-:-:S02]  /*bd60*/  HADD2.F32 R12, -RZ, R53.H0_H0 ;  /* 0x20000035ff0c7230 */ /* 0x000fc40000004100 */
[----:B------:R-:W-:Y:S01]  /*bd70*/  HADD2.F32 R11, -RZ, R56.H0_H0 ;  /* 0x20000038ff0b7230 */ /* 0x000fe20000004100 */
[-C--:B------:R-:W-:Y:S01]  /*bd80*/  FMUL.FTZ R30, R5, R13.reuse ;  /* 0x0000000d051e7220 */ /* 0x080fe20000410000 */
[----:B------:R-:W-:Y:S01]  /*bd90*/  HADD2.F32 R7, -RZ, R46.H1_H1 ;  /* 0x3000002eff077230 */ /* 0x000fe20000004100 */
[----:B------:R-:W-:Y:S01]  /*bda0*/  FFMA.FTZ R36, R12, R16, R9 ;  /* 0x000000100c247223 */ /* 0x000fe20000010009 */
[----:B------:R-:W-:Y:S01]  /*bdb0*/  HADD2.F32 R14, -RZ, R14.H1_H1 ;  /* 0x3000000eff0e7230 */ /* 0x000fe20000004100 */
[----:B------:R-:W-:Y:S01]  /*bdc0*/  FFMA.FTZ R33, R11, R13, R8 ;  /* 0x0000000d0b217223 */ /* 0x000fe20000010008 */
[----:B------:R-:W-:Y:S01]  /*bdd0*/  HADD2.F32 R9, -RZ, R52.H0_H0 ;  /* 0x20000034ff097230 */ /* 0x000fe20000004100 */
[C---:B------:R-:W-:Y:S01]  /*bde0*/  FMUL.FTZ R8, R7.reuse, R26 ;  /* 0x0000001a07087220 */ /* 0x040fe20000410000 */
[--C-:B------:R-:W-:Y:S01]  /*bdf0*/  HADD2.F32 R5, -RZ, R47.reuse.H0_H0 ;  /* 0x2000002fff057230 */ /* 0x100fe20000004100 */
[-C--:B------:R-:W-:Y:S01]  /*be00*/  FMUL.FTZ R16, R7, R14.reuse ;  /* 0x0000000e07107220 */ /* 0x080fe20000410000 */
[----:B------:R-:W-:Y:S01]  /*be10*/  HADD2.F32 R6, -RZ, R47.H1_H1 ;  /* 0x3000002fff067230 */ /* 0x000fe20000004100 */
[----:B------:R-:W-:Y:S01]  /*be20*/  FFMA.FTZ R31, R9, R14, R8 ;  /* 0x0000000e091f7223 */ /* 0x000fe20000010008 */
[----:B------:R-:W-:Y:S01]  /*be30*/  HADD2.F32 R7, -RZ, R49.H0_H0 ;  /* 0x20000031ff077230 */ /* 0x000fe20000004100 */
[----:B------:R-:W-:Y:S01]  /*be40*/  FMUL.FTZ R13, R5, R28 ;  /* 0x0000001c050d7220 */ /* 0x000fe20000410000 */
[----:B------:R-:W-:Y:S01]  /*be50*/  HADD2.F32 R8, -RZ, R55.H0_H0 ;  /* 0x20000037ff087230 */ /* 0x000fe20000004100 */
[----:B------:R-:W-:-:S02]  /*be60*/  FMUL.FTZ R10, R6, R29 ;  /* 0x0000001d060a7220 */ /* 0x000fc40000410000 */
[----:B------:R-:W-:Y:S02]  /*be70*/  FMUL.FTZ R6, R6, R21 ;  /* 0x0000001506067220 */ /* 0x000fe40000410000 */
[-C--:B------:R-:W-:Y:S02]  /*be80*/  FMUL.FTZ R5, R5, R20.reuse ;  /* 0x0000001405057220 */ /* 0x080fe40000410000 */
[----:B------:R-:W-:Y:S02]  /*be90*/  FFMA.FTZ R20, R7, R20, R13 ;  /* 0x0000001407147223 */ /* 0x000fe4000001000d */
[----:B------:R-:W-:Y:S01]  /*bea0*/  FFMA.FTZ R13, R12, R24, -R32 ;  /* 0x000000180c0d7223 */ /* 0x000fe20000010820 */
[----:B------:R-:W-:Y:S01]  /*beb0*/  F2FP.PACK_AB R12, R18, R19 ;  /* 0x00000013120c723e */ /* 0x000fe200000000ff */
[----:B------:R-:W-:Y:S02]  /*bec0*/  FFMA.FTZ R11, R11, R27, -R30 ;  /* 0x0000001b0b0b7223 */ /* 0x000fe4000001081e */
[----:B------:R-:W-:Y:S01]  /*bed0*/  FFMA.FTZ R14, R9, R26, -R16 ;  /* 0x0000001a090e7223 */ /* 0x000fe20000010810 */
[----:B------:R-:W-:Y:S01]  /*bee0*/  F2FP.PACK_AB R13, R13, R15 ;  /* 0x0000000f0d0d723e */ /* 0x000fe200000000ff */
[----:B------:R-:W-:Y:S01]  /*bef0*/  FFMA.FTZ R6, R8, R29, -R6 ;  /* 0x0000001d08067223 */ /* 0x000fe20000010806 */
        /* <DEDUP_REMOVED lines=10> */
.L_x_129:
[----:B------:R-:W-:Y:S05]  /*bfa0*/  BSYNC B0 ;  /* 0x0000000000007941 */ /* 0x000fea0003800000 */
.L_x_128:
[----:B------:R-:W-:Y:S01]  /*bfb0*/  IADD3 R5, R62, 0x10, RZ ;  /* 0x000000103e057810 */ /* 0x000fe20007ffe0ff */
[----:B------:R-:W-:Y:S03]  /*bfc0*/  BSSY B0, `(.L_x_130) ;  /* 0x000006f000007945 */ /* 0x000fe60003800000 */
[----:B------:R-:W-:-:S13]  /*bfd0*/  ISETP.GE.AND P0, PT, R5, c[0x0][0x27c], PT ;  /* 0x00009f0005007a0c */ /* 0x000fda0003f06270 */
[----:B------:R-:W-:Y:S05]  /*bfe0*/  @P0 BRA `(.L_x_131) ;  /* 0x000006c000000947 */ /* 0x000fea0003800000 */
[----:B------:R-:W-:Y:S01]  /*bff0*/  SHF.R.S32.HI R6, RZ, 0x1f, R5 ;  /* 0x0000001fff067819 */ /* 0x000fe20000011405 */
[--C-:B------:R-:W-:Y:S01]  /*c000*/  HADD2.F32 R19, -RZ, R54.reuse.H0_H0 ;  /* 0x20000036ff137230 */ /* 0x100fe20000004100 */
[----:B-1----:R-:W-:Y:S01]  /*c010*/  SHF.R.S32.HI R8, RZ, 0x1f, R17 ;  /* 0x0000001fff087819 */ /* 0x002fe20000011411 */
[----:B------:R-:W-:Y:S01]  /*c020*/  HADD2.F32 R20, -RZ, R53.H1_H1 ;  /* 0x30000035ff147230 */ /* 0x000fe20000004100 */
[----:B------:R-:W-:Y:S01]  /*c030*/  LEA.HI R10, R17, R17, RZ, 0x1 ;  /* 0x00000011110a7211 */ /* 0x000fe200078f08ff */
[----:B------:R-:W-:Y:S01]  /*c040*/  HADD2.F32 R18, -RZ, R54.H1_H1 ;  /* 0x30000036ff127230 */ /* 0x000fe20000004100 */
[CC--:B------:R-:W-:Y:S02]  /*c050*/  LEA.HI R7, R6.reuse, R5.reuse, RZ, 0x3 ;  /* 0x0000000506077211 */ /* 0x0c0fe400078f18ff */
[----:B------:R-:W-:Y:S01]  /*c060*/  LEA.HI R11, R6, R5, RZ, 0x5 ;  /* 0x00000005060b7211 */ /* 0x000fe200078f28ff */
[----:B------:R-:W-:Y:S01]  /*c070*/  IMAD.SHL.U32 R9, R10, 0x20, RZ ;  /* 0x000000200a097824 */ /* 0x000fe200078e00ff */
[----:B------:R-:W-:-:S02]  /*c080*/  LEA.HI R5, R8, R17, RZ, 0x3 ;  /* 0x0000001108057211 */ /* 0x000fc400078f18ff */
[----:B------:R-:W-:Y:S02]  /*c090*/  MOV R12, c[0x0][0x27c] ;  /* 0x00009f00000c7a02 */ /* 0x000fe40000000f00 */
[----:B------:R-:W-:Y:S02]  /*c0a0*/  SHF.R.S32.HI R6, RZ, 0x3, R7 ;  /* 0x00000003ff067819 */ /* 0x000fe40000011407 */
[----:B------:R-:W-:Y:S02]  /*c0b0*/  LOP3.LUT R10, R10, 0x7fffffe, RZ, 0xc0, !PT ;  /* 0x07fffffe0a0a7812 */ /* 0x000fe400078ec0ff */
[----:B------:R-:W-:Y:S02]  /*c0c0*/  SHF.L.U32 R8, R5, 0x5, RZ ;  /* 0x0000000505087819 */ /* 0x000fe400000006ff */
[----:B------:R-:W-:Y:S01]  /*c0d0*/  LOP3.LUT R5, R9, 0xc0, RZ, 0xc0, !PT ;  /* 0x000000c009057812 */ /* 0x000fe200078ec0ff */
[----:B------:R-:W-:Y:S01]  /*c0e0*/  IMAD.IADD R10, R17, 0x1, -R10 ;  /* 0x00000001110a7824 */ /* 0x000fe200078e0a0a */
[----:B------:R-:W-:-:S02]  /*c0f0*/  LEA.HI R6, R12, R6, RZ, 0x1d ;  /* 0x000000060c067211 */ /* 0x000fc400078fe8ff */
[----:B------:R-:W-:Y:S02]  /*c100*/  LOP3.LUT R8, R8, 0xffffff00, RZ, 0xc0, !PT ;  /* 0xffffff0008087812 */ /* 0x000fe400078ec0ff */
[----:B------:R-:W-:Y:S02]  /*c110*/  SHF.L.U32 R9, R11, 0x7, RZ ;  /* 0x000000070b097819 */ /* 0x000fe400000006ff */
[----:B------:R-:W-:Y:S01]  /*c120*/  LOP3.LUT R11, R5, 0x18, R7, 0xf8, !PT ;  /* 0x00000018050b7812 */ /* 0x000fe200078ef807 */
[----:B------:R-:W-:Y:S01]  /*c130*/  IMAD R16, R10, 0x20, R8 ;  /* 0x000000200a107824 */ /* 0x000fe200078e0208 */
[----:B------:R-:W-:Y:S02]  /*c140*/  SHF.R.S32.HI R7, RZ, 0x1f, R6 ;  /* 0x0000001fff077819 */ /* 0x000fe40000011406 */
[----:B------:R-:W-:Y:S02]  /*c150*/  SHF.L.U32 R10, R6, 0x3, RZ ;  /* 0x00000003060a7819 */ /* 0x000fe400000006ff */
[----:B------:R-:W-:-:S02]  /*c160*/  LEA.HI R6, R7, R6, RZ, 0x2 ;  /* 0x0000000607067211 */ /* 0x000fc400078f10ff */
[----:B------:R-:W-:Y:S02]  /*c170*/  SHF.R.U32.HI R12, RZ, 0x3, R5 ;  /* 0x00000003ff0c7819 */ /* 0x000fe40000011605 */
[----:B------:R-:W-:Y:S01]  /*c180*/  LOP3.LUT R7, R5, 0x18, R10, 0xf8, !PT ;  /* 0x0000001805077812 */ /* 0x000fe200078ef80a */
[----:B------:R-:W-:Y:S01]  /*c190*/  IMAD.SHL.U32 R5, R6, 0x400, RZ ;  /* 0x0000040006057824 */ /* 0x000fe200078e00ff */
[----:B------:R-:W-:Y:S01]  /*c1a0*/  LOP3.LUT R8, R9, 0x7ffff000, RZ, 0xc0, !PT ;  /* 0x7ffff00009087812 */ /* 0x000fe200078ec0ff */
[----:B------:R-:W-:Y:S01]  /*c1b0*/  HADD2.F32 R6, -RZ, R48.H0_H0 ;  /* 0x20000030ff067230 */ /* 0x000fe20000004100 */
[-C--:B------:R-:W-:Y:S02]  /*c1c0*/  LOP3.LUT R9, R11, R12.reuse, RZ, 0x3c, !PT ;  /* 0x0000000c0b097212 */ /* 0x080fe400078e3cff */
[----:B------:R-:W-:Y:S02]  /*c1d0*/  LOP3.LUT R7, R7, R12, RZ, 0x3c, !PT ;  /* 0x0000000c07077212 */ /* 0x000fe400078e3cff */
[----:B------:R-:W-:-:S02]  /*c1e0*/  LOP3.LUT R5, R5, 0x7ffff000, RZ, 0xc0, !PT ;  /* 0x7ffff00005057812 */ /* 0x000fc400078ec0ff */
[----:B------:R-:W-:Y:S02]  /*c1f0*/  IADD3 R8, R9, R16, R8 ;  /* 0x0000001009087210 */ /* 0x000fe40007ffe008 */
[----:B------:R-:W-:Y:S01]  /*c200*/  IADD3 R5, R7, R5, R16 ;  /* 0x0000000507057210 */ /* 0x000fe20007ffe010 */
[----:B------:R-:W-:Y:S01]  /*c210*/  HADD2.F32 R7, -RZ, R49.H1_H1 ;  /* 0x30000031ff077230 */ /* 0x000fe20000004100 */
        /* <DEDUP_REMOVED lines=10> */
[C---:B------:R-:W-:Y:S01]  /*c2c0*/  FMUL.FTZ R37, R6.reuse, R12 ;  /* 0x0000000c06257220 */ /* 0x040fe20000410000 */
[----:B------:R-:W-:Y:S01]  /*c2d0*/  HADD2.F32 R13, -RZ, R8.H1_H1 ;  /* 0x30000008ff0d7230 */ /* 0x000fe20000004100 */
[----:B------:R-:W-:Y:S01]  /*c2e0*/  FMUL.FTZ R8, R6, R24 ;  /* 0x0000001806087220 */ /* 0x000fe20000410000 */
[--C-:B------:R-:W-:Y:S01]  /*c2f0*/  HADD2.F32 R28, -RZ, R14.reuse.H0_H0 ;  /* 0x2000000eff1c7230 */ /* 0x100fe20000004100 */
[----:B------:R-:W-:Y:S01]  /*c300*/  FMUL.FTZ R6, R5, R23 ;  /* 0x0000001705067220 */ /* 0x000fe20000410000 */
[----:B------:R-:W-:Y:S01]  /*c310*/  HADD2.F32 R27, -RZ, R14.H1_H1 ;  /* 0x3000000eff1b7230 */ /* 0x000fe20000004100 */
[----:B------:R-:W-:Y:S01]  /*c320*/  FFMA.FTZ R41, R20, R12, R8 ;  /* 0x0000000c14297223 */ /* 0x000fe20000010008 */
[----:B------:R-:W-:Y:S01]  /*c330*/  HADD2.F32 R14, -RZ, R9.H0_H0 ;  /* 0x20000009ff0e7230 */ /* 0x000fe20000004100 */
[-C--:B------:R-:W-:Y:S01]  /*c340*/  FFMA.FTZ R40, R19, R13.reuse, R6 ;  /* 0x0000000d13287223 */ /* 0x080fe20000010006 */
[--C-:B------:R-:W-:Y:S01]  /*c350*/  HADD2.F32 R6, -RZ, R50.reuse.H0_H0 ;  /* 0x20000032ff067230 */ /* 0x100fe20000004100 */
[----:B------:R-:W-:Y:S01]  /*c360*/  FMUL.FTZ R36, R5, R13 ;  /* 0x0000000d05247220 */ /* 0x000fe20000410000 */
[----:B------:R-:W-:Y:S01]  /*c370*/  HADD2.F32 R5, -RZ, R50.H1_H1 ;  /* 0x30000032ff057230 */ /* 0x000fe20000004100 */
[C---:B------:R-:W-:Y:S01]  /*c380*/  FMUL.FTZ R8, R7.reuse, R26 ;  /* 0x0000001a07087220 */ /* 0x040fe20000410000 */
[--C-:B------:R-:W-:Y:S01]  /*c390*/  HADD2.F32 R30, -RZ, R15.reuse.H0_H0 ;  /* 0x2000000fff1e7230 */ /* 0x100fe20000004100 */
[-C--:B------:R-:W-:Y:S01]  /*c3a0*/  FMUL.FTZ R33, R7, R14.reuse ;  /* 0x0000000e07217220 */ /* 0x080fe20000410000 */
[----:B------:R-:W-:Y:S01]  /*c3b0*/  HADD2.F32 R29, -RZ, R15.H1_H1 ;  /* 0x3000000fff1d7230 */ /* 0x000fe20000004100 */
[----:B------:R-:W-:Y:S01]  /*c3c0*/  FFMA.FTZ R38, R18, R14, R8 ;  /* 0x0000000e12267223 */ /* 0x000fe20000010008 */
[----:B------:R-:W-:Y:S01]  /*c3d0*/  HADD2.F32 R16, -RZ, R9.H1_H1 ;  /* 0x30000009ff107230 */ /* 0x000fe20000004100 */
[C---:B------:R-:W-:Y:S01]  /*c3e0*/  FMUL.FTZ R9, R6.reuse, R25 ;  /* 0x0000001906097220 */ /* 0x040fe20000410000 */
[--C-:B------:R-:W-:Y:S01]  /*c3f0*/  HADD2.F32 R22, -RZ, R11.reuse.H0_H0 ;  /* 0x2000000bff167230 */ /* 0x100fe20000004100 */
[----:B------:R-:W-:Y:S01]  /*c400*/  FMUL.FTZ R8, R5, R28 ;  /* 0x0000001c05087220 */ /* 0x000fe20000410000 */
[----:B------:R-:W-:Y:S01]  /*c410*/  HADD2.F32 R21, -RZ, R11.H1_H1 ;  /* 0x3000000bff157230 */ /* 0x000fe20000004100 */
[----:B------:R-:W-:Y:S01]  /*c420*/  FMUL.FTZ R31, R6, R16 ;  /* 0x00000010061f7220 */ /* 0x000fe20000410000 */
[----:B------:R-:W-:Y:S01]  /*c430*/  HADD2.F32 R12, -RZ, R55.H1_H1 ;  /* 0x30000037ff0c7230 */ /* 0x000fe20000004100 */
[----:B------:R-:W-:Y:S01]  /*c440*/  FFMA.FTZ R20, R20, R24, -R37 ;  /* 0x0000001814147223 */ /* 0x000fe20000010825 */
[----:B------:R-:W-:Y:S01]  /*c450*/  HADD2.F32 R15, -RZ, R10.H0_H0 ;  /* 0x2000000aff0f7230 */ /* 0x000fe20000004100 */
[----:B------:R-:W-:Y:S01]  /*c460*/  FFMA.FTZ R19, R19, R23, -R36 ;  /* 0x0000001713137223 */ /* 0x000fe20000010824 */
[----:B------:R-:W-:Y:S01]  /*c470*/  HADD2.F32 R11, -RZ, R56.H1_H1 ;  /* 0x30000038ff0b7230 */ /* 0x000fe20000004100 */
[----:B------:R-:W-:Y:S01]  /*c480*/  FFMA.FTZ R35, R12, R16, R9 ;  /* 0x000000100c237223 */ /* 0x000fe20000010009 */
[----:B------:R-:W-:Y:S01]  /*c490*/  HADD2.F32 R7, -RZ, R51.H0_H0 ;  /* 0x20000033ff077230 */ /* 0x000fe20000004100 */
[-C--:B------:R-:W-:Y:S01]  /*c4a0*/  FMUL.FTZ R16, R5, R15.reuse ;  /* 0x0000000f05107220 */ /* 0x080fe20000410000 */
[----:B------:R-:W-:Y:S01]  /*c4b0*/  HADD2.F32 R10, -RZ, R10.H1_H1 ;  /* 0x3000000aff0a7230 */ /* 0x000fe20000004100 */
[----:B------:R-:W-:Y:S01]  /*c4c0*/  FFMA.FTZ R32, R11, R15, R8 ;  /* 0x0000000f0b207223 */ /* 0x000fe20000010008 */
[----:B------:R-:W-:Y:S01]  /*c4d0*/  HADD2.F32 R9, -RZ, R57.H1_H1 ;  /* 0x30000039ff097230 */ /* 0x000fe20000004100 */
[C---:B------:R-:W-:Y:S01]  /*c4e0*/  FMUL.FTZ R8, R7.reuse, R27 ;  /* 0x0000001b07087220 */ /* 0x040fe20000410000 */
[----:B------:R-:W-:Y:S01]  /*c4f0*/  HADD2.F32 R6, -RZ, R52.H1_H1 ;  /* 0x30000034ff067230 */ /* 0x000fe20000004100 */
[-C--:B------:R-:W-:Y:S01]  /*c500*/  FMUL.FTZ R14, R7, R10.reuse ;  /* 0x0000000a070e7220 */ /* 0x080fe20000410000 */
[----:B------:R-:W-:Y:S01]  /*c510*/  HADD2.F32 R5, -RZ, R51.H1_H1 ;  /* 0x30000033ff057230 */ /* 0x000fe20000004100 */
[----:B------:R-:W-:Y:S01]  /*c520*/  FFMA.FTZ R15, R9, R10, R8 ;  /* 0x0000000a090f7223 */ /* 0x000fe20000010008 */
[----:B------:R-:W-:Y:S01]  /*c530*/  HADD2.F32 R7, -RZ, R58.H1_H1 ;  /* 0x3000003aff077230 */ /* 0x000fe20000004100 */
[----:B------:R-:W-:Y:S01]  /*c540*/  FMUL.FTZ R10, R6, R30 ;  /* 0x0000001e060a7220 */ /* 0x000fe20000410000 */
[----:B------:R-:W-:Y:S01]  /*c550*/  HADD2.F32 R8, -RZ, R59.H1_H1 ;  /* 0x3000003bff087230 */ /* 0x000fe20000004100 */
[----:B------:R-:W-:-:S02]  /*c560*/  FMUL.FTZ R13, R5, R29 ;  /* 0x0000001d050d7220 */ /* 0x000fc40000410000 */
[----:B------:R-:W-:Y:S02]  /*c570*/  FMUL.FTZ R6, R6, R22 ;  /* 0x0000001606067220 */ /* 0x000fe40000410000 */
[-C--:B------:R-:W-:Y:S02]  /*c580*/  FMUL.FTZ R5, R5, R21.reuse ;  /* 0x0000001505057220 */ /* 0x080fe40000410000 */
        /* <DEDUP_REMOVED lines=18> */
.L_x_131:
[----:B------:R-:W-:Y:S05]  /*c6b0*/  BSYNC B0 ;  /* 0x0000000000007941 */ /* 0x000fea0003800000 */
.L_x_130:
[----:B------:R-:W-:-:S04]  /*c6c0*/  IADD3 R5, R62, 0x20, RZ ;  /* 0x000000203e057810 */ /* 0x000fc80007ffe0ff */
[----:B------:R-:W-:-:S13]  /*c6d0*/  ISETP.GE.AND P0, PT, R5, c[0x0][0x27c], PT ;  /* 0x00009f0005007a0c */ /* 0x000fda0003f06270 */
[----:B------:R-:W-:Y:S05]  /*c6e0*/  @P0 BRA `(.L_x_109) ;  /* 0x000006c000000947 */ /* 0x000fea0003800000 */
[----:B------:R-:W-:Y:S01]  /*c6f0*/  SHF.R.S32.HI R6, RZ, 0x1f, R5 ;  /* 0x0000001fff067819 */ /* 0x000fe20000011405 */
[--C-:B------:R-:W-:Y:S01]  /*c700*/  HADD2.F32 R18, -RZ, R70.reuse.H1_H1 ;  /* 0x30000046ff127230 */ /* 0x100fe20000004100 */
[----:B------:R-:W-:Y:S01]  /*c710*/  SHF.R.S32.HI R7, RZ, 0x1f, R17 ;  /* 0x0000001fff077819 */ /* 0x000fe20000011411 */
[----:B------:R-:W-:Y:S01]  /*c720*/  HADD2.F32 R19, -RZ, R70.H0_H0 ;  /* 0x20000046ff137230 */ /* 0x000fe20000004100 */
[----:B-1----:R-:W-:Y:S02]  /*c730*/  LEA.HI R9, R17, R17, RZ, 0x1 ;  /* 0x0000001111097211 */ /* 0x002fe400078f08ff */
[CC--:B------:R-:W-:Y:S02]  /*c740*/  LEA.HI R8, R6.reuse, R5.reuse, RZ, 0x3 ;  /* 0x0000000506087211 */ /* 0x0c0fe400078f18ff */
[----:B------:R-:W-:Y:S02]  /*c750*/  LEA.HI R11, R6, R5, RZ, 0x5 ;  /* 0x00000005060b7211 */ /* 0x000fe400078f28ff */
[----:B------:R-:W-:Y:S01]  /*c760*/  LEA.HI R5, R7, R17, RZ, 0x3 ;  /* 0x0000001107057211 */ /* 0x000fe200078f18ff */
[C---:B------:R-:W-:Y:S01]  /*c770*/  IMAD.SHL.U32 R7, R9.reuse, 0x20, RZ ;  /* 0x0000002009077824 */ /* 0x040fe200078e00ff */
[----:B------:R-:W-:-:S02]  /*c780*/  LOP3.LUT R6, R9, 0x7fffffe, RZ, 0xc0, !PT ;  /* 0x07fffffe09067812 */ /* 0x000fc400078ec0ff */
[----:B------:R-:W-:Y:S02]  /*c790*/  SHF.L.U32 R9, R5, 0x5, RZ ;  /* 0x0000000505097819 */ /* 0x000fe400000006ff */
[----:B------:R-:W-:Y:S01]  /*c7a0*/  MOV R13, c[0x0][0x27c] ;  /* 0x00009f00000d7a02 */ /* 0x000fe20000000f00 */
[----:B------:R-:W-:Y:S01]  /*c7b0*/  IMAD.IADD R12, R17, 0x1, -R6 ;  /* 0x00000001110c7824 */ /* 0x000fe200078e0a06 */
[----:B------:R-:W-:Y:S01]  /*c7c0*/  SHF.R.S32.HI R10, RZ, 0x3, R8 ;  /* 0x00000003ff0a7819 */ /* 0x000fe20000011408 */
[----:B------:R-:W-:Y:S01]  /*c7d0*/  HADD2.F32 R17, -RZ, R71.H0_H0 ;  /* 0x20000047ff117230 */ /* 0x000fe20000004100 */
[----:B------:R-:W-:Y:S02]  /*c7e0*/  LOP3.LUT R5, R7, 0xc0, RZ, 0xc0, !PT ;  /* 0x000000c007057812 */ /* 0x000fe400078ec0ff */
[----:B------:R-:W-:Y:S02]  /*c7f0*/  LOP3.LUT R7, R9, 0xffffff00, RZ, 0xc0, !PT ;  /* 0xffffff0009077812 */ /* 0x000fe400078ec0ff */
[----:B------:R-:W-:-:S02]  /*c800*/  LEA.HI R6, R13, R10, RZ, 0x1d ;  /* 0x0000000a0d067211 */ /* 0x000fc400078fe8ff */
[----:B------:R-:W-:Y:S01]  /*c810*/  SHF.L.U32 R9, R11, 0x7, RZ ;  /* 0x000000070b097819 */ /* 0x000fe200000006ff */
[----:B------:R-:W-:Y:S01]  /*c820*/  IMAD R11, R12, 0x20, R7 ;  /* 0x000000200c0b7824 */ /* 0x000fe200078e0207 */
[----:B------:R-:W-:Y:S02]  /*c830*/  SHF.R.S32.HI R7, RZ, 0x1f, R6 ;  /* 0x0000001fff077819 */ /* 0x000fe40000011406 */
[----:B------:R-:W-:Y:S02]  /*c840*/  LOP3.LUT R10, R9, 0x7ffff000, RZ, 0xc0, !PT ;  /* 0x7ffff000090a7812 */ /* 0x000fe400078ec0ff */
[----:B------:R-:W-:Y:S02]  /*c850*/  SHF.L.U32 R9, R6, 0x3, RZ ;  /* 0x0000000306097819 */ /* 0x000fe400000006ff */
[----:B------:R-:W-:Y:S02]  /*c860*/  LEA.HI R6, R7, R6, RZ, 0x2 ;  /* 0x0000000607067211 */ /* 0x000fe400078f10ff */
[----:B------:R-:W-:-:S02]  /*c870*/  LOP3.LUT R8, R5, 0x18, R8, 0xf8, !PT ;  /* 0x0000001805087812 */ /* 0x000fc400078ef808 */
[----:B------:R-:W-:Y:S02]  /*c880*/  SHF.R.U32.HI R13, RZ, 0x3, R5 ;  /* 0x00000003ff0d7819 */ /* 0x000fe40000011605 */
[----:B------:R-:W-:Y:S01]  /*c890*/  LOP3.LUT R7, R5, 0x18, R9, 0xf8, !PT ;  /* 0x0000001805077812 */ /* 0x000fe200078ef809 */
[----:B------:R-:W-:Y:S01]  /*c8a0*/  IMAD.SHL.U32 R5, R6, 0x400, RZ ;  /* 0x0000040006057824 */ /* 0x000fe200078e00ff */
[-C--:B------:R-:W-:Y:S01]  /*c8b0*/  LOP3.LUT R8, R8, R13.reuse, RZ, 0x3c, !PT ;  /* 0x0000000d08087212 */ /* 0x080fe200078e3cff */
[----:B------:R-:W-:Y:S01]  /*c8c0*/  HADD2.F32 R6, -RZ, R66.H0_H0 ;  /* 0x20000042ff067230 */ /* 0x000fe20000004100 */
[----:B------:R-:W-:Y:S02]  /*c8d0*/  LOP3.LUT R7, R7, R13, RZ, 0x3c, !PT ;  /* 0x0000000d07077212 */ /* 0x000fe400078e3cff */
[----:B------:R-:W-:Y:S02]  /*c8e0*/  LOP3.LUT R5, R5, 0x7ffff000, RZ, 0xc0, !PT ;  /* 0x7ffff00005057812 */ /* 0x000fe400078ec0ff */
[----:B------:R-:W-:-:S02]  /*c8f0*/  IADD3 R8, R8, R11, R10 ;  /* 0x0000000b08087210 */ /* 0x000fc40007ffe00a */
[----:B------:R-:W-:Y:S01]  /*c900*/  IADD3 R5, R7, R5, R11 ;  /* 0x0000000507057210 */ /* 0x000fe20007ffe00b */
[----:B------:R-:W-:Y:S01]  /*c910*/  HADD2.F32 R7, -RZ, R67.H0_H0 ;  /* 0x20000043ff077230 */ /* 0x000fe20000004100 */
        /* <DEDUP_REMOVED lines=19> */
[----:B------:R-:W-:Y:S01]  /*ca50*/  HADD2.F32 R6, -RZ, R67.H1_H1 ;  /* 0x30000043ff067230 */ /* 0x000fe20000004100 */
[----:B------:R-:W-:Y:S01]  /*ca60*/  FMUL.FTZ R35, R5, R13 ;  /* 0x0000000d05237220 */ /* 0x000fe20000410000 */
[----:B------:R-:W-:Y:S01]  /*ca70*/  HADD2.F32 R5, -RZ, R68.H0_H0 ;  /* 0x20000044ff057230 */ /* 0x000fe20000004100 */
        /* <DEDUP_REMOVED lines=15> */
[----:B------:R-:W-:Y:S01]  /*cb70*/  HADD2.F32 R11, -RZ, R72.H0_H0 ;  /* 0x20000048ff0b7230 */ /* 0x000fe20000004100 */
[----:B------:R-:W-:Y:S01]  /*cb80*/  FFMA.FTZ R33, R12, R16, R9 ;  /* 0x000000100c217223 */ /* 0x000fe20000010009 */
[----:B------:R-:W-:Y:S01]  /*cb90*/  HADD2.F32 R7, -RZ, R68.H1_H1 ;  /* 0x30000044ff077230 */ /* 0x000fe20000004100 */
[-C--:B------:R-:W-:Y:S01]  /*cba0*/  FMUL.FTZ R16, R5, R15.reuse ;  /* 0x0000000f05107220 */ /* 0x080fe20000410000 */
[----:B------:R-:W-:Y:S01]  /*cbb0*/  HADD2.F32 R10, -RZ, R10.H1_H1 ;  /* 0x3000000aff0a7230 */ /* 0x000fe20000004100 */
[----:B------:R-:W-:Y:S01]  /*cbc0*/  FFMA.FTZ R31, R11, R15, R8 ;  /* 0x0000000f0b1f7223 */ /* 0x000fe20000010008 */
[----:B------:R-:W-:Y:S01]  /*cbd0*/  HADD2.F32 R9, -RZ, R72.H1_H1 ;  /* 0x30000048ff097230 */ /* 0x000fe20000004100 */
[C---:B------:R-:W-:Y:S01]  /*cbe0*/  FMUL.FTZ R8, R7.reuse, R26 ;  /* 0x0000001a07087220 */ /* 0x040fe20000410000 */
[--C-:B------:R-:W-:Y:S01]  /*cbf0*/  HADD2.F32 R6, -RZ, R69.reuse.H1_H1 ;  /* 0x30000045ff067230 */ /* 0x100fe20000004100 */
[-C--:B------:R-:W-:Y:S01]  /*cc00*/  FMUL.FTZ R14, R7, R10.reuse ;  /* 0x0000000a070e7220 */ /* 0x080fe20000410000 */
[----:B------:R-:W-:Y:S01]  /*cc10*/  HADD2.F32 R5, -RZ, R69.H0_H0 ;  /* 0x20000045ff057230 */ /* 0x000fe20000004100 */
[----:B------:R-:W-:Y:S01]  /*cc20*/  FFMA.FTZ R15, R9, R10, R8 ;  /* 0x0000000a090f7223 */ /* 0x000fe20000010008 */
[--C-:B------:R-:W-:Y:S01]  /*cc30*/  HADD2.F32 R7, -RZ, R73.reuse.H0_H0 ;  /* 0x20000049ff077230 */ /* 0x100fe20000004100 */
        /* <DEDUP_REMOVED lines=23> */
.L_x_109:
[----:B------:R-:W-:Y:S05]  /*cdb0*/  BSYNC B2 ;  /* 0x0000000000027941 */ /* 0x000fea0003800000 */
.L_x_93:
[----:B------:R-:W-:-:S04]  /*cdc0*/  DEPBAR.LE SB0, 0x0 ;  /* 0x000080000000791a */ /* 0x000fc80000000000 */
[----:B------:R-:W-:Y:S01]  /*cdd0*/  IMAD.SHL.U32 R219, R3, 0x2, RZ ;  /* 0x0000000203db7824 */ /* 0x000fe200078e00ff */
[----:B------:R-:W-:Y:S01]  /*cde0*/  BAR.SYNC.DEFER_BLOCKING 0x0 ;  /* 0x0000000000007b1d */ /* 0x000fe20000010000 */
[----:B------:R-:W-:Y:S01]  /*cdf0*/  IMAD.SHL.U32 R216, R2, 0x2, RZ ;  /* 0x0000000202d87824 */ /* 0x000fe200078e00ff */
[C---:B------:R-:W-:Y:S01]  /*ce00*/  LOP3.LUT R5, R74.reuse, 0x1, RZ, 0xc0, !PT ;  /* 0x000000014a057812 */ /* 0x040fe200078ec0ff */
[----:B------:R-:W-:Y:S01]  /*ce10*/  IMAD.MOV.U32 R6, RZ, RZ, R80 ;  /* 0x000000ffff067224 */ /* 0x000fe200078e0050 */
[----:B------:R-:W-:Y:S01]  /*ce20*/  LOP3.LUT P1, RZ, R74, 0x2, RZ, 0xc0, !PT ;  /* 0x000000024aff7812 */ /* 0x000fe2000782c0ff */
[----:B------:R-:W-:Y:S01]  /*ce30*/  IMAD.MOV.U32 R7, RZ, RZ, R81 ;  /* 0x000000ffff077224 */ /* 0x000fe200078e0051 */
[----:B------:R-:W-:Y:S01]  /*ce40*/  ISETP.NE.U32.AND P2, PT, R5, 0x1, PT ;  /* 0x000000010500780c */ /* 0x000fe20003f45070 */
[----:B------:R-:W-:Y:S01]  /*ce50*/  IMAD.MOV.U32 R6, RZ, RZ, R78 ;  /* 0x000000ffff067224 */ /* 0x000fe200078e004e */
[----:B-1----:R-:W-:Y:S01]  /*ce60*/  IADD3 R8, R216, 0x3100, RZ ;  /* 0x00003100d8087810 */ /* 0x002fe20007ffe0ff */
[----:B------:R-:W-:Y:S01]  /*ce70*/  IMAD R2, R76, R65, RZ ;  /* 0x000000414c027224 */ /* 0x000fe200078e02ff */
[----:B------:R-:W-:Y:S01]  /*ce80*/  IADD3 R221, R216, 0x3120, RZ ;  /* 0x00003120d8dd7810 */ /* 0x000fe20007ffe0ff */
[----:B------:R-:W-:Y:S01]  /*ce90*/  IMAD R148, R65, -0x40, R165 ;  /* 0xffffffc041947824 */ /* 0x000fe200078e02a5 */
[----:B------:R1:W-:Y:S01]  /*cea0*/  STL.64 [R1+0x48], R6 ;  /* 0x0000480601007387 */ /* 0x0003e20000100a00 */
[----:B------:R-:W-:Y:S01]  /*ceb0*/  IMAD R2, R75, R77, R2 ;  /* 0x0000004d4b027224 */ /* 0x000fe200078e0202 */
[----:B------:R-:W-:Y:S01]  /*cec0*/  @P5 IADD3 R221, R8, -0x20, RZ ;  /* 0xffffffe008dd5810 */ /* 0x000fe20007ffe0ff */
[----:B------:R-:W-:-:S02]  /*ced0*/  IMAD.IADD R5, R148, 0x1, -R64 ;  /* 0x0000000194057824 */ /* 0x000fc400078e0a40 */
[----:B------:R-:W-:Y:S02]  /*cee0*/  IMAD R220, R0, 0x2, R219 ;  /* 0x0000000200dc7824 */ /* 0x000fe400078e02db */
[----:B------:R-:W-:Y:S01]  /*cef0*/  IMAD.SHL.U32 R233, R233, 0x2, RZ ;  /* 0x00000002e9e97824 */ /* 0x000fe200078e00ff */
[C---:B------:R-:W-:Y:S01]  /*cf00*/  ISETP.LT.OR P4, PT, R5.reuse, 0x1, P2 ;  /* 0x000000010500780c */ /* 0x040fe20001781670 */
[----:B------:R-:W-:Y:S01]  /*cf10*/  IMAD.SHL.U32 R217, R4, 0x2, RZ ;  /* 0x0000000204d97824 */ /* 0x000fe200078e00ff */
[C---:B------:R-:W-:Y:S01]  /*cf20*/  ISETP.LT.OR P3, PT, R5.reuse, 0x1, !P1 ;  /* 0x000000010500780c */ /* 0x040fe20004f61670 */
[----:B---3--:R-:W-:Y:S01]  /*cf30*/  LDSM.16.M88.4 R16, [R219+0x6100] ;  /* 0x00610000db10783b */ /* 0x008fe20000000200 */
[C---:B------:R-:W-:Y:S01]  /*cf40*/  ISETP.LT.OR P2, PT, R5.reuse, 0x21, P2 ;  /* 0x000000210500780c */ /* 0x040fe20001741670 */
[----:B------:R-:W-:Y:S01]  /*cf50*/  IMAD R218, R0, 0x2, R217 ;  /* 0x0000000200da7824 */ /* 0x000fe200078e02d9 */
[----:B------:R-:W-:Y:S01]  /*cf60*/  ISETP.LT.OR P1, PT, R5, 0x21, !P1 ;  /* 0x000000210500780c */ /* 0x000fe20004f21670 */
[----:B------:R-:W2:Y:S04]  /*cf70*/  LDSM.16.M88.4 R20, [R216+0x3100] ;  /* 0x00310000d814783b */ /* 0x000ea80000000200 */
[----:B------:R-:W3:Y:S04]  /*cf80*/  LDSM.16.M88.4 R12, [R219+0x7100] ;  /* 0x00710000db0c783b */ /* 0x000ee80000000200 */
[----:B------:R-:W4:Y:S01]  /*cf90*/  LDSM.16.M88.4 R24, [R216+0x3900] ;  /* 0x00390000d818783b */ /* 0x000f220000000200 */
[----:B-1----:R-:W-:-:S03]  /*cfa0*/  IMAD.WIDE.U32 R6, R65, R77, R6 ;  /* 0x0000004d41067225 */ /* 0x002fc600078e0006 */
[----:B------:R-:W1:Y:S01]  /*cfb0*/  LDSM.16.M88.4 R28, [R216+0x3500] ;  /* 0x00350000d81c783b */ /* 0x000e620000000200 */
[----:B------:R-:W-:Y:S01]  /*cfc0*/  IMAD.IADD R3, R7, 0x1, R2 ;  /* 0x0000000107037824 */ /* 0x000fe200078e0202 */
[C---:B------:R-:W-:Y:S02]  /*cfd0*/  LEA R2, P0, R6.reuse, c[0x0][0x1f8], 0x1 ;  /* 0x00007e0006027a11 */ /* 0x040fe400078008ff */
[----:B------:R-:W1:Y:S02]  /*cfe0*/  LDSM.16.M88.4 R32, [R216+0x3d00] ;  /* 0x003d0000d820783b */ /* 0x000e640000000200 */
[----:B------:R-:W-:Y:S02]  /*cff0*/  LEA.HI.X R3, R6, c[0x0][0x1fc], R3, 0x1, P0 ;  /* 0x00007f0006037a11 */ /* 0x000fe400000f0c03 */
[----:B------:R-:W-:Y:S01]  /*d000*/  LDSM.16.M88.4 R40, [R220+0x6100] ;  /* 0x00610000dc28783b */ /* 0x000fe20000000200 */
[----:B------:R-:W-:-:S03]  /*d010*/  IADD3 R6, P0, R77, R2, RZ ;  /* 0x000000024d067210 */ /* 0x000fc60007f1e0ff */
[----:B------:R-:W1:Y:S02]  /*d020*/  LDSM.16.M88.4 R44, [R221] ;  /* 0x00000000dd2c783b */ /* 0x000e640000000200 */
[----:B------:R-:W-:Y:S01]  /*d030*/  IMAD.X R7, R76, 0x1, R3, P0 ;  /* 0x000000014c077824 */ /* 0x000fe200000e0603 */
[----:B------:R-:W-:Y:S01]  /*d040*/  LOP3.LUT P0, RZ, R74, 0x4, RZ, 0xc0, !PT ;  /* 0x000000044aff7812 */ /* 0x000fe2000780c0ff */
[----:B------:R-:W1:Y:S04]  /*d050*/  LDSM.16.M88.4 R8, [R220+0x7100] ;  /* 0x00710000dc08783b */ /* 0x000e680000000200 */
[----:B------:R-:W-:Y:S04]  /*d060*/  LDSM.16.M88.4 R48, [R221+0x400] ;  /* 0x00040000dd30783b */ /* 0x000fe80000000200 */
[----:B------:R-:W1:Y:S01]  /*d070*/  LDSM.16.M88.4 R60, [R221+0x800] ;  /* 0x00080000dd3c783b */ /* 0x000e620000000200 */
[-C--:B--2---:R-:W-:Y:S03]  /*d080*/  HMMA.16816.F32 R52, R16, R20.reuse, RZ ;  /* 0x000000141034723c */ /* 0x084fe600000018ff */
[----:B------:R-:W2:Y:S04]  /*d090*/  LDSM.16.M88.4 R76, [R221+0xc00] ;  /* 0x000c0000dd4c783b */ /* 0x000ea80000000200 */
[----:B------:R-:W-:Y:S01]  /*d0a0*/  @!PT LDS RZ, [RZ] ;  /* 0x00000000fffff984 */ /* 0x000fe20000000800 */
[----:B------:R-:W-:Y:S01]  /*d0b0*/  @!PT LDS RZ, [RZ] ;  /* 0x00000000fffff984 */ /* 0x000fe20000000800 */
[----:B------:R-:W-:Y:S01]  /*d0c0*/  @!PT LDS RZ, [RZ] ;  /* 0x00000000fffff984 */ /* 0x000fe20000000800 */
[----:B------:R1:W-:Y:S01]  /*d0d0*/  LDGSTS.E.BYPASS.LTC128B.128 [R233+0x100], [R2.64], !P4 ;  /* 0x0010000002e97fae */ /* 0x0003e2000e101d46 */
[----:B---3--:R-:W-:Y:S03]  /*d0e0*/  HMMA.16816.F32 R92, R12, R20, RZ ;  /* 0x000000140c5c723c */ /* 0x008fe600000018ff */
[----:B------:R3:W-:Y:S01]  /*d0f0*/  LDGSTS.E.BYPASS.LTC128B.128 [R233+0x1100], [R2.64+0x40], !P3 ;  /* 0x0110004002e97fae */ /* 0x0007e2000d901d46 */
[----:B------:R-:W-:-:S02]  /*d100*/  ISETP.LT.OR P3, PT, R5, 0x1, !P0 ;  /* 0x000000010500780c */ /* 0x000fc40004761670 */
[----:B------:R-:W-:Y:S02]  /*d110*/  ISETP.LT.OR P0, PT, R5, 0x21, !P0 ;  /* 0x000000210500780c */ /* 0x000fe40004701670 */
[C---:B----4-:R-:W-:Y:S09]  /*d120*/  HMMA.16816.F32 R104, R12.reuse, R24, RZ ;  /* 0x000000180c68723c */ /* 0x050ff200000018ff */
[----:B------:R3:W-:Y:S01]  /*d130*/  LDGSTS.E.BYPASS.LTC128B.128 [R233+0x2100], [R2.64+0x80], !P3 ;  /* 0x0210008002e97fae */ /* 0x0007e2000d901d46 */
[C---:B------:R-:W-:Y:S03]  /*d140*/  HMMA.16816.F32 R100, R12.reuse, R22, RZ ;  /* 0x000000160c64723c */ /* 0x040fe600000018ff */
[----:B------:R4:W-:Y:S04]  /*d150*/  LDGSTS.E.BYPASS.LTC128B.128 [R233+0x900], [R6.64], !P2 ;  /* 0x0090000006e97fae */ /* 0x0009e8000d101d46 */
[----:B------:R4:W-:Y:S01]  /*d160*/  LDGSTS.E.BYPASS.LTC128B.128 [R233+0x1900], [R6.64+0x40], !P1 ;  /* 0x0190004006e97fae */ /* 0x0009e2000c901d46 */
[C---:B-1----:R-:W-:Y:S03]  /*d170*/  HMMA.16816.F32 R108, R12.reuse, R28, RZ ;  /* 0x0000001c0c6c723c */ /* 0x042fe600000018ff */
[----:B------:R4:W-:Y:S04]  /*d180*/  LDGSTS.E.BYPASS.LTC128B.128 [R233+0x2900], [R6.64+0x80], !P0 ;  /* 0x0290008006e97fae */ /* 0x0009e8000c101d46 */
[----:B------:R-:W-:Y:S01]  /*d190*/  LDSM.16.M88.4 R64, [R216+0x4100] ;  /* 0x00410000d840783b */ /* 0x000fe20000000200 */
[C---:B------:R-:W-:Y:S03]  /*d1a0*/  HMMA.16816.F32 R96, R12.reuse, R32, RZ ;  /* 0x000000200c60723c */ /* 0x040fe600000018ff */
[----:B------:R-:W1:Y:S04]  /*d1b0*/  LDSM.16.M88.4 R36, [R219+0x8100] ;  /* 0x00810000db24783b */ /* 0x000e680000000200 */
[----:B------:R-:W-:Y:S01]  /*d1c0*/  LDSM.16.M88.4 R56, [R221+0x1000] ;  /* 0x00100000dd38783b */ /* 0x000fe20000000200 */
[----:B------:R-:W-:Y:S01]  /*d1d0*/  HMMA.16816.F32 R88, R12, R30, RZ ;  /* 0x0000001e0c58723c */ /* 0x000fe200000018ff */
[----:B---3--:R-:W-:-:S02]  /*d1e0*/  LOP3.LUT R3, R154, 0xffffffe0, RZ, 0xc0, !PT ;  /* 0xffffffe09a037812 */ /* 0x008fc400078ec0ff */
[----:B------:R-:W0:Y:S05]  /*d1f0*/  LDGDEPBAR ;  /* 0x00000000000079af */ /* 0x000e2a0000000000 */
[C---:B------:R-:W-:Y:S08]  /*d200*/  HMMA.16816.F32 R84, R12.reuse, R26, RZ ;  /* 0x0000001a0c54723c */ /* 0x040ff000000018ff */
[----:B------:R-:W-:Y:S08]  /*d210*/  HMMA.16816.F32 R68, R12, R34, RZ ;  /* 0x000000220c44723c */ /* 0x000ff000000018ff */
[----:B------:R-:W-:Y:S01]  /*d220*/  HMMA.16816.F32 R12, R40, R44, R52 ;  /* 0x0000002c280c723c */ /* 0x000fe20000001834 */
[----:B------:R-:W-:Y:S07]  /*d230*/  LDSM.16.M88.4 R52, [R216+0x5100] ;  /* 0x00510000d834783b */ /* 0x000fee0000000200 */
[C---:B------:R-:W-:Y:S08]  /*d240*/  HMMA.16816.F32 R80, R16.reuse, R32, RZ ;  /* 0x000000201050723c */ /* 0x040ff000000018ff */
[C---:B------:R-:W-:Y:S01]  /*d250*/  HMMA.16816.F32 R128, R16.reuse, R34, RZ ;  /* 0x000000221080723c */ /* 0x040fe200000018ff */
[----:B------:R-:W3:Y:S07]  /*d260*/  LDSM.16.M88.4 R32, [R219+0x9100] ;  /* 0x00910000db20783b */ /* 0x000eee0000000200 */
[C---:B------:R-:W-:Y:S08]  /*d270*/  HMMA.16816.F32 R72, R16.reuse, R28, RZ ;  /* 0x0000001c1048723c */ /* 0x040ff000000018ff */
[C---:B------:R-:W-:Y:S01]  /*d280*/  HMMA.16816.F32 R116, R16.reuse, R30, RZ ;  /* 0x0000001e1074723c */ /* 0x040fe200000018ff */
[----:B------:R-:W1:Y:S07]  /*d290*/  LDSM.16.M88.4 R28, [R220+0x8100] ;  /* 0x00810000dc1c783b */ /* 0x000e6e0000000200 */
[----:B------:R-:W-:Y:S08]  /*d2a0*/  HMMA.16816.F32 R120, R16, R22, RZ ;  /* 0x000000161078723c */ /* 0x000ff000000018ff */
[C---:B------:R-:W-:Y:S08]  /*d2b0*/  HMMA.16816.F32 R20, R8.reuse, R44, R92 ;  /* 0x0000002c0814723c */ /* 0x040ff0000000185c */
[C---:B------:R-:W-:Y:S08]  /*d2c0*/  HMMA.16816.F32 R136, R8.reuse, R60, R104 ;  /* 0x0000003c0888723c */ /* 0x040ff00000001868 */
[C---:B------:R-:W-:Y:S08]  /*d2d0*/  HMMA.16816.F32 R92, R8.reuse, R46, R100 ;  /* 0x0000002e085c723c */ /* 0x040ff00000001864 */
[C---:B------:R-:W-:Y:S08]  /*d2e0*/  HMMA.16816.F32 R108, R8.reuse, R48, R108 ;  /* 0x00000030086c723c */ /* 0x040ff0000000186c */
[C---:B--2---:R-:W-:Y:S08]  /*d2f0*/  HMMA.16816.F32 R140, R8.reuse, R76, R96 ;  /* 0x0000004c088c723c */ /* 0x044ff00000001860 */
[C---:B------:R-:W-:Y:S08]  /*d300*/  HMMA.16816.F32 R100, R8.reuse, R50, R88 ;  /* 0x000000320864723c */ /* 0x040ff00000001858 */
[C---:B------:R-:W-:Y:S08]  /*d310*/  HMMA.16816.F32 R104, R8.reuse, R62, R84 ;  /* 0x0000003e0868723c */ /* 0x040ff00000001854 */
[----:B------:R-:W-:Y:S08]  /*d320*/  HMMA.16816.F32 R132, R8, R78, R68 ;  /* 0x0000004e0884723c */ /* 0x000ff00000001844 */
[----:B-1----:R-:W-:Y:S01]  /*d330*/  HMMA.16816.F32 R8, R36, R64, R12 ;  /* 0x000000402408723c */ /* 0x002fe2000000180c */
[----:B------:R-:W-:Y:S07]  /*d340*/  LDSM.16.M88.4 R12, [R219+0xb100] ;  /* 0x00b10000db0c783b */ /* 0x000fee0000000200 */
[C---:B------:R-:W-:Y:S08]  /*d350*/  HMMA.16816.F32 R112, R16.reuse, R24, RZ ;  /* 0x000000181070723c */ /* 0x040ff000000018ff */
[----:B------:R-:W-:Y:S01]  /*d360*/  HMMA.16816.F32 R124, R16, R26, RZ ;  /* 0x0000001a107c723c */ /* 0x000fe200000018ff */
[----:B------:R-:W1:Y:S04]  /*d370*/  LDSM.16.M88.4 R16, [R220+0x9100] ;  /* 0x00910000dc10783b */ /* 0x000e680000000200 */
[----:B------:R-:W2:Y:S03]  /*d380*/  LDSM.16.M88.4 R24, [R219+0xa100] ;  /* 0x00a10000db18783b */ /* 0x000ea60000000200 */
[C---:B------:R-:W-:Y:S08]  /*d390*/  HMMA.16816.F32 R96, R40.reuse, R48, R72 ;  /* 0x000000302860723c */ /* 0x040ff00000001848 */
[----:B------:R-:W-:Y:S01]  /*d3a0*/  HMMA.16816.F32 R72, R40, R46, R120 ;  /* 0x0000002e2848723c */ /* 0x000fe20000001878 */
[----:B------:R-:W-:Y:S07]  /*d3b0*/  LDSM.16.M88.4 R44, [R221+0x2000] ;  /* 0x00200000dd2c783b */ /* 0x000fee0000000200 */
[----:B---3--:R-:W-:Y:S01]  /*d3c0*/  HMMA.16816.F32 R68, R32, R64, R20 ;  /* 0x000000402044723c */ /* 0x008fe20000001814 */
[----:B------:R-:W3:Y:S07]  /*d3d0*/  LDSM.16.M88.4 R20, [R220+0xa100] ;  /* 0x00a10000dc14783b */ /* 0x000eee0000000200 */
[----:B------:R-:W-:Y:S08]  /*d3e0*/  HMMA.16816.F32 R8, R28, R56, R8 ;  /* 0x000000381c08723c */ /* 0x000ff00000001808 */
[C---:B------:R-:W-:Y:S08]  /*d3f0*/  HMMA.16816.F32 R112, R40.reuse, R60, R112 ;  /* 0x0000003c2870723c */ /* 0x040ff00000001870 */
[----:B------:R-:W-:Y:S08]  /*d400*/  HMMA.16816.F32 R124, R40, R62, R124 ;  /* 0x0000003e287c723c */ /* 0x000ff0000000187c */
[----:B------:R-:W-:Y:S08]  /*d410*/  HMMA.16816.F32 R60, R32, R66, R92 ;  /* 0x00000042203c723c */ /* 0x000ff0000000185c */
[----:B------:R-:W-:Y:S01]  /*d420*/  HMMA.16816.F32 R88, R40, R50, R116 ;  /* 0x000000322858723c */ /* 0x000fe20000001874 */
[----:B------:R-:W3:Y:S07]  /*d430*/  LDSM.16.M88.4 R48, [R216+0x4500] ;  /* 0x00450000d830783b */ /* 0x000eee0000000200 */
[----:B------:R-:W-:Y:S08]  /*d440*/  HMMA.16816.F32 R64, R36, R66, R72 ;  /* 0x000000422440723c */ /* 0x000ff00000001848 */
[----:B-1----:R-:W-:Y:S08]  /*d450*/  HMMA.16816.F32 R68, R16, R56, R68 ;  /* 0x000000381044723c */ /* 0x002ff00000001844 */
[----:B--2---:R-:W-:Y:S01]  /*d460*/  HMMA.16816.F32 R72, R24, R52, R8 ;  /* 0x000000341848723c */ /* 0x004fe20000001808 */
[----:B------:R-:W1:Y:S07]  /*d470*/  LDSM.16.M88.4 R8, [R220+0xb100] ;  /* 0x00b10000dc08783b */ /* 0x000e6e0000000200 */
[C---:B------:R-:W-:Y:S08]  /*d480*/  HMMA.16816.F32 R144, R40.reuse, R76, R80 ;  /* 0x0000004c2890723c */ /* 0x040ff00000001850 */
[----:B------:R-:W-:Y:S08]  /*d490*/  HMMA.16816.F32 R128, R40, R78, R128 ;  /* 0x0000004e2880723c */ /* 0x000ff00000001880 */
[-C--:B------:R-:W-:Y:S01]  /*d4a0*/  HMMA.16816.F32 R40, R16, R58.reuse, R60 ;  /* 0x0000003a1028723c */ /* 0x080fe2000000183c */
[----:B------:R-:W2:Y:S07]  /*d4b0*/  LDSM.16.M88.4 R60, [R221+0x1400] ;  /* 0x00140000dd3c783b */ /* 0x000eae0000000200 */
[----:B------:R-:W-:Y:S01]  /*d4c0*/  HMMA.16816.F32 R64, R28, R58, R64 ;  /* 0x0000003a1c40723c */ /* 0x000fe20000001840 */
[----:B------:R-:W1:Y:S07]  /*d4d0*/  LDSM.16.M88.4 R56, [R216+0x4900] ;  /* 0x00490000d838783b */ /* 0x000e6e0000000200 */
[----:B------:R-:W-:Y:S08]  /*d4e0*/  HMMA.16816.F32 R68, R12, R52, R68 ;  /* 0x000000340c44723c */ /* 0x000ff00000001844 */
[----:B---3--:R-:W-:Y:S08]  /*d4f0*/  HMMA.16816.F32 R84, R20, R44, R72 ;  /* 0x0000002c1454723c */ /* 0x008ff00000001848 */
[-C--:B------:R-:W-:Y:S08]  /*d500*/  HMMA.16816.F32 R72, R36, R48.reuse, R96 ;  /* 0x000000302448723c */ /* 0x080ff00000001860 */
[----:B------:R-:W-:Y:S08]  /*d510*/  HMMA.16816.F32 R80, R32, R48, R108 ;  /* 0x000000302050723c */ /* 0x000ff0000000186c */
[----:B------:R-:W-:Y:S01]  /*d520*/  HMMA.16816.F32 R76, R12, R54, R40 ;  /* 0x000000360c4c723c */ /* 0x000fe20000001828 */
[----:B------:R-:W-:-:S04]  /*d530*/  FMUL.FTZ R2, R84, c[0x0][0x320] ;  /* 0x0000c80054027a20 */ /* 0x000fc80000410000 */
[----:B------:R3:W-:Y:S03]  /*d540*/  MUFU.TANH R153, R2 ;  /* 0x0000000200997308 */ /* 0x0007e60000002400 */
[-C--:B------:R-:W-:Y:S08]  /*d550*/  HMMA.16816.F32 R96, R32, R50.reuse, R100 ;  /* 0x000000322060723c */ /* 0x080ff00000001864 */
[----:B------:R-:W-:Y:S01]  /*d560*/  HMMA.16816.F32 R92, R36, R50, R88 ;  /* 0x00000032245c723c */ /* 0x000fe20000001858 */
[----:B------:R-:W4:Y:S01]  /*d570*/  LDSM.16.M88.4 R88, [R216+0x4d00] ;  /* 0x004d0000d858783b */ /* 0x000f220000000200 */
[----:B---3--:R-:W-:-:S06]  /*d580*/  FMUL.FTZ R2, R85, c[0x0][0x320] ;  /* 0x0000c80055027a20 */ /* 0x008fcc0000410000 */
[----:B------:R-:W-:Y:S01]  /*d590*/  HMMA.16816.F32 R40, R24, R54, R64 ;  /* 0x000000361828723c */ /* 0x000fe20000001840 */
[----:B------:R-:W3:Y:S01]  /*d5a0*/  LDSM.16.M88.4 R52, [R216+0x5500] ;  /* 0x00550000d834783b */ /* 0x000ee20000000200 */
[----:B------:R2:W-:Y:S06]  /*d5b0*/  MUFU.TANH R152, R2 ;  /* 0x0000000200987308 */ /* 0x0005ec0000002400 */
[----:B-1----:R-:W-:Y:S08]  /*d5c0*/  HMMA.16816.F32 R48, R8, R44, R68 ;  /* 0x0000002c0830723c */ /* 0x002ff00000001844 */
[----:B--2---:R-:W-:Y:S01]  /*d5d0*/  HMMA.16816.F32 R64, R28, R60, R72 ;  /* 0x0000003c1c40723c */ /* 0x004fe20000001848 */
[----:B------:R-:W-:-:S04]  /*d5e0*/  FMUL.FTZ R2, R86, c[0x0][0x320] ;  /* 0x0000c80056027a20 */ /* 0x000fc80000410000 */
[----:B------:R1:W-:Y:S03]  /*d5f0*/  MUFU.TANH R151, R2 ;  /* 0x0000000200977308 */ /* 0x0003e60000002400 */
[----:B------:R-:W-:Y:S08]  /*d600*/  HMMA.16816.F32 R68, R16, R60, R80 ;  /* 0x0000003c1044723c */ /* 0x000ff00000001850 */
[----:B------:R-:W-:Y:S01]  /*d610*/  HMMA.16816.F32 R80, R8, R46, R76 ;  /* 0x0000002e0850723c */ /* 0x000fe2000000184c */
[----:B-1----:R-:W-:-:S07]  /*d620*/  FMUL.FTZ R2, R87, c[0x0][0x320] ;  /* 0x0000c80057027a20 */ /* 0x002fce0000410000 */
[----:B------:R-:W-:Y:S01]  /*d630*/  HMMA.16816.F32 R44, R20, R46, R40 ;  /* 0x0000002e142c723c */ /* 0x000fe20000001828 */
[----:B------:R-:W1:Y:S01]  /*d640*/  LDSM.16.M88.4 R40, [R221+0x2400] ;  /* 0x00240000dd28783b */ /* 0x000e620000000200 */
[----:B------:R2:W-:Y:S06]  /*d650*/  MUFU.TANH R150, R2 ;  /* 0x0000000200967308 */ /* 0x0005ec0000002400 */
[C---:B------:R-:W-:Y:S08]  /*d660*/  HMMA.16816.F32 R100, R32.reuse, R58, R104 ;  /* 0x0000003a2064723c */ /* 0x040ff00000001868 */
[----:B------:R-:W-:Y:S01]  /*d670*/  HMMA.16816.F32 R84, R32, R56, R136 ;  /* 0x000000382054723c */ /* 0x000fe20000001888 */
[----:B--2---:R-:W-:-:S04]  /*d680*/  FMUL.FTZ R2, R48, c[0x0][0x320] ;  /* 0x0000c80030027a20 */ /* 0x004fc80000410000 */
[----:B-----5:R2:W1:Y:S03]  /*d690*/  MUFU.TANH R149, R2 ;  /* 0x0000000200957308 */ /* 0x0204660000002400 */
[C---:B----4-:R-:W-:Y:S08]  /*d6a0*/  HMMA.16816.F32 R108, R32.reuse, R88, R140 ;  /* 0x00000058206c723c */ /* 0x050ff0000000188c */
[----:B------:R-:W-:Y:S01]  /*d6b0*/  HMMA.16816.F32 R104, R32, R90, R132 ;  /* 0x0000005a2068723c */ /* 0x000fe20000001884 */
[----:B--2---:R-:W-:-:S07]  /*d6c0*/  FMUL.FTZ R2, R49, c[0x0][0x320] ;  /* 0x0000c80031027a20 */ /* 0x004fce0000410000 */
[-C--:B------:R-:W-:Y:S01]  /*d6d0*/  HMMA.16816.F32 R32, R28, R62.reuse, R92 ;  /* 0x0000003e1c20723c */ /* 0x080fe2000000185c */
[----:B------:R2:W4:Y:S07]  /*d6e0*/  MUFU.TANH R123, R2 ;  /* 0x00000002007b7308 */ /* 0x00052e0000002400 */
[----:B------:R-:W-:Y:S08]  /*d6f0*/  HMMA.16816.F32 R60, R16, R62, R96 ;  /* 0x0000003e103c723c */ /* 0x000ff00000001860 */
[----:B------:R-:W-:Y:S01]  /*d700*/  HMMA.16816.F32 R72, R36, R56, R112 ;  /* 0x000000382448723c */ /* 0x000fe20000001870 */
[----:B--2---:R-:W-:-:S04]  /*d710*/  FMUL.FTZ R2, R50, c[0x0][0x320] ;  /* 0x0000c80032027a20 */ /* 0x004fc80000410000 */
[----:B------:R2:W-:Y:S03]  /*d720*/  MUFU.TANH R122, R2 ;  /* 0x00000002007a7308 */ /* 0x0005e60000002400 */
[----:B---3--:R-:W-:Y:S08]  /*d730*/  HMMA.16816.F32 R32, R24, R54, R32 ;  /* 0x000000361820723c */ /* 0x008ff00000001820 */
[----:B------:R-:W-:Y:S01]  /*d740*/  HMMA.16816.F32 R92, R36, R88, R144 ;  /* 0x00000058245c723c */ /* 0x000fe20000001890 */
[----:B--2---:R-:W-:-:S07]  /*d750*/  FMUL.FTZ R2, R51, c[0x0][0x320] ;  /* 0x0000c80033027a20 */ /* 0x004fce0000410000 */
[-C--:B------:R-:W-:Y:S01]  /*d760*/  HMMA.16816.F32 R48, R24, R52.reuse, R64 ;  /* 0x000000341830723c */ /* 0x080fe20000001840 */
[----:B------:R2:W-:Y:S07]  /*d770*/  MUFU.TANH R120, R2 ;  /* 0x0000000200787308 */ /* 0x0005ee0000002400 */
[----:B------:R-:W-:Y:S01]  /*d780*/  HMMA.16816.F32 R64, R12, R52, R68 ;  /* 0x000000340c40723c */ /* 0x000fe20000001844 */
[----:B--2---:R-:W-:-:S04]  /*d790*/  FMUL.FTZ R2, R44, c[0x0][0x320] ;  /* 0x0000c8002c027a20 */ /* 0x004fc80000410000 */
[----:B------:R2:W-:Y:S11]  /*d7a0*/  MUFU.TANH R121, R2 ;  /* 0x0000000200797308 */ /* 0x0005f60000002400 */
[-C--:B-1----:R-:W-:Y:S01]  /*d7b0*/  HMMA.16816.F32 R68, R20, R40.reuse, R48 ;  /* 0x000000281444723c */ /* 0x082fe20000001830 */
[----:B------:R-:W1:Y:S07]  /*d7c0*/  LDSM.16.M88.4 R48, [R221+0x1800] ;  /* 0x00180000dd30783b */ /* 0x000e6e0000000200 */
[----:B------:R-:W-:Y:S01]  /*d7d0*/  HMMA.16816.F32 R76, R8, R40, R64 ;  /* 0x00000028084c723c */ /* 0x000fe20000001840 */
[----:B--2---:R-:W-:-:S04]  /*d7e0*/  FMUL.FTZ R2, R45, c[0x0][0x320] ;  /* 0x0000c8002d027a20 */ /* 0x004fc80000410000 */
[----:B------:R2:W-:Y:S02]  /*d7f0*/  MUFU.TANH R119, R2 ;  /* 0x0000000200777308 */ /* 0x0005e40000002400 */
[----:B--2---:R-:W-:-:S06]  /*d800*/  FMUL.FTZ R2, R46, c[0x0][0x320] ;  /* 0x0000c8002e027a20 */ /* 0x004fcc0000410000 */
[----:B------:R2:W-:Y:S01]  /*d810*/  MUFU.TANH R118, R2 ;  /* 0x0000000200767308 */ /* 0x0005e20000002400 */
[----:B-1----:R-:W-:Y:S08]  /*d820*/  HMMA.16816.F32 R64, R16, R48, R84 ;  /* 0x000000301040723c */ /* 0x002ff00000001854 */
[----:B------:R-:W-:Y:S01]  /*d830*/  HMMA.16816.F32 R84, R36, R90, R128 ;  /* 0x0000005a2454723c */ /* 0x000fe20000001880 */
[----:B--2---:R-:W-:-:S02]  /*d840*/  FMUL.FTZ R2, R47, c[0x0][0x320] ;  /* 0x0000c8002f027a20 */ /* 0x004fc40000410000 */
        /* <DEDUP_REMOVED lines=56> */
[----:B------:R1:W-:Y:S03]  /*dbd0*/  MUFU.TANH R83, R2 ;  /* 0x0000000200537308 */ /* 0x0003e60000002400 */
        /* <DEDUP_REMOVED lines=53> */
[----:B------:R2:W-:Y:S03]  /*df30*/  MUFU.TANH R38, R3 ;  /* 0x0000000300267308 */ /* 0x0005e60000002400 */
[----:B------:R-:W-:-:S02]  /*df40*/  ISETP.GT.AND P0, PT, R2, RZ, PT ;  /* 0x000000ff0200720c */ /* 0x000fc40003f04270 */
[----:B------:R-:W-:Y:S01]  /*df50*/  ISETP.GT.AND P2, PT, R2, 0x1, PT ;  /* 0x000000010200780c */ /* 0x000fe20003f44270 */
[----:B-1----:R-:W-:Y:S01]  /*df60*/  FMUL.FTZ R5, R18, c[0x0][0x320] ;  /* 0x0000c80012057a20 */ /* 0x002fe20000410000 */
[C---:B------:R-:W-:Y:S02]  /*df70*/  ISETP.GT.AND P3, PT, R2.reuse, 0x8, PT ;  /* 0x000000080200780c */ /* 0x040fe40003f64270 */
[----:B------:R-:W-:Y:S01]  /*df80*/  FSEL R16, R149, -INF , P0 ;  /* 0xff80000095107808 */ /* 0x000fe20000000000 */
[----:B------:R1:W1:Y:S01]  /*df90*/  MUFU.TANH R7, R5 ;  /* 0x0000000500077308 */ /* 0x0002620000002400 */
[----:B----4-:R-:W-:Y:S02]  /*dfa0*/  FSEL R17, R123, -INF , P2 ;  /* 0xff8000007b117808 */ /* 0x010fe40001000000 */
[----:B------:R-:W-:Y:S02]  /*dfb0*/  ISETP.GT.AND P4, PT, R2, 0x9, PT ;  /* 0x000000090200780c */ /* 0x000fe40003f84270 */
[----:B------:R-:W-:Y:S01]  /*dfc0*/  FSEL R18, R116, -INF , P3 ;  /* 0xff80000074127808 */ /* 0x000fe20001800000 */
[----:B--2---:R-:W-:Y:S01]  /*dfd0*/  FMUL.FTZ R3, R19, c[0x0][0x320] ;  /* 0x0000c80013037a20 */ /* 0x004fe20000410000 */
[----:B------:R-:W-:-:S02]  /*dfe0*/  ISETP.GT.AND P1, PT, R2, 0x10, PT ;  /* 0x000000100200780c */ /* 0x000fc40003f24270 */
[----:B------:R-:W-:Y:S01]  /*dff0*/  FSEL R19, R114, -INF , P4 ;  /* 0xff80000072137808 */ /* 0x000fe20002000000 */
[----:B------:R2:W-:Y:S01]  /*e000*/  MUFU.TANH R8, R3 ;  /* 0x0000000300087308 */ /* 0x0005e20000002400 */
[----:B------:R-:W-:Y:S02]  /*e010*/  FSEL R36, R122, -INF , P0 ;  /* 0xff8000007a247808 */ /* 0x000fe40000000000 */
[----:B------:R-:W-:Y:S02]  /*e020*/  FSEL R47, R151, -INF , P0 ;  /* 0xff800000972f7808 */ /* 0x000fe40000000000 */
[----:B------:R-:W-:Y:S01]  /*e030*/  FSEL R41, R153, -INF , P0 ;  /* 0xff80000099297808 */ /* 0x000fe20000000000 */
[----:B-1----:R-:W-:Y:S01]  /*e040*/  FMUL.FTZ R5, R30, c[0x0][0x320] ;  /* 0x0000c8001e057a20 */ /* 0x002fe20000410000 */
[----:B------:R-:W-:Y:S02]  /*e050*/  ISETP.GT.AND P0, PT, R2, 0x11, PT ;  /* 0x000000110200780c */ /* 0x000fe40003f04270 */
[----:B---3--:R-:W-:-:S02]  /*e060*/  FSEL R52, R97, -INF , P1 ;  /* 0xff80000061347808 */ /* 0x008fc40000800000 */
[----:B------:R-:W-:Y:S02]  /*e070*/  FSEL R39, R113, -INF , P3 ;  /* 0xff80000071277808 */ /* 0x000fe40001800000 */
[----:B------:R-:W-:Y:S02]  /*e080*/  FSEL R48, R118, -INF , P3 ;  /* 0xff80000076307808 */ /* 0x000fe40001800000 */
[----:B------:R-:W-:Y:S01]  /*e090*/  FSEL R44, R121, -INF , P3 ;  /* 0xff800000792c7808 */ /* 0x000fe20001800000 */
[----:B--2---:R-:W-:Y:S01]  /*e0a0*/  FMUL.FTZ R3, R32, c[0x0][0x320] ;  /* 0x0000c80020037a20 */ /* 0x004fe20000410000 */
[----:B------:R-:W-:Y:S02]  /*e0b0*/  ISETP.GT.AND P3, PT, R2, 0x18, PT ;  /* 0x000000180200780c */ /* 0x000fe40003f64270 */
[----:B------:R-:W-:Y:S01]  /*e0c0*/  FSEL R54, R96, -INF , P0 ;  /* 0xff80000060367808 */ /* 0x000fe20000000000 */
[----:B------:R1:W-:Y:S01]  /*e0d0*/  MUFU.TANH R32, R3 ;  /* 0x0000000300207308 */ /* 0x0003e20000002400 */
[----:B------:R-:W-:-:S02]  /*e0e0*/  FSEL R40, R99, -INF , P4 ;  /* 0xff80000063287808 */ /* 0x000fc40002000000 */
[----:B------:R-:W-:Y:S02]  /*e0f0*/  FSEL R49, R117, -INF , P4 ;  /* 0xff80000075317808 */ /* 0x000fe40002000000 */
[----:B------:R-:W-:Y:S02]  /*e100*/  FSEL R45, R119, -INF , P4 ;  /* 0xff800000772d7808 */ /* 0x000fe40002000000 */
[----:B------:R-:W-:Y:S02]  /*e110*/  FSEL R105, R53, -INF , P3 ;  /* 0xff80000035697808 */ /* 0x000fe40001800000 */
[----:B------:R-:W-:Y:S02]  /*e120*/  ISETP.GT.AND P4, PT, R2, 0x19, PT ;  /* 0x000000190200780c */ /* 0x000fe40003f84270 */
[----:B------:R-:W-:Y:S02]  /*e130*/  FSEL R53, R83, -INF , P3 ;  /* 0xff80000053357808 */ /* 0x000fe40001800000 */
[----:B------:R-:W-:-:S02]  /*e140*/  FSEL R101, R88, -INF , P0 ;  /* 0xff80000058657808 */ /* 0x000fc40000000000 */
[----:B------:R-:W-:Y:S01]  /*e150*/  FSEL R144, R98, -INF , P0 ;  /* 0xff80000062907808 */ /* 0x000fe20000000000 */
[----:B-1----:R-:W-:Y:S01]  /*e160*/  FMUL.FTZ R3, R28, c[0x0][0x320] ;  /* 0x0000c8001c037a20 */ /* 0x002fe20000410000 */
[----:B------:R-:W-:Y:S01]  /*e170*/  FSEL R132, R132, -INF , P0 ;  /* 0xff80000084847808 */ /* 0x000fe20000000000 */
[----:B------:R1:W-:Y:S01]  /*e180*/  MUFU.TANH R28, R5 ;  /* 0x00000005001c7308 */ /* 0x0003e20000002400 */
[----:B------:R-:W-:Y:S02]  /*e190*/  FSEL R37, R120, -INF , P2 ;  /* 0xff80000078257808 */ /* 0x000fe40001000000 */
[----:B------:R-:W-:Y:S02]  /*e1a0*/  FSEL R46, R150, -INF , P2 ;  /* 0xff800000962e7808 */ /* 0x000fe40001000000 */
[----:B------:R-:W-:Y:S02]  /*e1b0*/  FSEL R42, R152, -INF , P2 ;  /* 0xff800000982a7808 */ /* 0x000fe40001000000 */
[C---:B------:R-:W-:Y:S01]  /*e1c0*/  ISETP.GT.AND P0, PT, R2.reuse, 0x28, PT ;  /* 0x000000280200780c */ /* 0x040fe20003f04270 */
[----:B------:R2:W3:Y:S01]  /*e1d0*/  MUFU.TANH R11, R3 ;  /* 0x00000003000b7308 */ /* 0x0004e20000002400 */
[----:B------:R-:W-:-:S02]  /*e1e0*/  ISETP.GT.AND P2, PT, R2, 0x20, PT ;  /* 0x000000200200780c */ /* 0x000fc40003f44270 */
[----:B------:R-:W-:Y:S02]  /*e1f0*/  FSEL R55, R82, -INF , P4 ;  /* 0xff80000052377808 */ /* 0x000fe40002000000 */
[----:B------:R-:W-:Y:S02]  /*e200*/  FSEL R100, R89, -INF , P1 ;  /* 0xff80000059647808 */ /* 0x000fe40000800000 */
[----:B------:R-:W-:Y:S01]  /*e210*/  FSEL R135, R135, -INF , P1 ;  /* 0xff80000087877808 */ /* 0x000fe20000800000 */
[----:B-1----:R-:W-:Y:S01]  /*e220*/  FMUL.FTZ R5, R12, c[0x0][0x320] ;  /* 0x0000c8000c057a20 */ /* 0x002fe20000410000 */
[----:B------:R-:W-:Y:S01]  /*e230*/  FSEL R107, R112, -INF , P1 ;  /* 0xff800000706b7808 */ /* 0x000fe20000800000 */
[----:B------:R1:W4:Y:S01]  /*e240*/  MUFU.TANH R12, R6 ;  /* 0x00000006000c7308 */ /* 0x0003220000002400 */
[----:B------:R-:W-:Y:S02]  /*e250*/  FSEL R176, R7, -INF , P0 ;  /* 0xff80000007b07808 */ /* 0x000fe40000000000 */
[----:B------:R-:W-:-:S02]  /*e260*/  ISETP.GT.AND P1, PT, R2, 0x21, PT ;  /* 0x000000210200780c */ /* 0x000fc40003f24270 */
[----:B------:R-:W-:Y:S02]  /*e270*/  FSEL R173, R72, -INF , P2 ;  /* 0xff80000048ad7808 */ /* 0x000fe40001000000 */
[----:B--2---:R-:W-:Y:S01]  /*e280*/  FMNMX.FTZ R3, R16, R17, !PT ;  /* 0x0000001110037209 */ /* 0x004fe20007810000 */
[----:B------:R2:W2:Y:S01]  /*e290*/  MUFU.TANH R7, R5 ;  /* 0x0000000500077308 */ /* 0x0004a20000002400 */
[----:B------:R-:W-:Y:S02]  /*e2a0*/  FSEL R172, R68, -INF , P1 ;  /* 0xff80000044ac7808 */ /* 0x000fe40000800000 */
        /* <DEDUP_REMOVED lines=10> */
[----:B--2---:R-:W-:Y:S02]  /*e350*/  FMNMX.FTZ R5, R36, R37, !PT ;  /* 0x0000002524057209 */ /* 0x004fe40007810000 */
[----:B------:R-:W-:Y:S02]  /*e360*/  FMNMX.FTZ R3, R53, R3, !PT ;  /* 0x0000000335037209 */ /* 0x000fe40007810000 */
[----:B------:R-:W-:Y:S01]  /*e370*/  FMNMX.FTZ R5, R39, R5, !PT ;  /* 0x0000000527057209 */ /* 0x000fe20007810000 */
[----:B------:R-:W-:Y:S01]  /*e380*/  MUFU.TANH R13, R13 ;  /* 0x0000000d000d7308 */ /* 0x000fe20000002400 */
[----:B------:R-:W-:-:S02]  /*e390*/  FMNMX.FTZ R3, R55, R3, !PT ;  /* 0x0000000337037209 */ /* 0x000fc40007810000 */
[----:B------:R-:W-:Y:S02]  /*e3a0*/  FSEL R161, R161, -INF , P4 ;  /* 0xff800000a1a17808 */ /* 0x000fe40002000000 */
[----:B------:R-:W-:Y:S02]  /*e3b0*/  FMNMX.FTZ R3, R173, R3, !PT ;  /* 0x00000003ad037209 */ /* 0x000fe40007810000 */
[----:B------:R-:W-:Y:S02]  /*e3c0*/  FSEL R133, R133, -INF , P4 ;  /* 0xff80000085857808 */ /* 0x000fe40002000000 */
[----:B------:R-:W-:Y:S02]  /*e3d0*/  FSEL R175, R65, -INF , P2 ;  /* 0xff80000041af7808 */ /* 0x000fe40001000000 */
[----:B------:R-:W-:Y:S02]  /*e3e0*/  FSEL R191, R74, -INF , P2 ;  /* 0xff8000004abf7808 */ /* 0x000fe40001000000 */
[----:B------:R-:W-:-:S02]  /*e3f0*/  FSEL R184, R81, -INF , P2 ;  /* 0xff80000051b87808 */ /* 0x000fc40001000000 */
[----:B------:R-:W-:Y:S02]  /*e400*/  FSEL R174, R64, -INF , P1 ;  /* 0xff80000040ae7808 */ /* 0x000fe40000800000 */
[----:B------:R-:W-:Y:S02]  /*e410*/  FSEL R190, R73, -INF , P1 ;  /* 0xff80000049be7808 */ /* 0x000fe40000800000 */
[----:B------:R-:W-:Y:S02]  /*e420*/  FSEL R186, R75, -INF , P1 ;  /* 0xff8000004bba7808 */ /* 0x000fe40000800000 */
[C---:B------:R-:W-:Y:S02]  /*e430*/  ISETP.GT.AND P5, PT, R2.reuse, 0x29, PT ;  /* 0x000000290200780c */ /* 0x040fe40003fa4270 */
[C---:B------:R-:W-:Y:S02]  /*e440*/  ISETP.GT.AND P4, PT, R2.reuse, 0x30, PT ;  /* 0x000000300200780c */ /* 0x040fe40003f84270 */
[----:B------:R-:W-:-:S02]  /*e450*/  ISETP.GT.AND P3, PT, R2, 0x31, PT ;  /* 0x000000310200780c */ /* 0x000fc40003f64270 */
[C---:B------:R-:W-:Y:S02]  /*e460*/  ISETP.GT.AND P2, PT, R2.reuse, 0x38, PT ;  /* 0x000000380200780c */ /* 0x040fe40003f44270 */
[----:B------:R-:W-:Y:S02]  /*e470*/  ISETP.GT.AND P1, PT, R2, 0x39, PT ;  /* 0x000000390200780c */ /* 0x000fe40003f24270 */
[----:B------:R-:W-:Y:S02]  /*e480*/  FSEL R163, R9, -INF , P0 ;  /* 0xff80000009a37808 */ /* 0x000fe40000000000 */
[----:B------:R-:W-:Y:S02]  /*e490*/  FMNMX.FTZ R2, R172, R3, !PT ;  /* 0x00000003ac027209 */ /* 0x000fe40007810000 */
[----:B------:R-:W-:Y:S01]  /*e4a0*/  FMNMX.FTZ R3, R40, R5, !PT ;  /* 0x0000000528037209 */ /* 0x000fe20007810000 */
[----:B------:R-:W-:Y:S01]  /*e4b0*/  FMUL.FTZ R5, R31, c[0x0][0x320] ;  /* 0x0000c8001f057a20 */ /* 0x000fe20000410000 */
[----:B------:R-:W-:-:S02]  /*e4c0*/  FSEL R162, R10, -INF , P5 ;  /* 0xff8000000aa27808 */ /* 0x000fc40002800000 */
[----:B------:R-:W-:Y:S02]  /*e4d0*/  FMNMX.FTZ R2, R163, R2, !PT ;  /* 0x00000002a3027209 */ /* 0x000fe40007810000 */
[----:B------:R-:W-:Y:S02]  /*e4e0*/  FMNMX.FTZ R3, R100, R3, !PT ;  /* 0x0000000364037209 */ /* 0x000fe40007810000 */
[----:B---3--:R-:W-:Y:S02]  /*e4f0*/  FSEL R205, R11, -INF , P4 ;  /* 0xff8000000bcd7808 */ /* 0x008fe40002000000 */
[----:B------:R-:W-:Y:S01]  /*e500*/  FMNMX.FTZ R2, R162, R2, !PT ;  /* 0x00000002a2027209 */ /* 0x000fe20007810000 */
[----:B------:R2:W3:Y:S01]  /*e510*/  MUFU.TANH R11, R5 ;  /* 0x00000005000b7308 */ /* 0x0004e20000002400 */
[----:B------:R-:W-:Y:S02]  /*e520*/  FMNMX.FTZ R3, R101, R3, !PT ;  /* 0x0000000365037209 */ /* 0x000fe40007810000 */
[----:B----4-:R-:W-:-:S02]  /*e530*/  FSEL R210, R12, -INF , P3 ;  /* 0xff8000000cd27808 */ /* 0x010fc40001800000 */
[----:B------:R-:W-:Y:S02]  /*e540*/  FMNMX.FTZ R2, R205, R2, !PT ;  /* 0x00000002cd027209 */ /* 0x000fe40007810000 */
[----:B------:R-:W-:Y:S02]  /*e550*/  FMNMX.FTZ R3, R105, R3, !PT ;  /* 0x0000000369037209 */ /* 0x000fe40007810000 */
[----:B------:R-:W-:Y:S02]  /*e560*/  FSEL R211, R7, -INF , P2 ;  /* 0xff80000007d37808 */ /* 0x000fe40001000000 */
        /* <DEDUP_REMOVED lines=9> */
[----:B------:R-:W-:Y:S01]  /*e600*/  FSEL R179, R8, -INF , P5 ;  /* 0xff80000008b37808 */ /* 0x000fe20002800000 */
[----:B------:R-:W4:Y:S01]  /*e610*/  SHFL.BFLY PT, R7, R6, 0x2, 0x1f ;  /* 0x0c401f0006077f89 */ /* 0x000f2200000e0000 */
[----:B------:R-:W-:Y:S02]  /*e620*/  FMNMX.FTZ R2, R176, R2, !PT ;  /* 0x00000002b0027209 */ /* 0x000fe40007810000 */
[----:B------:R-:W-:-:S02]  /*e630*/  FMNMX.FTZ R3, R41, R42, !PT ;  /* 0x0000002a29037209 */ /* 0x000fc40007810000 */
[----:B------:R-:W-:Y:S02]  /*e640*/  FSEL R200, R28, -INF , P4 ;  /* 0xff8000001cc87808 */ /* 0x000fe40002000000 */
[----:B------:R-:W-:Y:S02]  /*e650*/  FMNMX.FTZ R2, R179, R2, !PT ;  /* 0x00000002b3027209 */ /* 0x000fe40007810000 */
[----:B------:R-:W-:Y:S01]  /*e660*/  FMNMX.FTZ R3, R44, R3, !PT ;  /* 0x000000032c037209 */ /* 0x000fe20007810000 */
[----:B-1----:R-:W-:Y:S01]  /*e670*/  FMUL.FTZ R5, R15, c[0x0][0x320] ;  /* 0x0000c8000f057a20 */ /* 0x002fe20000410000 */
[----:B---3--:R-:W-:Y:S02]  /*e680*/  FSEL R203, R11, -INF , P3 ;  /* 0xff8000000bcb7808 */ /* 0x008fe40001800000 */
[----:B------:R-:W-:Y:S01]  /*e690*/  FMNMX.FTZ R2, R200, R2, !PT ;  /* 0x00000002c8027209 */ /* 0x000fe20007810000 */
[----:B------:R1:W3:Y:S01]  /*e6a0*/  MUFU.TANH R8, R5 ;  /* 0x0000000500087308 */ /* 0x0002e20000002400 */
[----:B------:R-:W-:-:S02]  /*e6b0*/  FMNMX.FTZ R3, R45, R3, !PT ;  /* 0x000000032d037209 */ /* 0x000fc40007810000 */
[----:B--2---:R-:W-:Y:S02]  /*e6c0*/  FSEL R201, R10, -INF , P2 ;  /* 0xff8000000ac97808 */ /* 0x004fe40001000000 */
[----:B------:R-:W-:Y:S02]  /*e6d0*/  FMNMX.FTZ R2, R203, R2, !PT ;  /* 0x00000002cb027209 */ /* 0x000fe40007810000 */
[----:B------:R-:W-:Y:S02]  /*e6e0*/  FMNMX.FTZ R3, R107, R3, !PT ;  /* 0x000000036b037209 */ /* 0x000fe40007810000 */
[----:B------:R-:W-:Y:S02]  /*e6f0*/  FMNMX.FTZ R2, R201, R2, !PT ;  /* 0x00000002c9027209 */ /* 0x000fe40007810000 */
[----:B------:R-:W-:Y:S02]  /*e700*/  FMNMX.FTZ R3, R132, R3, !PT ;  /* 0x0000000384037209 */ /* 0x000fe40007810000 */
[----:B----4-:R-:W-:-:S02]  /*e710*/  FMNMX.FTZ R6, R6, R7, !PT ;  /* 0x0000000706067209 */ /* 0x010fc40007810000 */
[----:B------:R-:W-:Y:S01]  /*e720*/  FMNMX.FTZ R3, R134, R3, !PT ;  /* 0x0000000386037209 */ /* 0x000fe20007810000 */
[----:B-1----:R-:W-:Y:S01]  /*e730*/  FMUL.FTZ R5, R34, c[0x0][0x320] ;  /* 0x0000c80022057a20 */ /* 0x002fe20000410000 */
[----:B---3--:R-:W-:Y:S01]  /*e740*/  FSEL R209, R8, -INF , P1 ;  /* 0xff80000008d17808 */ /* 0x008fe20000800000 */
[----:B------:R-:W-:Y:S01]  /*e750*/  FMUL.FTZ R8, R24, c[0x0][0x320] ;  /* 0x0000c80018087a20 */ /* 0x000fe20000410000 */
[----:B------:R-:W-:Y:S01]  /*e760*/  FSEL R187, R51, -INF , P0 ;  /* 0xff80000033bb7808 */ /* 0x000fe20000000000 */
[----:B------:R1:W2:Y:S01]  /*e770*/  MUFU.TANH R9, R5 ;  /* 0x0000000500097308 */ /* 0x0002a20000002400 */
[----:B------:R-:W3:Y:S01]  /*e780*/  SHFL.BFLY PT, R102, R6, 0x1, 0x1f ;  /* 0x0c201f0006667f89 */ /* 0x000ee200000e0000 */
[----:B------:R-:W-:Y:S02]  /*e790*/  FSEL R185, R50, -INF , P5 ;  /* 0xff80000032b97808 */ /* 0x000fe40002800000 */
[----:B------:R-:W-:Y:S02]  /*e7a0*/  FSEL R206, R32, -INF , P4 ;  /* 0xff80000020ce7808 */ /* 0x000fe40002000000 */
[----:B------:R-:W-:-:S02]  /*e7b0*/  FSEL R189, R43, -INF , P0 ;  /* 0xff8000002bbd7808 */ /* 0x000fc40000000000 */
[----:B------:R4:W3:Y:S01]  /*e7c0*/  MUFU.TANH R12, R8 ;  /* 0x00000008000c7308 */ /* 0x0008e20000002400 */
[----:B------:R-:W-:Y:S02]  /*e7d0*/  ISETP.GE.AND P0, PT, R165, 0x41, PT ;  /* 0x00000041a500780c */ /* 0x000fe40003f06270 */
[----:B------:R-:W-:Y:S02]  /*e7e0*/  FSEL R188, R38, -INF , P5 ;  /* 0xff80000026bc7808 */ /* 0x000fe40002800000 */
[----:B------:R-:W-:Y:S02]  /*e7f0*/  FSEL R214, R26, -INF , P2 ;  /* 0xff8000001ad67808 */ /* 0x000fe40001000000 */
[----:B------:R-:W-:Y:S01]  /*e800*/  FSEL R213, R13, -INF , P1 ;  /* 0xff8000000dd57808 */ /* 0x000fe20000800000 */
[----:B-1----:R-:W-:Y:S01]  /*e810*/  FMUL.FTZ R5, R33, c[0x0][0x320] ;  /* 0x0000c80021057a20 */ /* 0x002fe20000410000 */
[----:B--2---:R-:W-:Y:S01]  /*e820*/  FSEL R234, R9, -INF , P4 ;  /* 0xff80000009ea7808 */ /* 0x004fe20002000000 */
[----:B------:R-:W-:Y:S01]  /*e830*/  BAR.SYNC.DEFER_BLOCKING 0x0 ;  /* 0x0000000000007b1d */ /* 0x000fe20000010000 */
[----:B------:R-:W-:-:S02]  /*e840*/  ISETP.NE.AND P4, PT, R159, RZ, PT ;  /* 0x000000ff9f00720c */ /* 0x000fc40003f85270 */
[----:B------:R-:W-:-:S03]  /*e850*/  ISETP.NE.AND P5, PT, R164, RZ, PT ;  /* 0x000000ffa400720c */ /* 0x000fc60003fa5270 */
[----:B------:R1:W2:Y:S01]  /*e860*/  MUFU.TANH R11, R5 ;  /* 0x00000005000b7308 */ /* 0x0002a20000002400 */
[----:B----4-:R-:W-:Y:S01]  /*e870*/  FMUL.FTZ R8, R25, c[0x0][0x320] ;  /* 0x0000c80019087a20 */ /* 0x010fe20000410000 */
[----:B---3--:R-:W-:Y:S02]  /*e880*/  FSEL R215, R12, -INF , P2 ;  /* 0xff8000000cd77808 */ /* 0x008fe40001000000 */
[----:B------:R-:W-:-:S04]  /*e890*/  FMNMX.FTZ R102, R6, R102, !PT ;  /* 0x0000006606667209 */ /* 0x000fc80007810000 */
[----:B------:R3:W4:Y:S01]  /*e8a0*/  MUFU.TANH R10, R8 ;  /* 0x00000008000a7308 */ /* 0x0007220000002400 */
[----:B------:R-:W-:Y:S01]  /*e8b0*/  FMUL.FTZ R12, R102, c[0x0][0x2d0] ;  /* 0x0000b400660c7a20 */ /* 0x000fe20000410000 */
[----:B-1----:R-:W-:Y:S02]  /*e8c0*/  FMNMX.FTZ R5, R209, R2, !PT ;  /* 0x00000002d1057209 */ /* 0x002fe40007810000 */
[----:B------:R-:W-:Y:S02]  /*e8d0*/  FMNMX.FTZ R2, R133, R3, !PT ;  /* 0x0000000385027209 */ /* 0x000fe40007810000 */
[----:B------:R-:W-:Y:S01]  /*e8e0*/  FMNMX.FTZ R3, R47, R46, !PT ;  /* 0x0000002e2f037209 */ /* 0x000fe20007810000 */
[----:B------:R-:W1:Y:S01]  /*e8f0*/  SHFL.BFLY PT, R7, R5, 0x2, 0x1f ;  /* 0x0c401f0005077f89 */ /* 0x000e6200000e0000 */
[----:B------:R-:W-:Y:S02]  /*e900*/  FMNMX.FTZ R2, R184, R2, !PT ;  /* 0x00000002b8027209 */ /* 0x000fe40007810000 */
[----:B------:R-:W-:Y:S01]  /*e910*/  FMNMX.FTZ R3, R48, R3, !PT ;  /* 0x0000000330037209 */ /* 0x000fe20007810000 */
[----:B---3--:R-:W-:Y:S01]  /*e920*/  FMUL.FTZ R8, R35, c[0x0][0x320] ;  /* 0x0000c80023087a20 */ /* 0x008fe20000410000 */
[----:B------:R-:W-:-:S02]  /*e930*/  FMNMX.FTZ R2, R186, R2, !PT ;  /* 0x00000002ba027209 */ /* 0x000fc40007810000 */
[----:B------:R-:W-:Y:S02]  /*e940*/  FMNMX.FTZ R3, R49, R3, !PT ;  /* 0x0000000331037209 */ /* 0x000fe40007810000 */
[----:B------:R-:W-:Y:S02]  /*e950*/  FMNMX.FTZ R2, R187, R2, !PT ;  /* 0x00000002bb027209 */ /* 0x000fe40007810000 */
[----:B------:R-:W-:Y:S02]  /*e960*/  FMNMX.FTZ R3, R135, R3, !PT ;  /* 0x0000000387037209 */ /* 0x000fe40007810000 */
[----:B------:R-:W-:Y:S02]  /*e970*/  FMNMX.FTZ R2, R185, R2, !PT ;  /* 0x00000002b9027209 */ /* 0x000fe40007810000 */
[----:B------:R-:W-:Y:S02]  /*e980*/  FMNMX.FTZ R3, R144, R3, !PT ;  /* 0x0000000390037209 */ /* 0x000fe40007810000 */
[----:B--2---:R-:W-:-:S02]  /*e990*/  FSEL R15, R11, -INF , P3 ;  /* 0xff8000000b0f7808 */ /* 0x004fc40001800000 */
[----:B------:R-:W-:Y:S01]  /*e9a0*/  FMNMX.FTZ R2, R206, R2, !PT ;  /* 0x00000002ce027209 */ /* 0x000fe20007810000 */
[----:B------:R2:W3:Y:S01]  /*e9b0*/  MUFU.TANH R11, R8 ;  /* 0x00000008000b7308 */ /* 0x0004e20000002400 */
[----:B------:R-:W-:Y:S02]  /*e9c0*/  FMNMX.FTZ R3, R160, R3, !PT ;  /* 0x00000003a0037209 */ /* 0x000fe40007810000 */
[----:B------:R-:W-:Y:S02]  /*e9d0*/  FMNMX.FTZ R2, R15, R2, !PT ;  /* 0x000000020f027209 */ /* 0x000fe40007810000 */
[----:B-1----:R-:W-:Y:S02]  /*e9e0*/  FMNMX.FTZ R9, R5, R7, !PT ;  /* 0x0000000705097209 */ /* 0x002fe40007810000 */
        /* <DEDUP_REMOVED lines=9> */
[----:B--2---:R-:W1:Y:S01]  /*ea80*/  SHFL.BFLY PT, R8, R10, 0x2, 0x1f ;  /* 0x0c401f000a087f89 */ /* 0x004e6200000e0000 */
        /* <DEDUP_REMOVED lines=35> */
[----:B----4-:R-:W-:-:S03]  /*ecc0*/  FMUL.FTZ R3, R2, c[0x0][0x2d0] ;  /* 0x0000b40002037a20 */ /* 0x010fc60000410000 */
[----:B------:R4:W-:Y:S02]  /*ecd0*/  @P0 LDGSTS.E.BYPASS.LTC128B.128 [R233+0x5900], [R8.64+0x80], !P5 ;  /* 0x0590008008e90fae */ /* 0x0009e4000e901d46 */
[----:B------:R-:W-:Y:S02]  /*ece0*/  FSEL R3, R3, RZ, P1 ;  /* 0x000000ff03037208 */ /* 0x000fe40000800000 */
[----:B------:R-:W-:Y:S01]  /*ecf0*/  LDSM.16.MT88.4 R24, [R217+0x100] ;  /* 0x00010000d918783b */ /* 0x000fe20000004200 */
[----:B---3--:R-:W-:Y:S02]  /*ed00*/  FMNMX.FTZ R104, R10, R14, !PT ;  /* 0x0000000e0a687209 */ /* 0x008fe40007810000 */
[----:B-1----:R-:W-:Y:S01]  /*ed10*/  FMNMX.FTZ R4, R5, R13, !PT ;  /* 0x0000000d05047209 */ /* 0x002fe20007810000 */
[--C-:B------:R-:W-:Y:S01]  /*ed20*/  FFMA.FTZ R6, R37, c[0x0][0x2d0], -R3.reuse ;  /* 0x0000b40025067a23 */ /* 0x100fe20000010803 */
[----:B------:R-:W-:Y:S01]  /*ed30*/  LDSM.16.MT88.4 R16, [R218+0x100] ;  /* 0x00010000da10783b */ /* 0x000fe20000004200 */
[--C-:B------:R-:W-:Y:S01]  /*ed40*/  FFMA.FTZ R0, R39, c[0x0][0x2d0], -R3.reuse ;  /* 0x0000b40027007a23 */ /* 0x100fe20000010803 */
[----:B------:R-:W-:Y:S01]  /*ed50*/  FSETP.NEU.FTZ.AND P1, PT, R104, -INF , PT ;  /* 0xff8000006800780b */ /* 0x000fe20003f3d000 */
[----:B------:R1:W-:Y:S01]  /*ed60*/  MUFU.EX2 R243, R6 ;  /* 0x0000000600f37308 */ /* 0x0003e20000000800 */
[--C-:B--2---:R-:W-:Y:S01]  /*ed70*/  FFMA.FTZ R11, R36, c[0x0][0x2d0], -R3.reuse ;  /* 0x0000b400240b7a23 */ /* 0x104fe20000010803 */
        /* <DEDUP_REMOVED lines=73> */
[----:B------:R-:W-:Y:S07]  /*f210*/  LDSM.16.MT88.4 R28, [R218+0x1500] ;  /* 0x00150000da1c783b */ /* 0x000fee0000004200 */
[----:B------:R-:W-:Y:S01]  /*f220*/  HMMA.16816.F32 R152, R8, R34, RZ ;  /* 0x000000220898723c */ /* 0x000fe200000018ff */
[----:B------:R-:W1:Y:S01]  /*f230*/  LDSM.16.MT88.4 R32, [R217+0x2500] ;  /* 0x00250000d920783b */ /* 0x000e620000004200 */
[----:B---3--:R-:W-:-:S06]  /*f240*/  FFMA.FTZ R4, R100, c[0x0][0x2d0], -R3 ;  /* 0x0000b40064047a23 */ /* 0x008fcc0000010803 */
[C---:B------:R-:W-:Y:S01]  /*f250*/  HMMA.16816.F32 R44, R8.reuse, R36, RZ ;  /* 0x00000024082c723c */ /* 0x040fe200000018ff */
[----:B----4-:R-:W-:Y:S01]  /*f260*/  F2FP.PACK_AB R6, R235, R236 ;  /* 0x000000eceb06723e */ /* 0x010fe200000000ff */
[----:B------:R3:W-:Y:S06]  /*f270*/  MUFU.EX2 R224, R4 ;  /* 0x0000000400e07308 */ /* 0x0007ec0000000800 */
[----:B------:R-:W-:Y:S01]  /*f280*/  HMMA.16816.F32 R156, R8, R38, RZ ;  /* 0x00000026089c723c */ /* 0x000fe200000018ff */
[----:B------:R-:W-:Y:S06]  /*f290*/  LDSM.16.MT88.4 R36, [R218+0x2900] ;  /* 0x00290000da24783b */ /* 0x000fec0000004200 */
[----:B------:R-:W-:-:S02]  /*f2a0*/  FFMA.FTZ R8, R134, c[0x0][0x2d0], -R0 ;  /* 0x0000b40086087a23 */ /* 0x000fc40000010800 */
[----:B------:R-:W-:Y:S02]  /*f2b0*/  FADD.FTZ R9, R229, R228 ;  /* 0x000000e4e5097221 */ /* 0x000fe40000010000 */
[----:B------:R4:W-:Y:S01]  /*f2c0*/  MUFU.EX2 R204, R8 ;  /* 0x0000000800cc7308 */ /* 0x0009e20000000800 */
[----:B---3--:R-:W-:Y:S02]  /*f2d0*/  FFMA.FTZ R4, R101, c[0x0][0x2d0], -R3 ;  /* 0x0000b40065047a23 */ /* 0x008fe40000010803 */
[----:B------:R-:W-:-:S05]  /*f2e0*/  FADD.FTZ R11, R231, R9 ;  /* 0x00000009e70b7221 */ /* 0x000fca0000010000 */
[----:B------:R3:W1:Y:S01]  /*f2f0*/  MUFU.EX2 R227, R4 ;  /* 0x0000000400e37308 */ /* 0x0006620000000800 */
[----:B----4-:R-:W-:-:S07]  /*f300*/  FFMA.FTZ R8, R133, c[0x0][0x2d0], -R0 ;  /* 0x0000b40085087a23 */ /* 0x010fce0000010800 */
[----:B------:R4:W-:Y:S01]  /*f310*/  MUFU.EX2 R202, R8 ;  /* 0x0000000800ca7308 */ /* 0x0009e20000000800 */
[----:B---3--:R-:W-:Y:S01]  /*f320*/  FFMA.FTZ R4, R105, c[0x0][0x2d0], -R3 ;  /* 0x0000b40069047a23 */ /* 0x008fe20000010803 */
[----:B-1----:R-:W-:-:S06]  /*f330*/  F2FP.PACK_AB R5, R227, R224 ;  /* 0x000000e0e305723e */ /* 0x002fcc00000000ff */
[----:B------:R1:W-:Y:S01]  /*f340*/  MUFU.EX2 R226, R4 ;  /* 0x0000000400e27308 */ /* 0x0003e20000000800 */
[----:B----4-:R-:W-:-:S07]  /*f350*/  FFMA.FTZ R8, R135, c[0x0][0x2d0], -R13 ;  /* 0x0000b40087087a23 */ /* 0x010fce000001080d */
[----:B------:R3:W-:Y:S01]  /*f360*/  MUFU.EX2 R198, R8 ;  /* 0x0000000800c67308 */ /* 0x0007e20000000800 */
[----:B-1----:R-:W-:-:S07]  /*f370*/  FFMA.FTZ R4, R106, c[0x0][0x2d0], -R3 ;  /* 0x0000b4006a047a23 */ /* 0x002fce0000010803 */
[----:B------:R1:W4:Y:S01]  /*f380*/  MUFU.EX2 R225, R4 ;  /* 0x0000000400e17308 */ /* 0x0003220000000800 */
[----:B---3--:R-:W-:-:S07]  /*f390*/  FFMA.FTZ R8, R144, c[0x0][0x2d0], -R13 ;  /* 0x0000b40090087a23 */ /* 0x008fce000001080d */
[----:B------:R3:W-:Y:S01]  /*f3a0*/  MUFU.EX2 R199, R8 ;  /* 0x0000000800c77308 */ /* 0x0007e20000000800 */
[----:B-1----:R-:W-:Y:S01]  /*f3b0*/  FFMA.FTZ R4, R107, c[0x0][0x2d0], -R0 ;  /* 0x0000b4006b047a23 */ /* 0x002fe20000010800 */
[----:B----4-:R-:W-:-:S06]  /*f3c0*/  F2FP.PACK_AB R7, R225, R226 ;  /* 0x000000e2e107723e */ /* 0x010fcc00000000ff */
[----:B------:R1:W-:Y:S01]  /*f3d0*/  MUFU.EX2 R208, R4 ;  /* 0x0000000400d07308 */ /* 0x0003e20000000800 */
[----:B---3--:R-:W-:-:S07]  /*f3e0*/  FFMA.FTZ R8, R160, c[0x0][0x2d0], -R13 ;  /* 0x0000b400a0087a23 */ /* 0x008fce000001080d */
[----:B------:R3:W-:Y:S01]  /*f3f0*/  MUFU.EX2 R197, R8 ;  /* 0x0000000800c57308 */ /* 0x0007e20000000800 */
[----:B-1----:R-:W-:-:S07]  /*f400*/  FFMA.FTZ R4, R132, c[0x0][0x2d0], -R0 ;  /* 0x0000b40084047a23 */ /* 0x002fce0000010800 */
[----:B------:R1:W4:Y:S01]  /*f410*/  MUFU.EX2 R207, R4 ;  /* 0x0000000400cf7308 */ /* 0x0003220000000800 */
[----:B---3--:R-:W-:-:S07]  /*f420*/  FFMA.FTZ R8, R161, c[0x0][0x2d0], -R13 ;  /* 0x0000b400a1087a23 */ /* 0x008fce000001080d */
[----:B------:R3:W3:Y:S01]  /*f430*/  MUFU.EX2 R196, R8 ;  /* 0x0000000800c47308 */ /* 0x0006e20000000800 */
[----:B-1----:R-:W-:-:S07]  /*f440*/  F2FP.PACK_AB R4, R237, R230 ;  /* 0x000000e6ed04723e */ /* 0x002fce00000000ff */
[----:B--2---:R-:W-:Y:S01]  /*f450*/  HMMA.16816.F32 R168, R4, R24, R120 ;  /* 0x0000001804a8723c */ /* 0x004fe20000001878 */
[----:B---3--:R-:W-:-:S07]  /*f460*/  FFMA.FTZ R8, R173, c[0x0][0x2d0], -R12 ;  /* 0x0000b400ad087a23 */ /* 0x008fce000001080c */
[C---:B------:R-:W-:Y:S01]  /*f470*/  HMMA.16816.F32 R164, R4.reuse, R20, R116 ;  /* 0x0000001404a4723c */ /* 0x040fe20000001874 */
        /* <DEDUP_REMOVED lines=16> */
[----:B-1----:R-:W-:-:S07]  /*f580*/  FFMA.FTZ R8, R175, c[0x0][0x2d0], -R3 ;  /* 0x0000b400af087a23 */ /* 0x002fce0000010803 */
[----:B------:R-:W-:Y:S01]  /*f590*/  HMMA.16816.F32 R84, R4, R42, R64 ;  /* 0x0000002a0454723c */ /* 0x000fe20000001840 */
[----:B------:R1:W-:Y:S06]  /*f5a0*/  MUFU.EX2 R178, R8 ;  /* 0x0000000800b27308 */ /* 0x0003ec0000000800 */
[----:B----4-:R-:W-:Y:S02]  /*f5b0*/  F2FP.PACK_AB R4, R207, R208 ;  /* 0x000000d0cf04723e */ /* 0x010fe400000000ff */
[----:B------:R-:W-:Y:S02]  /*f5c0*/  F2FP.PACK_AB R6, R202, R204 ;  /* 0x000000ccca06723e */ /* 0x000fe400000000ff */
[----:B------:R-:W-:-:S02]  /*f5d0*/  F2FP.PACK_AB R5, R199, R198 ;  /* 0x000000c6c705723e */ /* 0x000fc400000000ff */
[----:B------:R-:W-:Y:S01]  /*f5e0*/  F2FP.PACK_AB R7, R196, R197 ;  /* 0x000000c5c407723e */ /* 0x000fe200000000ff */
[----:B-1----:R-:W-:-:S06]  /*f5f0*/  FFMA.FTZ R8, R174, c[0x0][0x2d0], -R3 ;  /* 0x0000b400ae087a23 */ /* 0x002fcc0000010803 */
[C---:B------:R-:W-:Y:S01]  /*f600*/  HMMA.16816.F32 R80, R4.reuse, R24, R68 ;  /* 0x000000180450723c */ /* 0x040fe20000001844 */
[----:B------:R1:W4:Y:S07]  /*f610*/  MUFU.EX2 R177, R8 ;  /* 0x0000000800b17308 */ /* 0x00032e0000000800 */
        /* <DEDUP_REMOVED lines=8> */
[----:B------:R1:W1:Y:S07]  /*f6a0*/  MUFU.EX2 R176, R8 ;  /* 0x0000000800b07308 */ /* 0x00026e0000000800 */
        /* <DEDUP_REMOVED lines=19> */
[----:B------:R-:W-:-:S02]  /*f7e0*/  F2FP.PACK_AB R6, R192, R193 ;  /* 0x000000c1c006723e */ /* 0x000fc400000000ff */
[----:B----4-:R-:W-:Y:S01]  /*f7f0*/  F2FP.PACK_AB R5, R177, R178 ;  /* 0x000000b2b105723e */ /* 0x010fe200000000ff */
[----:B------:R2:W-:Y:S01]  /*f800*/  MUFU.EX2 R172, R8 ;  /* 0x0000000800ac7308 */ /* 0x0005e20000000800 */
[----:B------:R-:W-:-:S07]  /*f810*/  F2FP.PACK_AB R7, R176, R175 ;  /* 0x000000afb007723e */ /* 0x000fce00000000ff */
        /* <DEDUP_REMOVED lines=60> */
[----:B------:R4:W2:Y:S01]  /*fbe0*/  MUFU.EX2 R21, R3 ;  /* 0x0000000300157308 */ /* 0x0008a20000000800 */
[----:B-1----:R-:W-:-:S04]  /*fbf0*/  FADD.FTZ R8, R249, R247 ;  /* 0x000000f7f9087221 */ /* 0x002fc80000010000 */
[----:B------:R-:W-:Y:S02]  /*fc00*/  FADD.FTZ R10, R246, R8 ;  /* 0x00000008f60a7221 */ /* 0x000fe40000010000 */
[----:B----4-:R-:W-:Y:S01]  /*fc10*/  FFMA.FTZ R3, R206, c[0x0][0x2d0], -R0 ;  /* 0x0000b400ce037a23 */ /* 0x010fe20000010800 */
[----:B--2---:R-:W-:-:S03]  /*fc20*/  F2FP.PACK_AB R95, R21, R20 ;  /* 0x00000014155f723e */ /* 0x004fc600000000ff */
[----:B------:R1:W-:Y:S04]  /*fc30*/  MUFU.EX2 R19, R3 ;  /* 0x0000000300137308 */ /* 0x0003e80000000800 */
[C---:B------:R-:W-:Y:S08]  /*fc40*/  HMMA.16816.F32 R144, R92.reuse, R152, R148 ;  /* 0x000000985c90723c */ /* 0x040ff00000001894 */
[----:B------:R-:W-:Y:S01]  /*fc50*/  HMMA.16816.F32 R148, R92, R154, R96 ;  /* 0x0000009a5c94723c */ /* 0x000fe20000001860 */
[----:B-1----:R-:W-:-:S04]  /*fc60*/  FFMA.FTZ R3, R15, c[0x0][0x2d0], -R0 ;  /* 0x0000b4000f037a23 */ /* 0x002fc80000010800 */
[----:B------:R1:W2:Y:S03]  /*fc70*/  MUFU.EX2 R18, R3 ;  /* 0x0000000300127308 */ /* 0x0002a60000000800 */
[C---:B------:R-:W-:Y:S08]  /*fc80*/  HMMA.16816.F32 R76, R92.reuse, R82, R88 ;  /* 0x000000525c4c723c */ /* 0x040ff00000001858 */
[----:B---3--:R-:W-:Y:S01]  /*fc90*/  HMMA.16816.F32 R88, R92, R4, R188 ;  /* 0x000000045c58723c */ /* 0x008fe200000018bc */
[--C-:B-1----:R-:W-:Y:S01]  /*fca0*/  FFMA.FTZ R3, R215, c[0x0][0x2d0], -R0.reuse ;  /* 0x0000b400d7037a23 */ /* 0x102fe20000010800 */
[----:B--2---:R-:W-:Y:S01]  /*fcb0*/  F2FP.PACK_AB R96, R18, R19 ;  /* 0x000000131260723e */ /* 0x004fe200000000ff */
        /* <DEDUP_REMOVED lines=117> */
[C---:B----4-:R-:W-:Y:S02]  /*10410*/  IADD3 RZ, P3, R210.reuse, 0x20, RZ ;  /* 0x00000020d2ff7810 */ /* 0x050fe40007f7e0ff */
[----:B------:R-:W-:Y:S01]  /*10420*/  IADD3 RZ, P2, R210, 0x40, RZ ;  /* 0x00000040d2ff7810 */ /* 0x000fe20007f5e0ff */
[----:B------:R1:W-:Y:S02]  /*10430*/  STL [R1+0x24], R2 ;  /* 0x0000240201007387 */ /* 0x0003e40000100800 */
[----:B-----5:R-:W-:-:S02]  /*10440*/  IMAD.X R4, RZ, RZ, R31, P3 ;  /* 0x000000ffff047224 */ /* 0x020fc400018e061f */
[----:B------:R2:W-:Y:S04]  /*10450*/  STL [R1+0x1c], R0 ;  /* 0x00001c0001007387 */ /* 0x0005e80000100800 */
[----:B------:R3:W-:Y:S01]  /*10460*/  STL [R1+0x2c], R4 ;  /* 0x00002c0401007387 */ /* 0x0007e20000100800 */
[----:B-1----:R-:W-:Y:S02]  /*10470*/  IMAD.X R2, RZ, RZ, R31, P2 ;  /* 0x000000ffff027224 */ /* 0x002fe400010e061f */
[----:B--2---:R-:W-:-:S03]  /*10480*/  IMAD.X R0, RZ, RZ, R29, P1 ;  /* 0x000000ffff007224 */ /* 0x004fc600008e061d */
[----:B------:R1:W-:Y:S01]  /*10490*/  STL [R1+0x28], R2 ;  /* 0x0000280201007387 */ /* 0x0003e20000100800 */
[----:B---3--:R-:W-:-:S03]  /*104a0*/  IMAD.X R4, RZ, RZ, R29, P0 ;  /* 0x000000ffff047224 */ /* 0x008fc600000e061d */
[----:B------:R2:W-:Y:S04]  /*104b0*/  STL [R1+0x20], R0 ;  /* 0x0000200001007387 */ /* 0x0005e80000100800 */
[----:B------:R3:W-:Y:S01]  /*104c0*/  STL [R1+0x18], R4 ;  /* 0x0000180401007387 */ /* 0x0007e20000100800 */
[C---:B-1----:R-:W-:Y:S02]  /*104d0*/  IADD3 R2, R210.reuse, 0x40, RZ ;  /* 0x00000040d2027810 */ /* 0x042fe40007ffe0ff */
[----:B--2---:R-:W-:-:S05]  /*104e0*/  IADD3 R0, R210, 0x20, RZ ;  /* 0x00000020d2007810 */ /* 0x004fca0007ffe0ff */
[----:B------:R3:W-:Y:S04]  /*104f0*/  STL [R1+0x10], R0 ;  /* 0x0000100001007387 */ /* 0x0007e80000100800 */
[----:B------:R3:W-:Y:S02]  /*10500*/  STL [R1+0x14], R2 ;  /* 0x0000140201007387 */ /* 0x0007e40000100800 */
.L_x_133:
[----:B--2---:R-:W2:Y:S01]  /*10510*/  LDL.64 R196, [R1+0x40] ;  /* 0x0000400001c47983 */ /* 0x004ea20000100a00 */
[----:B------:R-:W-:Y:S04]  /*10520*/  DEPBAR.LE SB0, 0x0 ;  /* 0x000080000000791a */ /* 0x000fe80000000000 */
[----:B---3--:R-:W-:Y:S01]  /*10530*/  SHF.R.S32.HI R0, RZ, 0x1f, R234 ;  /* 0x0000001fff007819 */ /* 0x008fe200000114ea */
[----:B------:R-:W3:Y:S01]  /*10540*/  LDL R101, [R1+0x10] ;  /* 0x0000100001657983 */ /* 0x000ee20000100800 */
[----:B------:R-:W-:Y:S01]  /*10550*/  IMAD.WIDE.U32 R44, R234, c[0x0][0x208], RZ ;  /* 0x00008200ea2c7a25 */ /* 0x000fe200078e00ff */
[----:B------:R-:W-:Y:S02]  /*10560*/  MOV R54, c[0x0][0x208] ;  /* 0x0000820000367a02 */ /* 0x000fe40000000f00 */
[----:B------:R-:W4:Y:S01]  /*10570*/  LDL R56, [R1+0x2c] ;  /* 0x00002c0001387983 */ /* 0x000f220000100800 */
[----:B------:R-:W-:Y:S01]  /*10580*/  IMAD R0, R0, c[0x0][0x208], RZ ;  /* 0x0000820000007a24 */ /* 0x000fe200078e02ff */
[----:B------:R-:W-:Y:S02]  /*10590*/  SHF.L.U32 R52, R44, 0x6, RZ ;  /* 0x000000062c347819 */ /* 0x000fe400000006ff */
[----:B------:R-:W5:Y:S01]  /*105a0*/  LDL.64 R58, [R1+0x48] ;  /* 0x00004800013a7983 */ /* 0x000f620000100a00 */
[----:B------:R-:W-:Y:S01]  /*105b0*/  IMAD R0, R234, c[0x0][0x20c], R0 ;  /* 0x00008300ea007a24 */ /* 0x000fe200078e0200 */
[----:B------:R-:W-:Y:S04]  /*105c0*/  MOV R55, c[0x0][0x20c] ;  /* 0x0000830000377a02 */ /* 0x000fe80000000f00 */
[----:B------:R-:W5:Y:S01]  /*105d0*/  LDL R57, [R1+0x14] ;  /* 0x0000140001397983 */ /* 0x000f620000100800 */
[----:B------:R-:W-:Y:S03]  /*105e0*/  IADD3 R0, R45, R0, RZ ;  /* 0x000000002d007210 */ /* 0x000fe60007ffe0ff */
[----:B------:R-:W5:Y:S01]  /*105f0*/  LDL R194, [R1+0x28] ;  /* 0x0000280001c27983 */ /* 0x000f620000100800 */
[----:B------:R-:W-:Y:S03]  /*10600*/  SHF.L.U64.HI R0, R44, 0x6, R0 ;  /* 0x000000062c007819 */ /* 0x000fe60000010200 */
        /* <DEDUP_REMOVED lines=17> */
[-C--:B------:R-:W-:Y:S08]  /*10720*/  HMMA.16816.F32 R20, R64, R32.reuse, RZ ;  /* 0x000000204014723c */ /* 0x080ff000000018ff */
[C---:B------:R-:W-:Y:S08]  /*10730*/  HMMA.16816.F32 R24, R60.reuse, R32, RZ ;  /* 0x000000203c18723c */ /* 0x040ff000000018ff */
[-C--:B------:R-:W-:Y:S08]  /*10740*/  HMMA.16816.F32 R28, R60, R34.reuse, RZ ;  /* 0x000000223c1c723c */ /* 0x080ff000000018ff */
[C---:B------:R-:W-:Y:S08]  /*10750*/  HMMA.16816.F32 R32, R64.reuse, R34, RZ ;  /* 0x000000224020723c */ /* 0x040ff000000018ff */
[-C--:B------:R-:W-:Y:S08]  /*10760*/  HMMA.16816.F32 R36, R64, R48.reuse, RZ ;  /* 0x000000304024723c */ /* 0x080ff000000018ff */
[C---:B------:R-:W-:Y:S08]  /*10770*/  HMMA.16816.F32 R40, R60.reuse, R48, RZ ;  /* 0x000000303c28723c */ /* 0x040ff000000018ff */
[-C--:B------:R-:W-:Y:S01]  /*10780*/  HMMA.16816.F32 R44, R60, R50.reuse, RZ ;  /* 0x000000323c2c723c */ /* 0x080fe200000018ff */
[----:B--2---:R-:W-:Y:S04]  /*10790*/  IADD3 R2, P3, R52, R196, RZ ;  /* 0x000000c434027210 */ /* 0x004fe80007f7e0ff */
[----:B------:R-:W-:Y:S02]  /*107a0*/  LEA R208, P2, R2, c[0x0][0x1f8], 0x1 ;  /* 0x00007e0002d07a11 */ /* 0x000fe400078408ff */
[----:B---3--:R-:W-:Y:S05]  /*107b0*/  IADD3 R48, P1, R52, R101, RZ ;  /* 0x0000006534307210 */ /* 0x008fea0007f3e0ff */
[----:B------:R-:W-:Y:S02]  /*107c0*/  LEA R206, P0, R48, c[0x0][0x1f8], 0x1 ;  /* 0x00007e0030ce7a11 */ /* 0x000fe400078008ff */
[C---:B----4-:R-:W-:Y:S02]  /*107d0*/  IADD3.X R53, R0.reuse, R56, RZ, P1, !PT ;  /* 0x0000003800357210 */ /* 0x050fe40000ffe4ff */
[----:B-----5:R-:W-:Y:S02]  /*107e0*/  IADD3.X R49, R0, R59, RZ, P3, !PT ;  /* 0x0000003b00317210 */ /* 0x020fe40001ffe4ff */
        /* <DEDUP_REMOVED lines=9> */
[C---:B------:R-:W-:Y:S01]  /*10880*/  IADD3.X R192, R101.reuse, R56, RZ, P4, !PT ;  /* 0x0000003865c07210 */ /* 0x040fe200027fe4ff */
[----:B------:R-:W-:Y:S01]  /*10890*/  LDSM.16.M88.4 R196, [R230] ;  /* 0x00000000e6c4783b */ /* 0x000fe20000000200 */
[----:B------:R-:W-:Y:S02]  /*108a0*/  IADD3 R2, P3, R2, R57, RZ ;  /* 0x0000003902027210 */ /* 0x000fe40007f7e0ff */
[C---:B------:R-:W-:Y:S02]  /*108b0*/  IADD3.X R107, R101.reuse, R59, RZ, P0, !PT ;  /* 0x0000003b656b7210 */ /* 0x040fe400007fe4ff */
[C---:B------:R-:W-:Y:S02]  /*108c0*/  HMMA.16816.F32 R56, R60.reuse, R172, RZ ;  /* 0x000000ac3c38723c */ /* 0x040fe400000018ff */
[-C--:B------:R-:W-:Y:S02]  /*108d0*/  IADD3.X R0, R0, R194.reuse, RZ, P2, !PT ;  /* 0x000000c200007210 */ /* 0x080fe400017fe4ff */
[----:B------:R-:W-:Y:S02]  /*108e0*/  LEA R200, P5, R102, c[0x0][0x1f8], 0x1 ;  /* 0x00007e0066c87a11 */ /* 0x000fe400078a08ff */
[----:B------:R-:W-:Y:S02]  /*108f0*/  IADD3.X R101, R101, R194, RZ, P3, !PT ;  /* 0x000000c265657210 */ /* 0x000fe40001ffe4ff */
[-C--:B------:R-:W-:Y:S01]  /*10900*/  HMMA.16816.F32 R60, R60, R174.reuse, RZ ;  /* 0x000000ae3c3c723c */ /* 0x080fe200000018ff */
[----:B------:R-:W-:Y:S02]  /*10910*/  LEA R202, P1, R104, c[0x0][0x1f8], 0x1 ;  /* 0x00007e0068ca7a11 */ /* 0x000fe400078208ff */
[----:B------:R-:W-:Y:S02]  /*10920*/  ISETP.NE.AND P4, PT, R251, RZ, PT ;  /* 0x000000fffb00720c */ /* 0x000fe40003f85270 */
[----:B------:R-:W-:Y:S02]  /*10930*/  LEA.HI.X R201, R102, c[0x0][0x1fc], R0, 0x1, P5 ;  /* 0x00007f0066c97a11 */ /* 0x000fe400028f0c00 */
[----:B------:R-:W-:Y:S01]  /*10940*/  ISETP.NE.AND P5, PT, R193, RZ, PT ;  /* 0x000000ffc100720c */ /* 0x000fe20003fa5270 */
[----:B------:R-:W-:Y:S04]  /*10950*/  HMMA.16816.F32 R64, R64, R174, RZ ;  /* 0x000000ae4040723c */ /* 0x000fe800000018ff */
[----:B------:R-:W-:Y:S02]  /*10960*/  LEA.HI.X R203, R104, c[0x0][0x1fc], R192, 0x1, P1 ;  /* 0x00007f0068cb7a11 */ /* 0x000fe400008f0cc0 */
[----:B------:R-:W2:Y:S01]  /*10970*/  LDSM.16.M88.4 R192, [R231] ;  /* 0x00000000e7c0783b */ /* 0x000ea20000000200 */
[C---:B------:R-:W-:Y:S01]  /*10980*/  LEA R204, P2, R103.reuse, c[0x0][0x1f8], 0x1 ;  /* 0x00007e0067cc7a11 */ /* 0x040fe200078408ff */
[-C--:B-1----:R-:W-:Y:S05]  /*10990*/  HMMA.16816.F32 R4, R176, R180.reuse, R4 ;  /* 0x000000b4b004723c */ /* 0x082fea0000001804 */
[----:B------:R-:W-:Y:S01]  /*109a0*/  LEA.HI.X R205, R103, c[0x0][0x1fc], R107, 0x1, P2 ;  /* 0x00007f0067cd7a11 */ /* 0x000fe200010f0c6b */
[----:B------:R-:W-:Y:S01]  /*109b0*/  @!PT LDS RZ, [RZ] ;  /* 0x00000000fffff984 */ /* 0x000fe20000000800 */
[----:B------:R-:W-:Y:S01]  /*109c0*/  @!PT LDS RZ, [RZ] ;  /* 0x00000000fffff984 */ /* 0x000fe20000000800 */
[----:B------:R-:W-:Y:S01]  /*109d0*/  @!PT LDS RZ, [RZ] ;  /* 0x00000000fffff984 */ /* 0x000fe20000000800 */
[----:B------:R1:W-:Y:S01]  /*109e0*/  LDGSTS.E.BYPASS.LTC128B.128 [R233+0x100], [R208.64], !P4 ;  /* 0x00100000d0e97fae */ /* 0x0003e2000e101d46 */
[C---:B------:R-:W-:Y:S01]  /*109f0*/  LEA R172, P0, R2.reuse, c[0x0][0x1f8], 0x1 ;  /* 0x00007e0002ac7a11 */ /* 0x040fe200078008ff */
[C---:B------:R-:W-:Y:S04]  /*10a00*/  HMMA.16816.F32 R8, R184.reuse, R180, R8 ;  /* 0x000000b4b808723c */ /* 0x040fe80000001808 */
[----:B------:R-:W-:Y:S02]  /*10a10*/  LEA.HI.X R173, R2, c[0x0][0x1fc], R101, 0x1, P0 ;  /* 0x00007f0002ad7a11 */ /* 0x000fe400000f0c65 */
[----:B------:R3:W-:Y:S01]  /*10a20*/  LDGSTS.E.BYPASS.LTC128B.128 [R233+0x1100], [R206.64], !P6 ;  /* 0x01100000cee97fae */ /* 0x0007e2000f101d46 */
[C---:B------:R-:W-:Y:S01]  /*10a30*/  ISETP.GT.AND P0, PT, R234.reuse, RZ, PT ;  /* 0x000000ffea00720c */ /* 0x040fe20003f04270 */
[-C--:B------:R-:W-:Y:S04]  /*10a40*/  HMMA.16816.F32 R12, R184, R182.reuse, R12 ;  /* 0x000000b6b80c723c */ /* 0x080fe8000000180c */
[----:B------:R-:W-:Y:S02]  /*10a50*/  IADD3 R234, R234, -0x1, RZ ;  /* 0xffffffffeaea7810 */ /* 0x000fe40007ffe0ff */
[----:B------:R4:W-:Y:S02]  /*10a60*/  LDGSTS.E.BYPASS.LTC128B.128 [R233+0x2100], [R200.64], !P5 ;  /* 0x02100000c8e97fae */ /* 0x0009e4000e901d46 */
[C---:B------:R-:W-:Y:S06]  /*10a70*/  HMMA.16816.F32 R16, R176.reuse, R182, R16 ;  /* 0x000000b6b010723c */ /* 0x040fec0000001810 */
[----:B------:R3:W-:Y:S02]  /*10a80*/  LDGSTS.E.BYPASS.LTC128B.128 [R233+0x900], [R204.64], !P4 ;  /* 0x00900000cce97fae */ /* 0x0007e4000e101d46 */
[-C--:B------:R-:W-:Y:S06]  /*10a90*/  HMMA.16816.F32 R20, R176, R188.reuse, R20 ;  /* 0x000000bcb014723c */ /* 0x080fec0000001814 */
[----:B------:R4:W-:Y:S02]  /*10aa0*/  LDGSTS.E.BYPASS.LTC128B.128 [R233+0x1900], [R202.64], !P6 ;  /* 0x01900000cae97fae */ /* 0x0009e4000f101d46 */
[C---:B------:R-:W-:Y:S06]  /*10ab0*/  HMMA.16816.F32 R24, R184.reuse, R188, R24 ;  /* 0x000000bcb818723c */ /* 0x040fec0000001818 */
[----:B------:R5:W-:Y:S02]  /*10ac0*/  LDGSTS.E.BYPASS.LTC128B.128 [R233+0x2900], [R172.64], !P5 ;  /* 0x02900000ace97fae */ /* 0x000be4000e901d46 */
[-C--:B------:R-:W-:Y:S06]  /*10ad0*/  HMMA.16816.F32 R28, R184, R190.reuse, R28 ;  /* 0x000000beb81c723c */ /* 0x080fec000000181c */
[----:B------:R-:W-:Y:S02]  /*10ae0*/  LDSM.16.M88.4 R180, [R216+0x4500] ;  /* 0x00450000d8b4783b */ /* 0x000fe40000000200 */
[C---:B------:R-:W-:Y:S06]  /*10af0*/  HMMA.16816.F32 R32, R176.reuse, R190, R32 ;  /* 0x000000beb020723c */ /* 0x040fec0000001820 */
[----:B------:R-:W0:Y:S02]  /*10b00*/  LDGDEPBAR ;  /* 0x00000000000079af */ /* 0x000e240000000000 */
[-C--:B--2---:R-:W-:Y:S06]  /*10b10*/  HMMA.16816.F32 R36, R176, R192.reuse, R36 ;  /* 0x000000c0b024723c */ /* 0x084fec0000001824 */
[----:B----4-:R-:W-:Y:S02]  /*10b20*/  LDSM.16.M88.4 R200, [R216+0x4100] ;  /* 0x00410000d8c8783b */ /* 0x010fe40000000200 */
[C---:B------:R-:W-:Y:S06]  /*10b30*/  HMMA.16816.F32 R40, R184.reuse, R192, R40 ;  /* 0x000000c0b828723c */ /* 0x040fec0000001828 */
[----:B-----5:R-:W2:Y:S02]  /*10b40*/  LDSM.16.M88.4 R172, [R219+0x8100] ;  /* 0x00810000dbac783b */ /* 0x020ea40000000200 */
[-C--:B------:R-:W-:Y:S06]  /*10b50*/  HMMA.16816.F32 R44, R184, R194.reuse, R44 ;  /* 0x000000c2b82c723c */ /* 0x080fec000000182c */
[----:B---3--:R-:W3:Y:S02]  /*10b60*/  LDSM.16.M88.4 R204, [R219+0x9100] ;  /* 0x00910000dbcc783b */ /* 0x008ee40000000200 */
[C---:B------:R-:W-:Y:S06]  /*10b70*/  HMMA.16816.F32 R48, R176.reuse, R194, R48 ;  /* 0x000000c2b030723c */ /* 0x040fec0000001830 */
[----:B------:R-:W-:Y:S02]  /*10b80*/  LDSM.16.M88.4 R188, [R220+0x8100] ;  /* 0x00810000dcbc783b */ /* 0x000fe40000000200 */
[-C--:B------:R-:W-:Y:S06]  /*10b90*/  HMMA.16816.F32 R52, R176, R196.reuse, R52 ;  /* 0x000000c4b034723c */ /* 0x080fec0000001834 */
[----:B------:R-:W-:Y:S02]  /*10ba0*/  LDSM.16.M88.4 R192, [R229] ;  /* 0x00000000e5c0783b */ /* 0x000fe40000000200 */
[C---:B------:R-:W-:Y:S06]  /*10bb0*/  HMMA.16816.F32 R56, R184.reuse, R196, R56 ;  /* 0x000000c4b838723c */ /* 0x040fec0000001838 */
[----:B-1----:R-:W-:Y:S02]  /*10bc0*/  LDSM.16.M88.4 R208, [R228] ;  /* 0x00000000e4d0783b */ /* 0x002fe40000000200 */
[-C--:B------:R-:W-:Y:S06]  /*10bd0*/  HMMA.16816.F32 R60, R184, R198.reuse, R60 ;  /* 0x000000c6b83c723c */ /* 0x080fec000000183c */
[----:B------:R-:W-:Y:S02]  /*10be0*/  LDSM.16.M88.4 R184, [R216+0x4d00] ;  /* 0x004d0000d8b8783b */ /* 0x000fe40000000200 */
[----:B------:R-:W-:Y:S06]  /*10bf0*/  HMMA.16816.F32 R64, R176, R198, R64 ;  /* 0x000000c6b040723c */ /* 0x000fec0000001840 */
[----:B------:R-:W1:Y:S02]  /*10c00*/  LDSM.16.M88.4 R176, [R216+0x4900] ;  /* 0x00490000d8b0783b */ /* 0x000e640000000200 */
[-C--:B--2---:R-:W-:Y:S06]  /*10c10*/  HMMA.16816.F32 R4, R172, R200.reuse, R4 ;  /* 0x000000c8ac04723c */ /* 0x084fec0000001804 */
[----:B------:R-:W2:Y:S02]  /*10c20*/  LDSM.16.M88.4 R196, [R220+0x9100] ;  /* 0x00910000dcc4783b */ /* 0x000ea40000000200 */
[C---:B---3--:R-:W-:Y:S06]  /*10c30*/  HMMA.16816.F32 R8, R204.reuse, R200, R8 ;  /* 0x000000c8cc08723c */ /* 0x048fec0000001808 */
[----:B------:R-:W-:Y:S02]  /*10c40*/  LDSM.16.M88.4 R212, [R225] ;  /* 0x00000000e1d4783b */ /* 0x000fe40000000200 */
[-C--:B------:R-:W-:Y:S08]  /*10c50*/  HMMA.16816.F32 R12, R204, R202.reuse, R12 ;  /* 0x000000cacc0c723c */ /* 0x080ff0000000180c */
[C---:B------:R-:W-:Y:S01]  /*10c60*/  HMMA.16816.F32 R16, R172.reuse, R202, R16 ;  /* 0x000000caac10723c */ /* 0x040fe20000001810 */
[----:B------:R-:W3:Y:S07]  /*10c70*/  LDSM.16.M88.4 R200, [R227] ;  /* 0x00000000e3c8783b */ /* 0x000eee0000000200 */
[-C--:B------:R-:W-:Y:S08]  /*10c80*/  HMMA.16816.F32 R20, R172, R180.reuse, R20 ;  /* 0x000000b4ac14723c */ /* 0x080ff00000001814 */
[C---:B------:R-:W-:Y:S08]  /*10c90*/  HMMA.16816.F32 R24, R204.reuse, R180, R24 ;  /* 0x000000b4cc18723c */ /* 0x040ff00000001818 */
[-C--:B------:R-:W-:Y:S08]  /*10ca0*/  HMMA.16816.F32 R28, R204, R182.reuse, R28 ;  /* 0x000000b6cc1c723c */ /* 0x080ff0000000181c */
[C---:B------:R-:W-:Y:S01]  /*10cb0*/  HMMA.16816.F32 R32, R172.reuse, R182, R32 ;  /* 0x000000b6ac20723c */ /* 0x040fe20000001820 */
[----:B------:R-:W4:Y:S07]  /*10cc0*/  LDSM.16.M88.4 R180, [R226] ;  /* 0x00000000e2b4783b */ /* 0x000f2e0000000200 */
[-C--:B-1----:R-:W-:Y:S08]  /*10cd0*/  HMMA.16816.F32 R36, R172, R176.reuse, R36 ;  /* 0x000000b0ac24723c */ /* 0x082ff00000001824 */
        /* <DEDUP_REMOVED lines=9> */
[----:B------:R-:W1:Y:S07]  /*10d70*/  LDSM.16.M88.4 R172, [R219+0xa100] ;  /* 0x00a10000dbac783b */ /* 0x000e6e0000000200 */
        /* <DEDUP_REMOVED lines=11> */
[-C--:B---3--:R-:W-:Y:S08]  /*10e30*/  HMMA.16816.F32 R36, R188, R200.reuse, R36 ;  /* 0x000000c8bc24723c */ /* 0x088ff00000001824 */
[C---:B------:R-:W-:Y:S08]  /*10e40*/  HMMA.16816.F32 R40, R196.reuse, R200, R40 ;  /* 0x000000c8c428723c */ /* 0x040ff00000001828 */
[-C--:B------:R-:W-:Y:S08]  /*10e50*/  HMMA.16816.F32 R44, R196, R202.reuse, R44 ;  /* 0x000000cac42c723c */ /* 0x080ff0000000182c */
[C---:B------:R-:W-:Y:S01]  /*10e60*/  HMMA.16816.F32 R48, R188.reuse, R202, R48 ;  /* 0x000000cabc30723c */ /* 0x040fe20000001830 */
[----:B------:R-:W3:Y:S07]  /*10e70*/  LDSM.16.M88.4 R200, [R216+0x5900] ;  /* 0x00590000d8c8783b */ /* 0x000eee0000000200 */
[-C--:B----4-:R-:W-:Y:S08]  /*10e80*/  HMMA.16816.F32 R52, R188, R180.reuse, R52 ;  /* 0x000000b4bc34723c */ /* 0x090ff00000001834 */
[C---:B------:R-:W-:Y:S08]  /*10e90*/  HMMA.16816.F32 R56, R196.reuse, R180, R56 ;  /* 0x000000b4c438723c */ /* 0x040ff00000001838 */
[-C--:B------:R-:W-:Y:S08]  /*10ea0*/  HMMA.16816.F32 R60, R196, R182.reuse, R60 ;  /* 0x000000b6c43c723c */ /* 0x080ff0000000183c */
[----:B------:R-:W-:Y:S08]  /*10eb0*/  HMMA.16816.F32 R64, R188, R182, R64 ;  /* 0x000000b6bc40723c */ /* 0x000ff00000001840 */
[-C--:B-1----:R-:W-:Y:S08]  /*10ec0*/  HMMA.16816.F32 R4, R172, R176.reuse, R4 ;  /* 0x000000b0ac04723c */ /* 0x082ff00000001804 */
[C---:B-----5:R-:W-:Y:S08]  /*10ed0*/  HMMA.16816.F32 R8, R184.reuse, R176, R8 ;  /* 0x000000b0b808723c */ /* 0x060ff00000001808 */
[-C--:B------:R-:W-:Y:S08]  /*10ee0*/  HMMA.16816.F32 R12, R184, R178.reuse, R12 ;  /* 0x000000b2b80c723c */ /* 0x080ff0000000180c */
[C---:B------:R-:W-:Y:S01]  /*10ef0*/  HMMA.16816.F32 R16, R172.reuse, R178, R16 ;  /* 0x000000b2ac10723c */ /* 0x040fe20000001810 */
[----:B------:R-:W1:Y:S07]  /*10f00*/  LDSM.16.M88.4 R176, [R220+0xb100] ;  /* 0x00b10000dcb0783b */ /* 0x000e6e0000000200 */
[-C--:B--2---:R-:W-:Y:S08]  /*10f10*/  HMMA.16816.F32 R20, R172, R192.reuse, R20 ;  /* 0x000000c0ac14723c */ /* 0x084ff00000001814 */
[C---:B------:R-:W-:Y:S08]  /*10f20*/  HMMA.16816.F32 R24, R184.reuse, R192, R24 ;  /* 0x000000c0b818723c */ /* 0x040ff00000001818 */
[-C--:B------:R-:W-:Y:S08]  /*10f30*/  HMMA.16816.F32 R28, R184, R194.reuse, R28 ;  /* 0x000000c2b81c723c */ /* 0x080ff0000000181c */
[C---:B------:R-:W-:Y:S08]  /*10f40*/  HMMA.16816.F32 R32, R172.reuse, R194, R32 ;  /* 0x000000c2ac20723c */ /* 0x040ff00000001820 */
[-C--:B---3--:R-:W-:Y:S08]  /*10f50*/  HMMA.16816.F32 R36, R172, R200.reuse, R36 ;  /* 0x000000c8ac24723c */ /* 0x088ff00000001824 */
        /* <DEDUP_REMOVED lines=8> */
[C---:B-1----:R-:W-:Y:S08]  /*10fe0*/  HMMA.16816.F32 R8, R176.reuse, R212, R8 ;  /* 0x000000d4b008723c */ /* 0x042ff00000001808 */
        /* <DEDUP_REMOVED lines=25> */
[----:B------:R-:W-:Y:S01]  /*11180*/  MUFU.TANH R182, R8 ;  /* 0x0000000800b67308 */ /* 0x000fe20000002400 */
[----:B--2---:R-:W1:Y:S01]  /*11190*/  LDSM.16.M88.4 R4, [R224] ;  /* 0x00000000e004783b */ /* 0x004e620000000200 */
[----:B---3--:R-:W-:Y:S08]  /*111a0*/  FMNMX.FTZ R2, R180, R2, !PT ;  /* 0x00000002b4027209 */ /* 0x008ff00007810000 */
[----:B------:R-:W-:Y:S10]  /*111b0*/  MUFU.TANH R183, R13 ;  /* 0x0000000d00b77308 */ /* 0x000ff40000002400 */
[----:B------:R-:W-:Y:S10]  /*111c0*/  MUFU.TANH R185, R9 ;  /* 0x0000000900b97308 */ /* 0x000ff40000002400 */
[----:B------:R-:W-:Y:S10]  /*111d0*/  MUFU.TANH R187, R14 ;  /* 0x0000000e00bb7308 */ /* 0x000ff40000002400 */
[----:B------:R-:W2:Y:S01]  /*111e0*/  MUFU.TANH R188, R10 ;  /* 0x0000000a00bc7308 */ /* 0x000ea20000002400 */
[-C--:B-1----:R-:W-:Y:S09]  /*111f0*/  HMMA.16816.F32 R20, R208, R4.reuse, R20 ;  /* 0x00000004d014723c */ /* 0x082ff20000001814 */
[----:B------:R-:W-:Y:S01]  /*11200*/  MUFU.TANH R186, R15 ;  /* 0x0000000f00ba7308 */ /* 0x000fe20000002400 */
[C---:B------:R-:W-:Y:S09]  /*11210*/  HMMA.16816.F32 R24, R176.reuse, R4, R24 ;  /* 0x00000004b018723c */ /* 0x040ff20000001818 */
[----:B------:R1:W-:Y:S01]  /*11220*/  MUFU.TANH R189, R11 ;  /* 0x0000000b00bd7308 */ /* 0x0003e20000002400 */
[-C--:B------:R-:W-:Y:S04]  /*11230*/  HMMA.16816.F32 R28, R176, R6.reuse, R28 ;  /* 0x00000006b01c723c */ /* 0x080fe8000000181c */
[----:B------:R-:W-:Y:S04]  /*11240*/  FMUL.FTZ R23, R23, c[0x0][0x320] ;  /* 0x0000c80017177a20 */ /* 0x000fe80000410000 */
[C---:B------:R-:W-:Y:S01]  /*11250*/  HMMA.16816.F32 R32, R208.reuse, R6, R32 ;  /* 0x00000006d020723c */ /* 0x040fe20000001820 */
[----:B------:R-:W3:Y:S01]  /*11260*/  MUFU.TANH R16, R16 ;  /* 0x0000001000107308 */ /* 0x000ee20000002400 */
        /* <DEDUP_REMOVED lines=20> */
[----:B----4-:R-:W4:Y:S01]  /*113b0*/  LDL R23, [R1+0x1c] ;  /* 0x00001c0001177983 */ /* 0x010f220000100800 */
[----:B------:R-:W-:Y:S02]  /*113c0*/  FMUL.FTZ R31, R31, c[0x0][0x320] ;  /* 0x0000c8001f1f7a20 */ /* 0x000fe40000410000 */
[----:B------:R-:W-:Y:S03]  /*113d0*/  FMUL.FTZ R27, R27, c[0x0][0x320] ;  /* 0x0000c8001b1b7a20 */ /* 0x000fe60000410000 */
[----:B------:R5:W-:Y:S10]  /*113e0*/  MUFU.TANH R190, R32 ;  /* 0x0000002000be7308 */ /* 0x000bf40000002400 */
[----:B------:R2:W-:Y:S01]  /*113f0*/  MUFU.TANH R193, R21 ;  /* 0x0000001500c17308 */ /* 0x0005e20000002400 */
[-C--:B-1----:R-:W-:Y:S09]  /*11400*/  HMMA.16816.F32 R36, R208, R8.reuse, R36 ;  /* 0x00000008d024723c */ /* 0x082ff20000001824 */
[----:B------:R1:W-:Y:S01]  /*11410*/  MUFU.TANH R200, R29 ;  /* 0x0000001d00c87308 */ /* 0x0003e20000002400 */
[C---:B------:R-:W-:Y:S01]  /*11420*/  HMMA.16816.F32 R40, R176.reuse, R8, R40 ;  /* 0x00000008b028723c */ /* 0x040fe20000001828 */
[----:B-----5:R-:W5:Y:S06]  /*11430*/  LDL.64 R32, [R1+0x50] ;  /* 0x0000500001207983 */ /* 0x020f6c0000100a00 */
[----:B------:R-:W-:Y:S02]  /*11440*/  MOV R8, c[0x0][0x1e0] ;  /* 0x0000780000087a02 */ /* 0x000fe40000000f00 */
[----:B------:R3:W-:Y:S01]  /*11450*/  MUFU.TANH R196, R22 ;  /* 0x0000001600c47308 */ /* 0x0007e20000002400 */
[-C--:B------:R-:W-:Y:S01]  /*11460*/  HMMA.16816.F32 R44, R176, R10.reuse, R44 ;  /* 0x0000000ab02c723c */ /* 0x080fe2000000182c */
[----:B--2---:R-:W2:Y:S02]  /*11470*/  LDL R21, [R1+0x18] ;  /* 0x0000180001157983 */ /* 0x004ea40000100800 */
[----:B------:R-:W-:Y:S01]  /*11480*/  SHF.L.U32 R8, R8, 0x5, RZ ;  /* 0x0000000508087819 */ /* 0x000fe200000006ff */
[----:B------:R-:W-:Y:S04]  /*11490*/  FMUL.FTZ R36, R36, c[0x0][0x320] ;  /* 0x0000c80024247a20 */ /* 0x000fe80000410000 */
[C---:B------:R-:W-:Y:S01]  /*114a0*/  HMMA.16816.F32 R48, R208.reuse, R10, R48 ;  /* 0x0000000ad030723c */ /* 0x040fe20000001830 */
[----:B------:R3:W-:Y:S03]  /*114b0*/  MUFU.TANH R199, R24 ;  /* 0x0000001800c77308 */ /* 0x0007e60000002400 */
[----:B------:R-:W-:Y:S01]  /*114c0*/  FMUL.FTZ R37, R37, c[0x0][0x320] ;  /* 0x0000c80025257a20 */ /* 0x000fe20000410000 */
[----:B-1----:R-:W2:Y:S01]  /*114d0*/  LDL.64 R28, [R1+0x38] ;  /* 0x00003800011c7983 */ /* 0x002ea20000100a00 */
[----:B------:R-:W-:Y:S02]  /*114e0*/  FMUL.FTZ R38, R38, c[0x0][0x320] ;  /* 0x0000c80026267a20 */ /* 0x000fe40000410000 */
[-C--:B------:R-:W-:Y:S03]  /*114f0*/  HMMA.16816.F32 R52, R208, R4.reuse, R52 ;  /* 0x00000004d034723c */ /* 0x080fe60000001834 */
[----:B------:R-:W1:Y:S01]  /*11500*/  MUFU.TANH R192, R20 ;  /* 0x0000001400c07308 */ /* 0x000e620000002400 */
[----:B------:R-:W-:Y:S02]  /*11510*/  FMUL.FTZ R39, R39, c[0x0][0x320] ;  /* 0x0000c80027277a20 */ /* 0x000fe40000410000 */
[----:B------:R-:W-:Y:S01]  /*11520*/  FMUL.FTZ R43, R43, c[0x0][0x320] ;  /* 0x0000c8002b2b7a20 */ /* 0x000fe20000410000 */
[----:B---3--:R-:W3:Y:S01]  /*11530*/  LDL R22, [R1+0x20] ;  /* 0x0000200001167983 */ /* 0x008ee20000100800 */
        /* <DEDUP_REMOVED lines=36> */
[----:B------:R-:W-:Y:S02]  /*11780*/  FMUL.FTZ R67, R67, c[0x0][0x320] ;  /* 0x0000c80043437a20 */ /* 0x000fe40000410000 */
        /* <DEDUP_REMOVED lines=11> */
[----:B------:R-:W-:Y:S01]  /*11840*/  FMUL.FTZ R48, R48, c[0x0][0x320] ;  /* 0x0000c80030307a20 */ /* 0x000fe20000410000 */
[----:B------:R-:W-:Y:S01]  /*11850*/  FMNMX.FTZ R0, R182, R105, !PT ;  /* 0x00000069b6007209 */ /* 0x000fe20007810000 */
[----:B------:R-:W-:Y:S02]  /*11860*/  FMUL.FTZ R40, R40, c[0x0][0x320] ;  /* 0x0000c80028287a20 */ /* 0x000fe40000410000 */
[----:B------:R-:W-:Y:S01]  /*11870*/  FMUL.FTZ R41, R41, c[0x0][0x320] ;  /* 0x0000c80029297a20 */ /* 0x000fe20000410000 */
[----:B------:R-:W1:Y:S01]  /*11880*/  MUFU.TANH R194, R34 ;  /* 0x0000002200c27308 */ /* 0x000e620000002400 */
[----:B------:R-:W-:Y:S01]  /*11890*/  FMNMX.FTZ R0, R185, R0, !PT ;  /* 0x00000000b9007209 */ /* 0x000fe20007810000 */
[----:B------:R-:W-:Y:S01]  /*118a0*/  FMUL.FTZ R46, R46, c[0x0][0x320] ;  /* 0x0000c8002e2e7a20 */ /* 0x000fe20000410000 */
[----:B------:R-:W-:Y:S01]  /*118b0*/  MOV R210, R241 ;  /* 0x000000f100d27202 */ /* 0x000fe20000000f00 */
[----:B------:R-:W-:Y:S01]  /*118c0*/  FMUL.FTZ R47, R47, c[0x0][0x320] ;  /* 0x0000c8002f2f7a20 */ /* 0x000fe20000410000 */
[----:B------:R-:W-:Y:S05]  /*118d0*/  FMNMX.FTZ R0, R184, R0, !PT ;  /* 0x00000000b8007209 */ /* 0x000fea0007810000 */
[----:B------:R-:W1:Y:S01]  /*118e0*/  MUFU.TANH R215, R37 ;  /* 0x0000002500d77308 */ /* 0x000e620000002400 */
[----:B------:R-:W-:Y:S02]  /*118f0*/  FMNMX.FTZ R0, R183, R0, !PT ;  /* 0x00000000b7007209 */ /* 0x000fe40007810000 */
[----:B------:R-:W-:Y:S02]  /*11900*/  FMNMX.FTZ R4, R214, R4, !PT ;  /* 0x00000004d6047209 */ /* 0x000fe40007810000 */
[----:B------:R-:W-:Y:S05]  /*11910*/  FMNMX.FTZ R0, R199, R0, !PT ;  /* 0x00000000c7007209 */ /* 0x000fea0007810000 */
        /* <DEDUP_REMOVED lines=15> */
[----:B-1----:R-:W-:Y:S07]  /*11a10*/  FMNMX.FTZ R4, R212, R4, !PT ;  /* 0x00000004d4047209 */ /* 0x002fee0007810000 */
        /* <DEDUP_REMOVED lines=14> */
[----:B------:R-:W4:Y:S01]  /*11b00*/  MUFU.TANH R102, R44 ;  /* 0x0000002c00667308 */ /* 0x000f220000002400 */
[----:B------:R-:W-:Y:S04]  /*11b10*/  FMNMX.FTZ R2, R240, R2, !PT ;  /* 0x00000002f0027209 */ /* 0x000fe80007810000 */
[----:B------:R-:W-:Y:S05]  /*11b20*/  FMNMX.FTZ R2, R211, R2, !PT ;  /* 0x00000002d3027209 */ /* 0x000fea0007810000 */
[----:B------:R-:W4:Y:S01]  /*11b30*/  MUFU.TANH R179, R65 ;  /* 0x0000004100b37308 */ /* 0x000f220000002400 */
[----:B-1----:R-:W-:Y:S09]  /*11b40*/  FMNMX.FTZ R0, R248, R0, !PT ;  /* 0x00000000f8007209 */ /* 0x002ff20007810000 */
[----:B------:R-:W1:Y:S01]  /*11b50*/  MUFU.TANH R243, R66 ;  /* 0x0000004200f37308 */ /* 0x000e620000002400 */
[----:B----4-:R-:W-:Y:S04]  /*11b60*/  MOV R209, R102 ;  /* 0x0000006600d17202 */ /* 0x010fe80000000f00 */
[----:B------:R-:W-:Y:S05]  /*11b70*/  FMNMX.FTZ R0, R209, R0, !PT ;  /* 0x00000000d1007209 */ /* 0x000fea0007810000 */
[----:B------:R-:W4:Y:S01]  /*11b80*/  MUFU.TANH R242, R67 ;  /* 0x0000004300f27308 */ /* 0x000f220000002400 */
[----:B------:R-:W-:Y:S02]  /*11b90*/  FMNMX.FTZ R0, R210, R0, !PT ;  /* 0x00000000d2007209 */ /* 0x000fe40007810000 */
[----:B------:R-:W-:Y:S05]  /*11ba0*/  FMNMX.FTZ R4, R179, R4, !PT ;  /* 0x00000004b3047209 */ /* 0x000fea0007810000 */
[----:B------:R-:W5:Y:S02]  /*11bb0*/  SHFL.BFLY PT, R7, R4, 0x2, 0x1f ;  /* 0x0c401f0004077f89 */ /* 0x000f6400000e0000 */
[----:B------:R-:W5:Y:S01]  /*11bc0*/  MUFU.TANH R51, R56 ;  /* 0x0000003800337308 */ /* 0x000f620000002400 */
[----:B-1----:R-:W-:Y:S09]  /*11bd0*/  FMNMX.FTZ R2, R243, R2, !PT ;  /* 0x00000002f3027209 */ /* 0x002ff20007810000 */
[----:B------:R-:W1:Y:S01]  /*11be0*/  MUFU.TANH R49, R57 ;  /* 0x0000003900317308 */ /* 0x000e620000002400 */
[----:B----4-:R-:W-:Y:S05]  /*11bf0*/  FMNMX.FTZ R2, R242, R2, !PT ;  /* 0x00000002f2027209 */ /* 0x010fea0007810000 */
[----:B------:R-:W4:Y:S04]  /*11c00*/  SHFL.BFLY PT, R6, R2, 0x2, 0x1f ;  /* 0x0c401f0002067f89 */ /* 0x000f2800000e0000 */
[----:B------:R-:W2:Y:S01]  /*11c10*/  MUFU.TANH R50, R60 ;  /* 0x0000003c00327308 */ /* 0x000ea20000002400 */
[----:B-----5:R-:W-:Y:S02]  /*11c20*/  FMNMX.FTZ R4, R4, R7, !PT ;  /* 0x0000000704047209 */ /* 0x020fe40007810000 */
[----:B------:R-:W-:Y:S03]  /*11c30*/  FMNMX.FTZ R0, R51, R0, !PT ;  /* 0x0000000033007209 */ /* 0x000fe60007810000 */
[----:B------:R-:W5:Y:S04]  /*11c40*/  SHFL.BFLY PT, R104, R4, 0x1, 0x1f ;  /* 0x0c201f0004687f89 */ /* 0x000f6800000e0000 */
[----:B------:R-:W3:Y:S01]  /*11c50*/  MUFU.TANH R48, R61 ;  /* 0x0000003d00307308 */ /* 0x000ee20000002400 */
[----:B-1----:R-:W-:Y:S09]  /*11c60*/  FMNMX.FTZ R0, R49, R0, !PT ;  /* 0x0000000031007209 */ /* 0x002ff20007810000 */
[----:B------:R-:W1:Y:S01]  /*11c70*/  MUFU.TANH R203, R26 ;  /* 0x0000001a00cb7308 */ /* 0x000e620000002400 */
[----:B----4-:R-:W-:Y:S02]  /*11c80*/  FMNMX.FTZ R2, R2, R6, !PT ;  /* 0x0000000602027209 */ /* 0x010fe40007810000 */
[----:B--2---:R-:W-:Y:S03]  /*11c90*/  FMNMX.FTZ R0, R50, R0, !PT ;  /* 0x0000000032007209 */ /* 0x004fe60007810000 */
[----:B------:R-:W2:Y:S04]  /*11ca0*/  SHFL.BFLY PT, R103, R2, 0x1, 0x1f ;  /* 0x0c201f0002677f89 */ /* 0x000ea800000e0000 */
[----:B------:R-:W4:Y:S01]  /*11cb0*/  MUFU.TANH R204, R27 ;  /* 0x0000001b00cc7308 */ /* 0x000f220000002400 */
[----:B-----5:R-:W-:Y:S02]  /*11cc0*/  FMNMX.FTZ R104, R4, R104, !PT ;  /* 0x0000006804687209 */ /* 0x020fe40007810000 */
[----:B---3--:R-:W-:Y:S03]  /*11cd0*/  FMNMX.FTZ R0, R48, R0, !PT ;  /* 0x0000000030007209 */ /* 0x008fe60007810000 */
[----:B------:R-:W-:Y:S02]  /*11ce0*/  FMUL.FTZ R173, R104, c[0x0][0x2d0] ;  /* 0x0000b40068ad7a20 */ /* 0x000fe40000410000 */
[----:B------:R-:W3:Y:S02]  /*11cf0*/  SHFL.BFLY PT, R102, R0, 0x2, 0x1f ;  /* 0x0c401f0000667f89 */ /* 0x000ee400000e0000 */
[----:B------:R-:W5:Y:S01]  /*11d00*/  MUFU.TANH R213, R30 ;  /* 0x0000001e00d57308 */ /* 0x000f620000002400 */
[--C-:B------:R-:W-:Y:S01]  /*11d10*/  FFMA.FTZ R40, R193, c[0x0][0x2d0], -R173.reuse ;  /* 0x0000b400c1287a23 */ /* 0x100fe200000108ad */
[----:B-1----:R-:W-:Y:S08]  /*11d20*/  FMNMX.FTZ R5, R203, R5, !PT ;  /* 0x00000005cb057209 */ /* 0x002ff00007810000 */
[----:B------:R-:W1:Y:S01]  /*11d30*/  MUFU.TANH R235, R31 ;  /* 0x0000001f00eb7308 */ /* 0x000e620000002400 */
[----:B--2---:R-:W-:Y:S02]  /*11d40*/  FMNMX.FTZ R103, R2, R103, !PT ;  /* 0x0000006702677209 */ /* 0x004fe40007810000 */
[----:B----4-:R-:W-:Y:S02]  /*11d50*/  FMNMX.FTZ R5, R204, R5, !PT ;  /* 0x00000005cc057209 */ /* 0x010fe40007810000 */
[----:B------:R-:W-:Y:S05]  /*11d60*/  MOV R27, c[0x0][0x1e0] ;  /* 0x00007800001b7a02 */ /* 0x000fea0000000f00 */
[----:B------:R-:W2:Y:S01]  /*11d70*/  MUFU.TANH R239, R42 ;  /* 0x0000002a00ef7308 */ /* 0x000ea20000002400 */
[----:B---3--:R-:W-:Y:S02]  /*11d80*/  FMNMX.FTZ R102, R0, R102, !PT ;  /* 0x0000006600667209 */ /* 0x008fe40007810000 */
        /* <DEDUP_REMOVED lines=23> */
[----:B------:R-:W-:Y:S01]  /*11f00*/  MUFU.EX2 R43, R11 ;  /* 0x0000000b002b7308 */ /* 0x000fe20000000800 */
[----:B---3--:R-:W-:Y:S09]  /*11f10*/  MOV R182, R20 ;  /* 0x0000001400b67202 */ /* 0x008ff20000000f00 */
[----:B------:R2:W3:Y:S01]  /*11f20*/  MUFU.EX2 R101, R0 ;  /* 0x0000000000657308 */ /* 0x0004e20000000800 */
[--C-:B-1----:R-:W-:Y:S02]  /*11f30*/  FFMA.FTZ R4, R174, c[0x0][0x2d0], -R173.reuse ;  /* 0x0000b400ae047a23 */ /* 0x102fe400000108ad */
[----:B------:R-:W-:Y:S07]  /*11f40*/  FMUL.FTZ R174, R103, c[0x0][0x2d0] ;  /* 0x0000b40067ae7a20 */ /* 0x000fee0000410000 */
[----:B------:R1:W-:Y:S01]  /*11f50*/  MUFU.EX2 R26, R4 ;  /* 0x00000004001a7308 */ /* 0x0003e20000000800 */
[--C-:B------:R-:W-:Y:S02]  /*11f60*/  FFMA.FTZ R5, R18, c[0x0][0x2d0], -R174.reuse ;  /* 0x0000b40012057a23 */ /* 0x100fe400000108ae */
[--C-:B------:R-:W-:Y:S02]  /*11f70*/  FFMA.FTZ R64, R195, c[0x0][0x2d0], -R174.reuse ;  /* 0x0000b400c3407a23 */ /* 0x100fe400000108ae */
[--C-:B------:R-:W-:Y:S02]  /*11f80*/  FFMA.FTZ R56, R197, c[0x0][0x2d0], -R174.reuse ;  /* 0x0000b400c5387a23 */ /* 0x100fe400000108ae */
[----:B------:R-:W-:Y:S03]  /*11f90*/  FFMA.FTZ R60, R194, c[0x0][0x2d0], -R174 ;  /* 0x0000b400c23c7a23 */ /* 0x000fe600000108ae */
[----:B------:R4:W-:Y:S01]  /*11fa0*/  MUFU.EX2 R246, R5 ;  /* 0x0000000500f67308 */ /* 0x0009e20000000800 */
[----:B--2---:R-:W-:Y:S02]  /*11fb0*/  FADD.FTZ R0, -R103, R100 ;  /* 0x0000006467007221 */ /* 0x004fe40000010100 */
[C---:B---3--:R-:W-:Y:S01]  /*11fc0*/  FMUL.FTZ R33, R101.reuse, R137 ;  /* 0x0000008965217220 */ /* 0x048fe20000410000 */
[----:B------:R-:W-:Y:S01]  /*11fd0*/  MOV R137, R242 ;  /* 0x000000f200897202 */ /* 0x000fe20000000f00 */
[----:B------:R-:W-:Y:S05]  /*11fe0*/  FMUL.FTZ R3, R0, c[0x0][0x2d0] ;  /* 0x0000b40000037a20 */ /* 0x000fea0000410000 */
[----:B------:R-:W2:Y:S01]  /*11ff0*/  MUFU.TANH R25, R58 ;  /* 0x0000003a00197308 */ /* 0x000ea20000002400 */
        /* <DEDUP_REMOVED lines=8> */
[----:B----4-:R-:W-:Y:S01]  /*12080*/  @P0 SHF.L.U32 R5, R6, 0x6, RZ ;  /* 0x0000000606050819 */ /* 0x010fe200000006ff */
[C---:B------:R-:W-:Y:S02]  /*12090*/  FMUL.FTZ R85, R101.reuse, R85 ;  /* 0x0000005565557220 */ /* 0x040fe40000410000 */
[C---:B------:R-:W-:Y:S02]  /*120a0*/  FMUL.FTZ R96, R101.reuse, R96 ;  /* 0x0000006065607220 */ /* 0x040fe40000410000 */
[----:B------:R-:W-:Y:S01]  /*120b0*/  FMUL.FTZ R97, R101, R97 ;  /* 0x0000006165617220 */ /* 0x000fe20000410000 */
[----:B------:R-:W3:Y:S01]  /*120c0*/  MUFU.TANH R44, R59 ;  /* 0x0000003b002c7308 */ /* 0x000ee20000002400 */
[----:B--2---:R-:W-:Y:S09]  /*120d0*/  FMNMX.FTZ R2, R25, R2, !PT ;  /* 0x0000000219027209 */ /* 0x004ff20007810000 */
[----:B------:R-:W2:Y:S01]  /*120e0*/  MUFU.TANH R107, R62 ;  /* 0x0000003e006b7308 */ /* 0x000ea20000002400 */
[--C-:B-1----:R-:W-:Y:S09]  /*120f0*/  FFMA.FTZ R4, R181, c[0x0][0x2d0], -R174.reuse ;  /* 0x0000b400b5047a23 */ /* 0x102ff200000108ae */
[----:B------:R1:W-:Y:S01]  /*12100*/  MUFU.EX2 R45, R4 ;  /* 0x00000004002d7308 */ /* 0x0003e20000000800 */
[----:B---3--:R-:W-:Y:S09]  /*12110*/  FMNMX.FTZ R2, R44, R2, !PT ;  /* 0x000000022c027209 */ /* 0x008ff20007810000 */
        /* <DEDUP_REMOVED lines=35> */
[C---:B------:R-:W-:Y:S01]  /*12350*/  @P0 IADD3.X R6, R4.reuse, R29, RZ, P2, !PT ;  /* 0x0000001d04060210 */ /* 0x040fe200017fe4ff */
        /* <DEDUP_REMOVED lines=8> */
[C---:B------:R-:W-:Y:S01]  /*123e0*/  FMUL.FTZ R88, R3.reuse, R88 ;  /* 0x0000005803587220 */ /* 0x040fe20000410000 */
[----:B------:R-:W-:Y:S01]  /*123f0*/  @P0 IADD3.X R9, R4, R21, RZ, P1, !PT ;  /* 0x0000001504090210 */ /* 0x000fe20000ffe4ff */
[----:B------:R-:W-:Y:S01]  /*12400*/  FMUL.FTZ R89, R3, R89 ;  /* 0x0000005903597220 */ /* 0x000fe20000410000 */
[----:B------:R-:W-:Y:S01]  /*12410*/  @P0 LEA R12, P1, R7, c[0x0][0x1c8], 0x1 ;  /* 0x00007200070c0a11 */ /* 0x000fe200078208ff */
[C---:B------:R-:W-:Y:S01]  /*12420*/  FMUL.FTZ R92, R3.reuse, R92 ;  /* 0x0000005c035c7220 */ /* 0x040fe20000410000 */
[----:B------:R-:W-:Y:S01]  /*12430*/  @P0 IADD3 R5, P3, R8, R5, RZ ;  /* 0x0000000508050210 */ /* 0x000fe20007f7e0ff */
[----:B------:R-:W-:Y:S01]  /*12440*/  FMUL.FTZ R93, R3, R93 ;  /* 0x0000005d035d7220 */ /* 0x000fe20000410000 */
[----:B------:R-:W-:Y:S01]  /*12450*/  @P0 IADD3.X R8, R4, R22, RZ, P2, !PT ;  /* 0x0000001604080210 */ /* 0x000fe200017fe4ff */
[----:B------:R-:W-:Y:S01]  /*12460*/  FMUL.FTZ R98, R100, R98 ;  /* 0x0000006264627220 */ /* 0x000fe20000410000 */
[----:B------:R-:W-:Y:S01]  /*12470*/  @P0 LEA R10, P2, R6, c[0x0][0x1c8], 0x1 ;  /* 0x00007200060a0a11 */ /* 0x000fe200078408ff */
[----:B------:R-:W-:Y:S01]  /*12480*/  FMUL.FTZ R99, R100, R99 ;  /* 0x0000006364637220 */ /* 0x000fe20000410000 */
[----:B------:R-:W-:Y:S02]  /*12490*/  @P0 LEA.HI.X R13, R7, c[0x0][0x1cc], R9, 0x1, P1 ;  /* 0x00007300070d0a11 */ /* 0x000fe400008f0c09 */
[----:B------:R-:W-:Y:S01]  /*124a0*/  @P0 LEA.HI.X R11, R6, c[0x0][0x1cc], R8, 0x1, P2 ;  /* 0x00007300060b0a11 */ /* 0x000fe200010f0c08 */
[----:B------:R-:W-:Y:S01]  /*124b0*/  FFMA.FTZ R6, R185, c[0x0][0x2d0], -R175 ;  /* 0x0000b400b9067a23 */ /* 0x000fe200000108af */
[----:B------:R-:W-:Y:S01]  /*124c0*/  @P0 IADD3 R9, P2, R5, R32, RZ ;  /* 0x0000002005090210 */ /* 0x000fe20007f5e0ff */
[----:B------:R-:W-:Y:S01]  /*124d0*/  FMUL.FTZ R32, R101, R136 ;  /* 0x0000008865207220 */ /* 0x000fe20000410000 */
[----:B------:R-:W-:Y:S02]  /*124e0*/  @P0 IADD3.X R4, R27, R4, RZ, P3, !PT ;  /* 0x000000041b040210 */ /* 0x000fe40001ffe4ff */
[C---:B------:R-:W-:Y:S02]  /*124f0*/  @P0 IADD3 R7, P1, R5.reuse, R24, RZ ;  /* 0x0000001805070210 */ /* 0x040fe40007f3e0ff */
[----:B------:R-:W-:Y:S01]  /*12500*/  @P0 IADD3 R5, P3, R5, R23, RZ ;  /* 0x0000001705050210 */ /* 0x000fe20007f7e0ff */
[----:B------:R2:W-:Y:S01]  /*12510*/  MUFU.EX2 R24, R6 ;  /* 0x0000000600187308 */ /* 0x0005e20000000800 */
[----:B------:R-:W-:Y:S02]  /*12520*/  @P0 LEA R8, P4, R9, c[0x0][0x1c8], 0x1 ;  /* 0x0000720009080a11 */ /* 0x000fe400078808ff */
[C---:B------:R-:W-:Y:S02]  /*12530*/  @P0 IADD3.X R16, R4.reuse, R21, RZ, P3, !PT ;  /* 0x0000001504100210 */ /* 0x040fe40001ffe4ff */
[----:B------:R-:W-:Y:S02]  /*12540*/  ISETP.NE.AND P3, PT, R251, RZ, PT ;  /* 0x000000fffb00720c */ /* 0x000fe40003f65270 */
[C---:B------:R-:W-:Y:S01]  /*12550*/  @P0 IADD3.X R17, R4.reuse, R29, RZ, P2, !PT ;  /* 0x0000001d04110210 */ /* 0x040fe200017fe4ff */
[----:B------:R-:W-:Y:S01]  /*12560*/  FMUL.FTZ R29, R3, R133 ;  /* 0x00000085031d7220 */ /* 0x000fe20000410000 */
[----:B------:R-:W-:Y:S02]  /*12570*/  @P0 IADD3.X R18, R4, R22, RZ, P1, !PT ;  /* 0x0000001604120210 */ /* 0x000fe40000ffe4ff */
[----:B------:R-:W-:Y:S01]  /*12580*/  @P0 LEA.HI.X R9, R9, c[0x0][0x1cc], R17, 0x1, P4 ;  /* 0x0000730009090a11 */ /* 0x000fe200020f0c11 */
[----:B------:R-:W-:Y:S01]  /*12590*/  FMUL.FTZ R17, R101, R121 ;  /* 0x0000007965117220 */ /* 0x000fe20000410000 */
[----:B------:R-:W-:Y:S02]  /*125a0*/  @P0 LEA R4, P1, R5, c[0x0][0x1c8], 0x1 ;  /* 0x0000720005040a11 */ /* 0x000fe400078208ff */
[----:B-1----:R-:W-:Y:S01]  /*125b0*/  FMNMX.FTZ R2, R0, R2, !PT ;  /* 0x0000000200027209 */ /* 0x002fe20007810000 */
[----:B------:R-:W-:Y:S01]  /*125c0*/  FFMA.FTZ R0, R19, c[0x0][0x2d0], -R174 ;  /* 0x0000b40013007a23 */ /* 0x000fe200000108ae */
[----:B------:R-:W-:Y:S01]  /*125d0*/  @P0 LEA.HI.X R5, R5, c[0x0][0x1cc], R16, 0x1, P1 ;  /* 0x0000730005050a11 */ /* 0x000fe200008f0c10 */
[----:B------:R1:W-:Y:S01]  /*125e0*/  @P0 LDGSTS.E.BYPASS.LTC128B.128 [R233+0x3100], [R14.64], !P3 ;  /* 0x031000000ee90fae */ /* 0x0003e2000d901d46 */
[--C-:B------:R-:W-:Y:S01]  /*125f0*/  FFMA.FTZ R19, R184, c[0x0][0x2d0], -R175.reuse ;  /* 0x0000b400b8137a23 */ /* 0x100fe200000108af */
[----:B------:R3:W-:Y:S01]  /*12600*/  MUFU.EX2 R180, R0 ;  /* 0x0000000000b47308 */ /* 0x0007e20000000800 */
[----:B------:R-:W-:Y:S01]  /*12610*/  FMUL.FTZ R105, R2, c[0x0][0x2d0] ;  /* 0x0000b40002697a20 */ /* 0x000fe20000410000 */
[----:B------:R-:W-:Y:S01]  /*12620*/  MOV R136, R243 ;  /* 0x000000f300887202 */ /* 0x000fe20000000f00 */
[----:B------:R-:W-:Y:S01]  /*12630*/  FFMA.FTZ R16, R183, c[0x0][0x2d0], -R175 ;  /* 0x0000b400b7107a23 */ /* 0x000fe200000108af */
[----:B--2---:R-:W-:Y:S01]  /*12640*/  @P0 LEA R6, P2, R7, c[0x0][0x1c8], 0x1 ;  /* 0x0000720007060a11 */ /* 0x004fe200078408ff */
[----:B------:R-:W-:Y:S01]  /*12650*/  FFMA.FTZ R107, R107, c[0x0][0x2d0], -R105 ;  /* 0x0000b4006b6b7a23 */ /* 0x000fe20000010869 */
[----:B------:R2:W-:Y:S01]  /*12660*/  @P0 LDGSTS.E.BYPASS.LTC128B.128 [R233+0x4100], [R10.64], !P6 ;  /* 0x041000000ae90fae */ /* 0x0005e2000f101d46 */
[----:B------:R-:W-:Y:S01]  /*12670*/  MOV R184, R25 ;  /* 0x0000001900b87202 */ /* 0x000fe20000000f00 */
[----:B------:R-:W-:Y:S01]  /*12680*/  FMUL.FTZ R25, R3, R129 ;  /* 0x0000008103197220 */ /* 0x000fe20000410000 */
[----:B------:R-:W-:Y:S01]  /*12690*/  @P0 LEA.HI.X R7, R7, c[0x0][0x1cc], R18, 0x1, P2 ;  /* 0x0000730007070a11 */ /* 0x000fe200010f0c12 */
[----:B------:R-:W4:Y:S01]  /*126a0*/  MUFU.EX2 R20, R19 ;  /* 0x0000001300147308 */ /* 0x000f220000000800 */
[----:B------:R-:W-:Y:S01]  /*126b0*/  FMUL.FTZ R18, R100, R122 ;  /* 0x0000007a64127220 */ /* 0x000fe20000410000 */
[----:B------:R-:W-:Y:S01]  /*126c0*/  MOV R129, R44 ;  /* 0x0000002c00817202 */ /* 0x000fe20000000f00 */
[----:B------:R-:W-:Y:S01]  /*126d0*/  FFMA.FTZ R44, R190, c[0x0][0x2d0], -R173 ;  /* 0x0000b400be2c7a23 */ /* 0x000fe200000108ad */
[----:B------:R5:W-:Y:S01]  /*126e0*/  @P0 LDGSTS.E.BYPASS.LTC128B.128 [R233+0x5100], [R12.64], !P5 ;  /* 0x051000000ce90fae */ /* 0x000be2000e901d46 */
[----:B------:R-:W-:Y:S02]  /*126f0*/  MOV R145, R247 ;  /* 0x000000f700917202 */ /* 0x000fe40000000f00 */
[----:B------:R-:W-:Y:S02]  /*12700*/  MOV R185, R249 ;  /* 0x000000f900b97202 */ /* 0x000fe40000000f00 */
[----:B------:R-:W-:Y:S01]  /*12710*/  MOV R133, R246 ;  /* 0x000000f600857202 */ /* 0x000fe20000000f00 */
[----:B------:R1:W-:Y:S02]  /*12720*/  MUFU.EX2 R252, R16 ;  /* 0x0000001000fc7308 */ /* 0x0003e40000000800 */
[----:B------:R1:W-:Y:S01]  /*12730*/  @P0 LDGSTS.E.BYPASS.LTC128B.128 [R233+0x3900], [R8.64], !P3 ;  /* 0x0390000008e90fae */ /* 0x0003e2000d901d46 */
[----:B---3--:R-:W-:Y:S02]  /*12740*/  FADD.FTZ R0, -R2, R106 ;  /* 0x0000006a02007221 */ /* 0x008fe40000010100 */
[----:B------:R-:W-:Y:S02]  /*12750*/  FFMA.FTZ R106, R199, c[0x0][0x2d0], -R175 ;  /* 0x0000b400c76a7a23 */ /* 0x000fe400000108af */
[----:B------:R-:W-:Y:S03]  /*12760*/  FMUL.FTZ R0, R0, c[0x0][0x2d0] ;  /* 0x0000b40000007a20 */ /* 0x000fe60000410000 */
[----:B------:R3:W-:Y:S01]  /*12770*/  @P0 LDGSTS.E.BYPASS.LTC128B.128 [R233+0x4900], [R6.64], !P6 ;  /* 0x0490000006e90fae */ /* 0x0007e2000f101d46 */
[----:B------:R3:W-:Y:S01]  /*12780*/  MUFU.EX2 R243, R106 ;  /* 0x0000006a00f37308 */ /* 0x0007e20000000800 */
[----:B--2---:R-:W-:Y:S01]  /*12790*/  FFMA.FTZ R10, R188, c[0x0][0x2d0], -R105 ;  /* 0x0000b400bc0a7a23 */ /* 0x004fe20000010869 */
[----:B----4-:R-:W-:Y:S01]  /*127a0*/  MOV R183, R20 ;  /* 0x0000001400b77202 */ /* 0x010fe20000000f00 */
[----:B------:R-:W-:Y:S01]  /*127b0*/  FMUL.FTZ R19, R100, R123 ;  /* 0x0000007b64137220 */ /* 0x000fe20000410000 */
[----:B------:R-:W-:Y:S03]  /*127c0*/  MOV R188, R248 ;  /* 0x000000f800bc7202 */ /* 0x000fe60000000f00 */
[----:B------:R2:W-:Y:S03]  /*127d0*/  @P0 LDGSTS.E.BYPASS.LTC128B.128 [R233+0x5900], [R4.64], !P5 ;  /* 0x0590000004e90fae */ /* 0x0005e6000e901d46 */
[----:B------:R-:W4:Y:S01]  /*127e0*/  MUFU.EX2 R0, R0 ;  /* 0x0000000000007308 */ /* 0x000f220000000800 */
[C---:B-----5:R-:W-:Y:S02]  /*127f0*/  FMUL.FTZ R12, R3.reuse, R116 ;  /* 0x00000074030c7220 */ /* 0x060fe40000410000 */
[----:B------:R-:W-:Y:S02]  /*12800*/  FMUL.FTZ R13, R3, R117 ;  /* 0x00000075030d7220 */ /* 0x000fe40000410000 */
[----:B------:R-:W5:Y:S01]  /*12810*/  LDSM.16.MT88.4 R20, [R217+0x100] ;  /* 0x00010000d914783b */ /* 0x000f620000004200 */
[----:B-1----:R-:W-:Y:S02]  /*12820*/  FMUL.FTZ R16, R101, R120 ;  /* 0x0000007865107220 */ /* 0x002fe40000410000 */
[C---:B------:R-:W-:Y:S02]  /*12830*/  FMUL.FTZ R8, R3.reuse, R108 ;  /* 0x0000006c03087220 */ /* 0x040fe40000410000 */
[----:B------:R1:W-:Y:S01]  /*12840*/  MUFU.EX2 R205, R10 ;  /* 0x0000000a00cd7308 */ /* 0x0003e20000000800 */
[----:B------:R-:W-:Y:S02]  /*12850*/  FMUL.FTZ R9, R3, R109 ;  /* 0x0000006d03097220 */ /* 0x000fe40000410000 */
[----:B------:R-:W5:Y:S01]  /*12860*/  LDSM.16.MT88.4 R36, [R218+0x100] ;  /* 0x00010000da24783b */ /* 0x000f620000004200 */
[----:B---3--:R-:W-:Y:S02]  /*12870*/  FFMA.FTZ R106, R198, c[0x0][0x2d0], -R175 ;  /* 0x0000b400c66a7a23 */ /* 0x008fe400000108af */
[----:B------:R-:W-:Y:S01]  /*12880*/  FMUL.FTZ R6, R100, R114 ;  /* 0x0000007264067220 */ /* 0x000fe20000410000 */
[----:B------:R-:W-:Y:S01]  /*12890*/  F2FP.PACK_AB R114, R182, R245 ;  /* 0x000000f5b672723e */ /* 0x000fe200000000ff */
[----:B------:R-:W-:Y:S01]  /*128a0*/  FMUL.FTZ R7, R100, R115 ;  /* 0x0000007364077220 */ /* 0x000fe20000410000 */
[----:B------:R-:W-:Y:S01]  /*128b0*/  F2FP.PACK_AB R115, R180, R246 ;  /* 0x000000f6b473723e */ /* 0x000fe200000000ff */
[----:B------:R3:W-:Y:S01]  /*128c0*/  MUFU.EX2 R242, R106 ;  /* 0x0000006a00f27308 */ /* 0x0007e20000000800 */
[----:B------:R-:W5:Y:S01]  /*128d0*/  LDSM.16.MT88.4 R52, [R217+0x1100] ;  /* 0x00110000d934783b */ /* 0x000f620000004200 */
[----:B--2---:R-:W-:Y:S01]  /*128e0*/  FFMA.FTZ R4, R189, c[0x0][0x2d0], -R105 ;  /* 0x0000b400bd047a23 */ /* 0x004fe20000010869 */
[----:B------:R-:W-:Y:S01]  /*128f0*/  MOV R189, R48 ;  /* 0x0000003000bd7202 */ /* 0x000fe20000000f00 */
[----:B------:R-:W-:Y:S01]  /*12900*/  FMUL.FTZ R5, R101, R113 ;  /* 0x0000007165057220 */ /* 0x000fe20000410000 */
[----:B------:R-:W-:Y:S01]  /*12910*/  F2FP.PACK_AB R113, R181, R45 ;  /* 0x0000002db571723e */ /* 0x000fe200000000ff */
[C---:B----4-:R-:W-:Y:S03]  /*12920*/  FMUL.FTZ R11, R0.reuse, R111 ;  /* 0x0000006f000b7220 */ /* 0x050fe60000410000 */
[----:B------:R-:W-:Y:S01]  /*12930*/  LDSM.16.MT88.4 R120, [R217+0x2100] ;  /* 0x00210000d978783b */ /* 0x000fe20000004200 */
[----:B------:R-:W2:Y:S01]  /*12940*/  MUFU.EX2 R206, R4 ;  /* 0x0000000400ce7308 */ /* 0x000ea20000000800 */
[C---:B------:R-:W-:Y:S02]  /*12950*/  FMUL.FTZ R14, R0.reuse, R118 ;  /* 0x00000076000e7220 */ /* 0x040fe40000410000 */
[C---:B------:R-:W-:Y:S02]  /*12960*/  FMUL.FTZ R15, R0.reuse, R119 ;  /* 0x00000077000f7220 */ /* 0x040fe40000410000 */
[----:B-1----:R-:W-:Y:S01]  /*12970*/  FMUL.FTZ R10, R0, R110 ;  /* 0x0000006e000a7220 */ /* 0x002fe20000410000 */
[----:B------:R-:W-:Y:S01]  /*12980*/  F2FP.PACK_AB R110, R252, R183 ;  /* 0x000000b7fc6e723e */ /* 0x000fe200000000ff */
[C---:B------:R-:W-:Y:S01]  /*12990*/  FMUL.FTZ R27, R0.reuse, R131 ;  /* 0x00000083001b7220 */ /* 0x040fe20000410000 */
[----:B------:R-:W-:Y:S01]  /*129a0*/  MOV R131, R42 ;  /* 0x0000002a00837202 */ /* 0x000fe20000000f00 */
[C---:B------:R-:W-:Y:S01]  /*129b0*/  FMUL.FTZ R30, R0.reuse, R134 ;  /* 0x00000086001e7220 */ /* 0x040fe20000410000 */
[----:B------:R1:W-:Y:S01]  /*129c0*/  MUFU.EX2 R249, R44 ;  /* 0x0000002c00f97308 */ /* 0x0003e20000000800 */
[C---:B------:R-:W-:Y:S01]  /*129d0*/  FMUL.FTZ R31, R0.reuse, R135 ;  /* 0x00000087001f7220 */ /* 0x040fe20000410000 */
[----:B------:R-:W4:Y:S01]  /*129e0*/  LDSM.16.MT88.4 R116, [R218+0x1100] ;  /* 0x00110000da74783b */ /* 0x000f220000004200 */
[----:B------:R-:W-:Y:S01]  /*129f0*/  FFMA.FTZ R48, R191, c[0x0][0x2d0], -R173 ;  /* 0x0000b400bf307a23 */ /* 0x000fe200000108ad */
[----:B------:R-:W-:Y:S01]  /*12a00*/  MOV R134, R245 ;  /* 0x000000f500867202 */ /* 0x000fe20000000f00 */
[----:B---3--:R-:W-:Y:S01]  /*12a10*/  FFMA.FTZ R106, R201, c[0x0][0x2d0], -R175 ;  /* 0x0000b400c96a7a23 */ /* 0x008fe200000108af */
[----:B------:R-:W-:Y:S01]  /*12a20*/  MOV R135, R244 ;  /* 0x000000f400877202 */ /* 0x000fe20000000f00 */
[C---:B------:R-:W-:Y:S01]  /*12a30*/  FMUL.FTZ R46, R0.reuse, R150 ;  /* 0x00000096002e7220 */ /* 0x040fe20000410000 */
[----:B------:R-:W-:Y:S01]  /*12a40*/  MOV R191, R185 ;  /* 0x000000b900bf7202 */ /* 0x000fe20000000f00 */
[C---:B------:R-:W-:Y:S01]  /*12a50*/  FMUL.FTZ R47, R0.reuse, R151 ;  /* 0x00000097002f7220 */ /* 0x040fe20000410000 */
[----:B------:R3:W-:Y:S01]  /*12a60*/  MUFU.EX2 R241, R106 ;  /* 0x0000006a00f17308 */ /* 0x0007e20000000800 */
[C---:B------:R-:W-:Y:S01]  /*12a70*/  FMUL.FTZ R58, R0.reuse, R162 ;  /* 0x000000a2003a7220 */ /* 0x040fe20000410000 */
[----:B------:R-:W0:Y:S01]  /*12a80*/  LDGDEPBAR ;  /* 0x00000000000079af */ /* 0x000e220000000000 */
[----:B------:R-:W-:Y:S01]  /*12a90*/  FMUL.FTZ R59, R0, R163 ;  /* 0x000000a3003b7220 */ /* 0x000fe20000410000 */
[----:B--2---:R-:W-:Y:S01]  /*12aa0*/  F2FP.PACK_AB R109, R206, R205 ;  /* 0x000000cdce6d723e */ /* 0x004fe200000000ff */
[----:B------:R-:W-:Y:S01]  /*12ab0*/  FFMA.FTZ R4, R187, c[0x0][0x2d0], -R105 ;  /* 0x0000b400bb047a23 */ /* 0x000fe20000010869 */
[----:B------:R-:W-:Y:S01]  /*12ac0*/  MOV R187, R26 ;  /* 0x0000001a00bb7202 */ /* 0x000fe20000000f00 */
[C---:B------:R-:W-:Y:S01]  /*12ad0*/  FMUL.FTZ R26, R0.reuse, R130 ;  /* 0x00000082001a7220 */ /* 0x040fe20000410000 */
[----:B------:R-:W-:Y:S01]  /*12ae0*/  MOV R130, R45 ;  /* 0x0000002d00827202 */ /* 0x000fe20000000f00 */
[C---:B------:R-:W-:Y:S01]  /*12af0*/  FMUL.FTZ R45, R3.reuse, R149 ;  /* 0x00000095032d7220 */ /* 0x040fe20000410000 */
[----:B------:R2:W-:Y:S01]  /*12b00*/  MUFU.EX2 R207, R4 ;  /* 0x0000000400cf7308 */ /* 0x0005e20000000800 */
[C---:B------:R-:W-:Y:S02]  /*12b10*/  FMUL.FTZ R62, R0.reuse, R166 ;  /* 0x000000a6003e7220 */ /* 0x040fe40000410000 */
[C---:B------:R-:W-:Y:S02]  /*12b20*/  FMUL.FTZ R63, R0.reuse, R167 ;  /* 0x000000a7003f7220 */ /* 0x040fe40000410000 */
[C---:B-1----:R-:W-:Y:S02]  /*12b30*/  FMUL.FTZ R44, R3.reuse, R148 ;  /* 0x00000094032c7220 */ /* 0x042fe40000410000 */
[C---:B------:R-:W-:Y:S02]  /*12b40*/  FMUL.FTZ R74, R0.reuse, R74 ;  /* 0x0000004a004a7220 */ /* 0x040fe40000410000 */
[C---:B------:R-:W-:Y:S01]  /*12b50*/  FMUL.FTZ R75, R0.reuse, R75 ;  /* 0x0000004b004b7220 */ /* 0x040fe20000410000 */
[----:B------:R1:W-:Y:S01]  /*12b60*/  MUFU.EX2 R248, R48 ;  /* 0x0000003000f87308 */ /* 0x0003e20000000800 */
[C---:B------:R-:W-:Y:S02]  /*12b70*/  FMUL.FTZ R78, R0.reuse, R78 ;  /* 0x0000004e004e7220 */ /* 0x040fe40000410000 */
[----:B------:R-:W-:Y:S02]  /*12b80*/  FMUL.FTZ R79, R0, R79 ;  /* 0x0000004f004f7220 */ /* 0x000fe40000410000 */
[----:B---3--:R-:W-:Y:S02]  /*12b90*/  FFMA.FTZ R106, R200, c[0x0][0x2d0], -R175 ;  /* 0x0000b400c86a7a23 */ /* 0x008fe400000108af */
[C---:B------:R-:W-:Y:S02]  /*12ba0*/  FMUL.FTZ R90, R0.reuse, R90 ;  /* 0x0000005a005a7220 */ /* 0x040fe40000410000 */
[C---:B------:R-:W-:Y:S01]  /*12bb0*/  FMUL.FTZ R91, R0.reuse, R91 ;  /* 0x0000005b005b7220 */ /* 0x040fe20000410000 */
[----:B------:R3:W-:Y:S01]  /*12bc0*/  MUFU.EX2 R246, R56 ;  /* 0x0000003800f67308 */ /* 0x0007e20000000800 */
[C---:B------:R-:W-:Y:S02]  /*12bd0*/  FMUL.FTZ R94, R0.reuse, R94 ;  /* 0x0000005e005e7220 */ /* 0x040fe40000410000 */
[----:B------:R-:W-:Y:S02]  /*12be0*/  FMUL.FTZ R95, R0, R95 ;  /* 0x0000005f005f7220 */ /* 0x000fe40000410000 */
[----:B--2---:R-:W-:Y:S01]  /*12bf0*/  FFMA.FTZ R4, R186, c[0x0][0x2d0], -R105 ;  /* 0x0000b400ba047a23 */ /* 0x004fe20000010869 */
[----:B------:R-:W-:Y:S01]  /*12c00*/  MOV R186, R24 ;  /* 0x0000001800ba7202 */ /* 0x000fe20000000f00 */
[----:B------:R-:W-:Y:S01]  /*12c10*/  FMUL.FTZ R24, R3, R128 ;  /* 0x0000008003187220 */ /* 0x000fe20000410000 */
[----:B------:R-:W-:Y:S02]  /*12c20*/  MOV R128, R250 ;  /* 0x000000fa00807202 */ /* 0x000fe40000000f00 */
[----:B------:R2:W2:Y:S01]  /*12c30*/  MUFU.EX2 R208, R4 ;  /* 0x0000000400d07308 */ /* 0x0004a20000000800 */
[----:B------:R-:W-:Y:S01]  /*12c40*/  F2FP.PACK_AB R108, R186, R43 ;  /* 0x0000002bba6c723e */ /* 0x000fe200000000ff */
[----:B------:R-:W-:Y:S01]  /*12c50*/  FMUL.FTZ R43, R0, R147 ;  /* 0x00000093002b7220 */ /* 0x000fe20000410000 */
[----:B------:R-:W-:Y:S01]  /*12c60*/  MOV R147, R135 ;  /* 0x0000008700937202 */ /* 0x000fe20000000f00 */
[----:B-1----:R-:W-:Y:S01]  /*12c70*/  FMUL.FTZ R48, R101, R152 ;  /* 0x0000009865307220 */ /* 0x002fe20000410000 */
[----:B------:R-:W-:Y:S01]  /*12c80*/  MOV R135, R133 ;  /* 0x0000008500877202 */ /* 0x000fe20000000f00 */
[--C-:B------:R-:W-:Y:S01]  /*12c90*/  FFMA.FTZ R128, R128, c[0x0][0x2d0], -R174.reuse ;  /* 0x0000b40080807a23 */ /* 0x100fe200000108ae */
[----:B------:R-:W-:Y:S03]  /*12ca0*/  MOV R133, R131 ;  /* 0x0000008300857202 */ /* 0x000fe60000000f00 */
[----:B------:R1:W-:Y:S01]  /*12cb0*/  MUFU.EX2 R250, R40 ;  /* 0x0000002800fa7308 */ /* 0x0003e20000000800 */
[----:B---3--:R-:W-:Y:S09]  /*12cc0*/  FMUL.FTZ R56, R3, R160 ;  /* 0x000000a003387220 */ /* 0x008ff20000410000 */
[----:B------:R3:W-:Y:S01]  /*12cd0*/  MUFU.EX2 R245, R60 ;  /* 0x0000003c00f57308 */ /* 0x0007e20000000800 */
[----:B--2---:R-:W-:Y:S01]  /*12ce0*/  FMUL.FTZ R4, R101, R112 ;  /* 0x0000007065047220 */ /* 0x004fe20000410000 */
[----:B------:R-:W-:Y:S01]  /*12cf0*/  F2FP.PACK_AB R112, R187, R42 ;  /* 0x0000002abb70723e */ /* 0x000fe200000000ff */
[----:B------:R-:W-:Y:S01]  /*12d00*/  FMUL.FTZ R42, R0, R146 ;  /* 0x00000092002a7220 */ /* 0x000fe20000410000 */
[----:B------:R-:W-:Y:S02]  /*12d10*/  F2FP.PACK_AB R111, R208, R207 ;  /* 0x000000cfd06f723e */ /* 0x000fe400000000ff */
[----:B------:R-:W-:Y:S04]  /*12d20*/  MOV R146, R236 ;  /* 0x000000ec00927202 */ /* 0x000fe80000000f00 */
[----:B------:R2:W-:Y:S01]  /*12d30*/  MUFU.EX2 R244, R64 ;  /* 0x0000004000f47308 */ /* 0x0005e20000000800 */
[-C--:B-----5:R-:W-:Y:S05]  /*12d40*/  HMMA.16816.F32 R4, R112, R20.reuse, R4 ;  /* 0x000000147004723c */ /* 0x0a0fea0000001804 */
[C---:B-1----:R-:W-:Y:S01]  /*12d50*/  FMUL.FTZ R40, R3.reuse, R144 ;  /* 0x0000009003287220 */ /* 0x042fe20000410000 */
[----:B------:R-:W-:Y:S02]  /*12d60*/  MOV R144, R237 ;  /* 0x000000ed00907202 */ /* 0x000fe40000000f00 */
[C---:B------:R-:W-:Y:S01]  /*12d70*/  HMMA.16816.F32 R8, R108.reuse, R20, R8 ;  /* 0x000000146c08723c */ /* 0x040fe20000001808 */
[----:B------:R-:W-:Y:S03]  /*12d80*/  MUFU.EX2 R107, R107 ;  /* 0x0000006b006b7308 */ /* 0x000fe60000000800 */
[----:B---3--:R-:W-:Y:S03]  /*12d90*/  FMUL.FTZ R60, R3, R164 ;  /* 0x000000a4033c7220 */ /* 0x008fe60000410000 */
[C---:B------:R-:W-:Y:S01]  /*12da0*/  FMUL.FTZ R20, R101.reuse, R124 ;  /* 0x0000007c65147220 */ /* 0x040fe20000410000 */
[-C--:B------:R-:W-:Y:S04]  /*12db0*/  HMMA.16816.F32 R12, R108, R22.reuse, R12 ;  /* 0x000000166c0c723c */ /* 0x080fe8000000180c */
[C---:B------:R-:W-:Y:S02]  /*12dc0*/  FMUL.FTZ R21, R101.reuse, R125 ;  /* 0x0000007d65157220 */ /* 0x040fe40000410000 */
[C---:B--2---:R-:W-:Y:S02]  /*12dd0*/  FMUL.FTZ R64, R101.reuse, R168 ;  /* 0x000000a865407220 */ /* 0x044fe40000410000 */
[C---:B------:R-:W-:Y:S01]  /*12de0*/  HMMA.16816.F32 R16, R112.reuse, R22, R16 ;  /* 0x000000167010723c */ /* 0x040fe20000001810 */
[----:B------:R-:W-:Y:S06]  /*12df0*/  LDSM.16.MT88.4 R168, [R218+0x1d00] ;  /* 0x001d0000daa8783b */ /* 0x000fec0000004200 */
[C---:B------:R-:W-:Y:S02]  /*12e00*/  FMUL.FTZ R22, R100.reuse, R126 ;  /* 0x0000007e64167220 */ /* 0x040fe40000410000 */
[----:B------:R-:W-:Y:S02]  /*12e10*/  FMUL.FTZ R23, R100, R127 ;  /* 0x0000007f64177220 */ /* 0x000fe40000410000 */
[----:B------:R-:W-:Y:S05]  /*12e20*/  LDSM.16.MT88.4 R124, [R218+0x500] ;  /* 0x00050000da7c783b */ /* 0x000fea0000004200 */
[-C--:B------:R-:W-:Y:S08]  /*12e30*/  HMMA.16816.F32 R20, R112, R36.reuse, R20 ;  /* 0x000000247014723c */ /* 0x080ff00000001814 */
[C---:B------:R-:W-:Y:S07]  /*12e40*/  HMMA.16816.F32 R24, R108.reuse, R36, R24 ;  /* 0x000000246c18723c */ /* 0x040fee0000001818 */
        /* <DEDUP_REMOVED lines=330> */
.L_x_132:
        /* <DEDUP_REMOVED lines=153> */
.L_x_85:
[----:B------:R-:W1:Y:S02]  /*14c80*/  S2R R69, SR_CTAID.Y ;  /* 0x0000000000457919 */ /* 0x000e640000002600 */
[----:B-1----:R-:W-:Y:S01]  /*14c90*/  SHF.R.S32.HI R57, RZ, 0x1f, R69 ;  /* 0x0000001fff397819 */ /* 0x002fe20000011445 */
[----:B------:R-:W-:Y:S05]  /*14ca0*/  @P4 BRA `(.L_x_134) ;  /* 0x0000173000004947 */ /* 0x000fea0003800000 */
[----:B------:R-:W2:Y:S01]  /*14cb0*/  LDL R58, [R1+0x58] ;  /* 0x00005800013a7983 */ /* 0x000ea20000100800 */
[----:B------:R-:W-:-:S02]  /*14cc0*/  F2FP.PACK_AB R45, R45, R112 ;  /* 0x000000702d2d723e */ /* 0x000fc400000000ff */
[----:B------:R-:W-:Y:S01]  /*14cd0*/  F2FP.PACK_AB R44, R44, R114 ;  /* 0x000000722c2c723e */ /* 0x000fe200000000ff */
[----:B------:R-:W1:Y:S01]  /*14ce0*/  S2R R55, SR_TID.X ;  /* 0x0000000000377919 */ /* 0x000e620000002100 */
        /* <DEDUP_REMOVED lines=12> */
[----:B-1----:R-:W-:Y:S02]  /*14db0*/  SHF.R.S32.HI R56, RZ, 0x1f, R55 ;  /* 0x0000001fff387819 */ /* 0x002fe40000011437 */
[----:B------:R-:W-:Y:S02]  /*14dc0*/  F2FP.PACK_AB R36, R36, R132 ;  /* 0x000000842424723e */ /* 0x000fe400000000ff */
[CC--:B------:R-:W-:Y:S02]  /*14dd0*/  LEA.HI R3, R56.reuse, R55.reuse, RZ, 0x2 ;  /* 0x0000003738037211 */ /* 0x0c0fe400078f10ff */
[----:B------:R-:W-:Y:S02]  /*14de0*/  LEA.HI R48, R56, R55, RZ, 0x5 ;  /* 0x0000003738307211 */ /* 0x000fe400078f28ff */
[----:B------:R-:W-:-:S02]  /*14df0*/  SHF.R.S32.HI R52, RZ, 0x2, R3 ;  /* 0x00000002ff347819 */ /* 0x000fc40000011403 */
[----:B------:R-:W-:Y:S02]  /*14e00*/  SHF.R.S32.HI R0, RZ, 0x1f, R3 ;  /* 0x0000001fff007819 */ /* 0x000fe40000011403 */
[----:B------:R-:W-:Y:S02]  /*14e10*/  LOP3.LUT R3, R3, 0xfffffffc, RZ, 0xc0, !PT ;  /* 0xfffffffc03037812 */ /* 0x000fe400078ec0ff */
[----:B------:R-:W-:Y:S02]  /*14e20*/  LEA.HI R0, R0, R52, RZ, 0x3 ;  /* 0x0000003400007211 */ /* 0x000fe400078f18ff */
[----:B------:R-:W-:Y:S01]  /*14e30*/  SHF.R.S32.HI R49, RZ, 0x5, R48 ;  /* 0x00000005ff317819 */ /* 0x000fe20000011430 */
[----:B------:R-:W-:Y:S01]  /*14e40*/  IMAD.IADD R29, R55, 0x1, -R3 ;  /* 0x00000001371d7824 */ /* 0x000fe200078e0a03 */
[----:B------:R-:W-:Y:S02]  /*14e50*/  LOP3.LUT R0, R0, 0xfffffff8, RZ, 0xc0, !PT ;  /* 0xfffffff800007812 */ /* 0x000fe400078ec0ff */
[----:B------:R-:W-:-:S02]  /*14e60*/  F2FP.PACK_AB R134, R135, R134 ;  /* 0x000000868786723e */ /* 0x000fc400000000ff */
[----:B------:R-:W-:Y:S01]  /*14e70*/  F2FP.PACK_AB R35, R35, R140 ;  /* 0x0000008c2323723e */ /* 0x000fe200000000ff */
[----:B------:R-:W-:Y:S01]  /*14e80*/  IMAD.IADD R2, R52, 0x1, -R0 ;  /* 0x0000000134027824 */ /* 0x000fe200078e0a00 */
[----:B------:R-:W-:Y:S02]  /*14e90*/  F2FP.PACK_AB R34, R34, R142 ;  /* 0x0000008e2222723e */ /* 0x000fe400000000ff */
[----:B------:R-:W-:Y:S02]  /*14ea0*/  F2FP.PACK_AB R32, R32, R152 ;  /* 0x000000982020723e */ /* 0x000fe400000000ff */
[----:B------:R-:W-:Y:S02]  /*14eb0*/  LEA.HI R0, R2, R2, RZ, 0x1 ;  /* 0x0000000202007211 */ /* 0x000fe400078f08ff */
[----:B------:R-:W-:Y:S02]  /*14ec0*/  F2FP.PACK_AB R31, R31, R154 ;  /* 0x0000009a1f1f723e */ /* 0x000fe400000000ff */
[----:B------:R-:W-:-:S02]  /*14ed0*/  SHF.R.S32.HI R13, RZ, 0x1, R0 ;  /* 0x00000001ff0d7819 */ /* 0x000fc40000011400 */
[----:B------:R-:W-:Y:S02]  /*14ee0*/  LOP3.LUT R0, R0, 0x3fffffe, RZ, 0xc0, !PT ;  /* 0x03fffffe00007812 */ /* 0x000fe400078ec0ff */
[C---:B------:R-:W-:Y:S01]  /*14ef0*/  LOP3.LUT R3, R13.reuse, 0x1, RZ, 0xc0, !PT ;  /* 0x000000010d037812 */ /* 0x040fe200078ec0ff */
[C---:B------:R-:W-:Y:S01]  /*14f00*/  IMAD.SHL.U32 R4, R13.reuse, 0x40, RZ ;  /* 0x000000400d047824 */ /* 0x040fe200078e00ff */
[----:B------:R-:W-:Y:S01]  /*14f10*/  LOP3.LUT P0, RZ, R13, 0x2, RZ, 0xc0, !PT ;  /* 0x000000020dff7812 */ /* 0x000fe2000780c0ff */
[----:B------:R-:W-:Y:S01]  /*14f20*/  IMAD.IADD R2, R2, 0x1, -R0 ;  /* 0x0000000102027824 */ /* 0x000fe200078e0a00 */
[----:B------:R-:W-:Y:S01]  /*14f30*/  ISETP.NE.U32.AND P1, PT, R3, 0x1, PT ;  /* 0x000000010300780c */ /* 0x000fe20003f25070 */
[----:B------:R-:W-:Y:S01]  /*14f40*/  IMAD R0, R49, 0x100, R29 ;  /* 0x0000010031007824 */ /* 0x000fe200078e021d */
[----:B------:R-:W-:Y:S02]  /*14f50*/  LOP3.LUT R4, R4, 0xc0, RZ, 0xc0, !PT ;  /* 0x000000c004047812 */ /* 0x000fe400078ec0ff */
[----:B------:R-:W-:Y:S01]  /*14f60*/  F2FP.PACK_AB R33, R33, R144 ;  /* 0x000000902121723e */ /* 0x000fe200000000ff */
[----:B------:R-:W-:Y:S01]  /*14f70*/  IMAD R0, R2, 0x10, R0 ;  /* 0x0000001002007824 */ /* 0x000fe200078e0200 */
[----:B------:R-:W-:Y:S01]  /*14f80*/  LEA.HI R2, R4, R4, RZ, 0x1d ;  /* 0x0000000404027211 */ /* 0x000fe200078fe8ff */
[----:B------:R-:W-:Y:S01]  /*14f90*/  IMAD.MOV.U32 R4, RZ, RZ, 0x20 ;  /* 0x00000020ff047424 */ /* 0x000fe200078e00ff */
[----:B------:R-:W-:-:S02]  /*14fa0*/  F2FP.PACK_AB R146, R147, R146 ;  /* 0x000000929392723e */ /* 0x000fc400000000ff */
[----:B------:R-:W-:Y:S01]  /*14fb0*/  F2FP.PACK_AB R30, R30, R148 ;  /* 0x000000941e1e723e */ /* 0x000fe200000000ff */
[----:B------:R-:W-:Y:S01]  /*14fc0*/  IMAD.U32 R0, R0, 0x2, R2 ;  /* 0x0000000200007824 */ /* 0x000fe200078e0002 */
[----:B------:R-:W-:Y:S02]  /*14fd0*/  SEL R4, R4, 0xffffffe0, !P0 ;  /* 0xffffffe004047807 */ /* 0x000fe40004000000 */
[----:B------:R-:W-:Y:S01]  /*14fe0*/  F2FP.PACK_AB R150, R151, R150 ;  /* 0x000000969796723e */ /* 0x000fe200000000ff */
[----:B------:R-:W-:Y:S01]  /*14ff0*/  IMAD.SHL.U32 R0, R0, 0x2, RZ ;  /* 0x0000000200007824 */ /* 0x000fe200078e00ff */
[----:B------:R-:W-:Y:S01]  /*15000*/  BAR.SYNC.DEFER_BLOCKING 0x1, 0x80 ;  /* 0x0042000000007b1d */ /* 0x000fe20000010000 */
[----:B------:R-:W-:Y:S02]  /*15010*/  F2FP.PACK_AB R28, R28, R156 ;  /* 0x0000009c1c1c723e */ /* 0x000fe400000000ff */
[----:B------:R-:W-:Y:S02]  /*15020*/  F2FP.PACK_AB R27, R27, R158 ;  /* 0x0000009e1b1b723e */ /* 0x000fe400000000ff */
[----:B------:R-:W-:-:S02]  /*15030*/  IADD3 R3, R0, 0x80, RZ ;  /* 0x0000008000037810 */ /* 0x000fc40007ffe0ff */
[C---:B------:R-:W-:Y:S02]  /*15040*/  IADD3 R2, R0.reuse, 0x70, RZ ;  /* 0x0000007000027810 */ /* 0x040fe40007ffe0ff */
[----:B------:R-:W-:Y:S01]  /*15050*/  @P1 IADD3 R2, R3, 0x10, RZ ;  /* 0x0000001003021810 */ /* 0x000fe20007ffe0ff */
[----:B------:R-:W-:Y:S01]  /*15060*/  IMAD.IADD R3, R0, 0x1, R4 ;  /* 0x0000000100037824 */ /* 0x000fe200078e0204 */
[----:B------:R-:W-:Y:S02]  /*15070*/  F2FP.PACK_AB R25, R25, R168 ;  /* 0x000000a81919723e */ /* 0x000fe400000000ff */
[----:B------:R-:W-:Y:S01]  /*15080*/  F2FP.PACK_AB R24, R24, R170 ;  /* 0x000000aa1818723e */ /* 0x000fe200000000ff */
[----:B------:R-:W-:Y:S01]  /*15090*/  IMAD.IADD R4, R4, 0x1, R2 ;  /* 0x0000000104047824 */ /* 0x000fe200078e0202 */
        /* <DEDUP_REMOVED lines=29> */
[----:B------:R-:W-:Y:S03]  /*15270*/  STS [R3+0x80], R41 ;  /* 0x0000802903007388 */ /* 0x000fe60000000800 */
[----:B------:R-:W-:Y:S01]  /*15280*/  ISETP.NE.AND.EX P1, PT, RZ, c[0x0][0x504], PT, P0 ;  /* 0x00014100ff007a0c */ /* 0x000fe20003f25300 */
[----:B------:R-:W-:Y:S01]  /*15290*/  STS [R3+0x280], R40 ;  /* 0x0002802803007388 */ /* 0x000fe20000000800 */
[----:B------:R-:W-:-:S03]  /*152a0*/  ISETP.NE.U32.AND P0, PT, RZ, c[0x0][0x508], PT ;  /* 0x00014200ff007a0c */ /* 0x000fc60003f05070 */
[----:B------:R-:W-:Y:S01]  /*152b0*/  STS [R4], R38 ;  /* 0x0000002604007388 */ /* 0x000fe20000000800 */
[----:B------:R-:W-:-:S03]  /*152c0*/  ISETP.NE.AND.EX P0, PT, RZ, c[0x0][0x50c], PT, P0 ;  /* 0x00014300ff007a0c */ /* 0x000fc60003f05300 */
        /* <DEDUP_REMOVED lines=52> */
.L_x_135:
[----:B-1----:R-:W-:Y:S01]  /*15610*/  LOP3.LUT R4, R48, 0xffffffe0, RZ, 0xc0, !PT ;  /* 0xffffffe030047812 */ /* 0x002fe200078ec0ff */
[----:B------:R-:W1:Y:S01]  /*15620*/  S2R R21, SR_CTAID.X ;  /* 0x0000000000157919 */ /* 0x000e620000002500 */
[----:B------:R-:W-:Y:S01]  /*15630*/  SHF.R.S32.HI R5, RZ, 0x1f, R49 ;  /* 0x0000001fff057819 */ /* 0x000fe20000011431 */
[----:B------:R-:W-:Y:S01]  /*15640*/  IMAD.MOV.U32 R9, RZ, RZ, c[0x0][0x4e8] ;  /* 0x00013a00ff097624 */ /* 0x000fe200078e00ff */
[----:B------:R-:W-:Y:S01]  /*15650*/  LEA.HI R0, R29, R29, RZ, 0x1 ;  /* 0x0000001d1d007211 */ /* 0x000fe200078f08ff */
[----:B------:R-:W-:Y:S01]  /*15660*/  IMAD.IADD R7, R55, 0x1, -R4 ;  /* 0x0000000137077824 */ /* 0x000fe200078e0a04 */
[----:B------:R-:W-:Y:S01]  /*15670*/  LEA.HI R4, R5, R49, RZ, 0x2 ;  /* 0x0000003105047211 */ /* 0x000fe200078f10ff */
[----:B------:R-:W-:Y:S01]  /*15680*/  IMAD R11, R57, c[0x0][0x3e8], RZ ;  /* 0x0000fa00390b7a24 */ /* 0x000fe200078e02ff */
[C---:B------:R-:W-:Y:S01]  /*15690*/  LOP3.LUT R6, R0.reuse, 0x1ffffffe, RZ, 0xc0, !PT ;  /* 0x1ffffffe00067812 */ /* 0x040fe200078ec0ff */
[----:B------:R-:W-:Y:S01]  /*156a0*/  IMAD.SHL.U32 R5, R0, 0x20, RZ ;  /* 0x0000002000057824 */ /* 0x000fe200078e00ff */
[----:B------:R-:W-:Y:S01]  /*156b0*/  SHF.R.S32.HI R8, RZ, 0x1f, R7 ;  /* 0x0000001fff087819 */ /* 0x000fe20000011407 */
[C---:B------:R-:W-:Y:S01]  /*156c0*/  IMAD R12, R29.reuse, 0x20, R52 ;  /* 0x000000201d0c7824 */ /* 0x040fe200078e0234 */
[----:B------:R-:W-:Y:S01]  /*156d0*/  LOP3.LUT R4, R4, 0xffffffc, RZ, 0xc0, !PT ;  /* 0x0ffffffc04047812 */ /* 0x000fe200078ec0ff */
[----:B-----5:R-:W-:Y:S01]  /*156e0*/  IMAD R24, R24, c[0x0][0x4e8], RZ ;  /* 0x00013a0018187a24 */ /* 0x020fe200078e02ff */
[----:B------:R-:W-:Y:S01]  /*156f0*/  LEA.HI R0, R8, R7, RZ, 0x2 ;  /* 0x0000000708007211 */ /* 0x000fe200078f10ff */
[----:B------:R-:W-:Y:S01]  /*15700*/  BSSY B0, `(.L_x_136) ;  /* 0x0000085000007945 */ /* 0x000fe20003800000 */
[----:B------:R-:W-:Y:S01]  /*15710*/  IADD3 R6, R29, -R6, RZ ;  /* 0x800000061d067210 */ /* 0x000fe20007ffe0ff */
[----:B------:R-:W-:Y:S01]  /*15720*/  IMAD.IADD R4, R49, 0x1, -R4 ;  /* 0x0000000131047824 */ /* 0x000fe200078e0a04 */
[----:B------:R-:W-:-:S02]  /*15730*/  LOP3.LUT R5, R5, 0xffffffc0, RZ, 0xc0, !PT ;  /* 0xffffffc005057812 */ /* 0x000fc400078ec0ff */
[----:B------:R-:W-:Y:S02]  /*15740*/  SHF.R.S32.HI R0, RZ, 0x2, R0 ;  /* 0x00000002ff007819 */ /* 0x000fe40000011400 */
[----:B------:R-:W-:Y:S01]  /*15750*/  ISETP.NE.AND P2, PT, R9, 0x1, PT ;  /* 0x000000010900780c */ /* 0x000fe20003f45270 */
[----:B------:R-:W-:Y:S01]  /*15760*/  IMAD R6, R6, 0x8, R5 ;  /* 0x0000000806067824 */ /* 0x000fe200078e0205 */
[----:B------:R-:W-:Y:S01]  /*15770*/  LEA R16, R4, R0, 0x4 ;  /* 0x0000000004107211 */ /* 0x000fe200078e20ff */
[----:B------:R-:W-:Y:S01]  /*15780*/  IMAD R0, R3, c[0x0][0x3a0], RZ ;  /* 0x0000e80003007a24 */ /* 0x000fe200078e02ff */
[----:B------:R-:W-:Y:S01]  /*15790*/  LEA.HI R10, R52, R52, RZ, 0x1 ;  /* 0x00000034340a7211 */ /* 0x000fe200078f08ff */
[----:B------:R-:W-:Y:S01]  /*157a0*/  IMAD.WIDE.U32 R4, R69, c[0x0][0x490], R2 ;  /* 0x0001240045047a25 */ /* 0x000fe200078e0002 */
[----:B------:R-:W-:Y:S02]  /*157b0*/  LOP3.LUT P0, RZ, R7, 0x3, RZ, 0xc0, !PT ;  /* 0x0000000307ff7812 */ /* 0x000fe4000780c0ff */
[----:B------:R-:W-:Y:S01]  /*157c0*/  LOP3.LUT R10, R10, 0x3fffffe, RZ, 0xc0, !PT ;  /* 0x03fffffe0a0a7812 */ /* 0x000fe200078ec0ff */
[----:B------:R-:W-:Y:S01]  /*157d0*/  IMAD.IADD R6, R16, 0x1, R6 ;  /* 0x0000000110067824 */ /* 0x000fe200078e0206 */
[----:B------:R-:W-:Y:S01]  /*157e0*/  LEA.HI R13, R56, R55, RZ, 0x3 ;  /* 0x00000037380d7211 */ /* 0x000fe200078f18ff */
[----:B------:R-:W-:-:S02]  /*157f0*/  IMAD R8, R2, c[0x0][0x3a4], R0 ;  /* 0x0000e90002087a24 */ /* 0x000fc400078e0200 */
[----:B------:R-:W-:-:S04]  /*15800*/  IMAD.WIDE.U32 R2, R2, c[0x0][0x3a0], RZ ;  /* 0x0000e80002027a25 */ /* 0x000fc800078e00ff */
[----:B-1----:R-:W-:Y:S02]  /*15810*/  IMAD R0, R21, 0x80, R6 ;  /* 0x0000008015007824 */ /* 0x002fe400078e0206 */
[----:B------:R-:W-:Y:S02]  /*15820*/  IMAD.IADD R3, R3, 0x1, R8 ;  /* 0x0000000103037824 */ /* 0x000fe400078e0208 */
[----:B------:R-:W-:Y:S01]  /*15830*/  IMAD R9, R57, c[0x0][0x490], RZ ;  /* 0x0001240039097a24 */ /* 0x000fe200078e02ff */
[----:B------:R-:W-:Y:S01]  /*15840*/  MOV R6, R0 ;  /* 0x0000000000067202 */ /* 0x000fe20000000f00 */
[----:B------:R-:W-:-:S04]  /*15850*/  @P2 IMAD.HI.U32 R8, R0, c[0x0][0x4ec], RZ ;  /* 0x00013b0000082a27 */ /* 0x000fc800078e00ff */
[----:B------:R-:W-:Y:S01]  /*15860*/  IMAD.IADD R7, R52, 0x1, -R10 ;  /* 0x0000000134077824 */ /* 0x000fe200078e0a0a */
[----:B------:R-:W-:Y:S01]  /*15870*/  @P2 SHF.R.U32.HI R6, RZ, c[0x0][0x4f0], R8 ;  /* 0x00013c00ff062a19 */ /* 0x000fe20000011608 */
[----:B------:R-:W-:Y:S02]  /*15880*/  IMAD R9, R69, c[0x0][0x494], R9 ;  /* 0x0001250045097a24 */ /* 0x000fe400078e0209 */
[----:B------:R-:W-:Y:S01]  /*15890*/  IMAD R20, R49, 0x8, R7 ;  /* 0x0000000831147824 */ /* 0x000fe200078e0207 */
[----:B------:R-:W-:Y:S01]  /*158a0*/  SHF.R.S32.HI R7, RZ, 0x1f, R58 ;  /* 0x0000001fff077819 */ /* 0x000fe2000001143a */
[----:B------:R-:W-:Y:S01]  /*158b0*/  IMAD.WIDE.U32 R2, R69, c[0x0][0x3e8], R2 ;  /* 0x0000fa0045027a25 */ /* 0x000fe200078e0002 */
[----:B------:R-:W-:Y:S02]  /*158c0*/  IADD3 R5, R5, R9, RZ ;  /* 0x0000000905057210 */ /* 0x000fe40007ffe0ff */
[----:B------:R-:W-:Y:S01]  /*158d0*/  IADD3 R8, -R6, RZ, RZ ;  /* 0x000000ff06087210 */ /* 0x000fe20007ffe1ff */
[----:B------:R-:W-:Y:S01]  /*158e0*/  IMAD R12, R21, 0x80, R12 ;  /* 0x00000080150c7824 */ /* 0x000fe200078e020c */
[----:B------:R-:W-:-:S02]  /*158f0*/  SEL R9, R58, RZ, !P1 ;  /* 0x000000ff3a097207 */ /* 0x000fc40004800000 */
[----:B------:R-:W-:Y:S01]  /*15900*/  SEL R10, R7, RZ, !P1 ;  /* 0x000000ff070a7207 */ /* 0x000fe20004800000 */
[----:B------:R-:W-:Y:S02]  /*15910*/  IMAD R7, R69, c[0x0][0x3ec], R11 ;  /* 0x0000fb0045077a24 */ /* 0x000fe400078e020b */
[----:B------:R-:W-:Y:S02]  /*15920*/  IMAD R11, R8, c[0x0][0x4e8], R0 ;  /* 0x00013a00080b7a24 */ /* 0x000fe400078e0200 */
[----:B------:R-:W-:Y:S01]  /*15930*/  IMAD R0, R10, c[0x0][0x498], RZ ;  /* 0x000126000a007a24 */ /* 0x000fe200078e02ff */
[----:B------:R-:W-:Y:S01]  /*15940*/  IADD3 R3, R3, R7, RZ ;  /* 0x0000000703037210 */ /* 0x000fe20007ffe0ff */
[----:B------:R-:W-:-:S04]  /*15950*/  IMAD.WIDE.U32 R4, R9, c[0x0][0x498], R4 ;  /* 0x0001260009047a25 */ /* 0x000fc800078e0004 */
[----:B------:R-:W-:Y:S01]  /*15960*/  IMAD R7, R9, c[0x0][0x49c], R0 ;  /* 0x0001270009077a24 */ /* 0x000fe200078e0200 */
[----:B------:R-:W-:Y:S01]  /*15970*/  SHF.R.S32.HI R0, RZ, 0x1f, R6 ;  /* 0x0000001fff007819 */ /* 0x000fe20000011406 */
[----:B------:R-:W-:Y:S01]  /*15980*/  @P2 IMAD.HI.U32 R8, R12, c[0x0][0x4ec], RZ ;  /* 0x00013b000c082a27 */ /* 0x000fe200078e00ff */
[----:B------:R-:W-:-:S03]  /*15990*/  IADD3 R4, P1, R6, R4, RZ ;  /* 0x0000000406047210 */ /* 0x000fc60007f3e0ff */
[----:B------:R-:W-:Y:S01]  /*159a0*/  IMAD R6, R10, c[0x0][0x3f0], RZ ;  /* 0x0000fc000a067a24 */ /* 0x000fe200078e02ff */
[----:B------:R-:W-:Y:S01]  /*159b0*/  IADD3.X R5, R0, R5, R7, P1, !PT ;  /* 0x0000000500057210 */ /* 0x000fe20000ffe407 */
[----:B------:R-:W-:Y:S01]  /*159c0*/  IMAD.SHL.U32 R10, R13, 0x8, RZ ;  /* 0x000000080d0a7824 */ /* 0x000fe200078e00ff */
[----:B------:R-:W-:Y:S01]  /*159d0*/  SHF.R.S32.HI R0, RZ, 0x1f, R11 ;  /* 0x0000001fff007819 */ /* 0x000fe2000001140b */
[----:B------:R-:W-:Y:S01]  /*159e0*/  IMAD.MOV.U32 R18, RZ, RZ, R12 ;  /* 0x000000ffff127224 */ /* 0x000fe200078e000c */
[----:B------:R-:W-:Y:S01]  /*159f0*/  @P2 SHF.R.U32.HI R18, RZ, c[0x0][0x4f0], R8 ;  /* 0x00013c00ff122a19 */ /* 0x000fe20000011608 */
[----:B------:R-:W-:Y:S02]  /*15a00*/  IMAD R13, R9, c[0x0][0x3f4], R6 ;  /* 0x0000fd00090d7a24 */ /* 0x000fe400078e0206 */
[----:B------:R-:W-:Y:S01]  /*15a10*/  IMAD R7, R0, c[0x0][0x488], RZ ;  /* 0x0001220000077a24 */ /* 0x000fe200078e02ff */
[----:B------:R-:W-:Y:S01]  /*15a20*/  LOP3.LUT R0, R10, 0xc0, RZ, 0xc0, !PT ;  /* 0x000000c00a007812 */ /* 0x000fe200078ec0ff */
[----:B------:R-:W-:-:S02]  /*15a30*/  IMAD.SHL.U32 R6, R29, 0x8, RZ ;  /* 0x000000081d067824 */ /* 0x000fc400078e00ff */
[----:B------:R-:W-:-:S03]  /*15a40*/  IMAD.WIDE.U32 R8, R9, c[0x0][0x3f0], R2 ;  /* 0x0000fc0009087a25 */ /* 0x000fc600078e0002 */
[----:B------:R-:W-:Y:S01]  /*15a50*/  LOP3.LUT R10, R0, 0x18, R6, 0xf8, !PT ;  /* 0x00000018000a7812 */ /* 0x000fe200078ef806 */
[----:B------:R-:W-:-:S04]  /*15a60*/  IMAD.WIDE.U32 R2, R11, c[0x0][0x488], R4 ;  /* 0x000122000b027a25 */ /* 0x000fc800078e0004 */
[----:B------:R-:W-:Y:S01]  /*15a70*/  IMAD R4, R11, c[0x0][0x48c], R7 ;  /* 0x000123000b047a24 */ /* 0x000fe200078e0207 */
[----:B------:R-:W-:Y:S01]  /*15a80*/  SHF.R.U32.HI R11, RZ, 0x3, R0 ;  /* 0x00000003ff0b7819 */ /* 0x000fe20000011600 */
[----:B------:R-:W-:Y:S01]  /*15a90*/  IMAD.IADD R5, R9, 0x1, R13 ;  /* 0x0000000109057824 */ /* 0x000fe200078e020d */
[----:B------:R-:W-:Y:S01]  /*15aa0*/  IADD3 R0, -R18, RZ, RZ ;  /* 0x000000ff12007210 */ /* 0x000fe20007ffe1ff */
[----:B------:R-:W-:Y:S01]  /*15ab0*/  IMAD.IADD R3, R3, 0x1, R4 ;  /* 0x0000000103037824 */ /* 0x000fe200078e0204 */
[----:B------:R-:W-:Y:S02]  /*15ac0*/  LEA R7, P1, R2, c[0x0][0x450], 0x2 ;  /* 0x0001140002077a11 */ /* 0x000fe400078210ff */
[----:B------:R-:W-:Y:S01]  /*15ad0*/  LOP3.LUT R19, R10, R11, RZ, 0x3c, !PT ;  /* 0x0000000b0a137212 */ /* 0x000fe200078e3cff */
[----:B------:R-:W-:Y:S01]  /*15ae0*/  IMAD R9, R0, c[0x0][0x4e8], R12 ;  /* 0x00013a0000097a24 */ /* 0x000fe200078e020c */
[----:B------:R-:W-:Y:S01]  /*15af0*/  LEA.HI.X R0, R2, c[0x0][0x454], R3, 0x2, P1 ;  /* 0x0001150002007a11 */ /* 0x000fe200008f1403 */
[----:B------:R-:W-:Y:S01]  /*15b00*/  SHFL.IDX PT, R14, R7, RZ, 0x1c1f ;  /* 0x001c1fff070e7589 */ /* 0x000fe200000e0000 */
[----:B------:R-:W-:-:S02]  /*15b10*/  SHF.R.S32.HI R10, RZ, 0x1f, R18 ;  /* 0x0000001fff0a7819 */ /* 0x000fc40000011412 */
[----:B------:R-:W-:Y:S01]  /*15b20*/  MOV R4, R8 ;  /* 0x0000000800047202 */ /* 0x000fe20000000f00 */
[----:B------:R-:W1:Y:S01]  /*15b30*/  SHFL.IDX PT, R15, R0, RZ, 0x1c1f ;  /* 0x001c1fff000f7589 */ /* 0x000e6200000e0000 */
[----:B------:R-:W-:Y:S02]  /*15b40*/  IMAD R8, R21, 0x80, R16 ;  /* 0x0000008015087824 */ /* 0x000fe400078e0210 */
[----:B------:R-:W-:Y:S01]  /*15b50*/  IMAD R2, R10, c[0x0][0x3e0], RZ ;  /* 0x0000f8000a027a24 */ /* 0x000fe200078e02ff */
[----:B------:R-:W-:Y:S02]  /*15b60*/  SHFL.IDX PT, R12, R7, 0x1, 0x1c1f ;  /* 0x003c1f00070c7f89 */ /* 0x000fe400000e0000 */
[----:B------:R-:W-:Y:S02]  /*15b70*/  ISETP.GE.OR P3, PT, R8, R24, P0 ;  /* 0x000000180800720c */ /* 0x000fe40000766670 */
        /* <DEDUP_REMOVED lines=15> */
[----:B------:R-:W-:-:S02]  /*15c70*/  ISETP.GE.OR P1, PT, R5, R24, P0 ;  /* 0x000000180500720c */ /* 0x000fc40000726670 */
[----:B------:R-:W-:Y:S01]  /*15c80*/  ISETP.GE.OR P0, PT, R8, R24, P0 ;  /* 0x000000180800720c */ /* 0x000fe20000706670 */
[----:B------:R-:W-:Y:S01]  /*15c90*/  IMAD R0, R4, c[0x0][0x3d8], RZ ;  /* 0x0000f60004007a24 */ /* 0x000fe200078e02ff */
[----:B------:R-:W-:-:S03]  /*15ca0*/  LEA R5, R20, R19, 0x5 ;  /* 0x0000001314057211 */ /* 0x000fc600078e28ff */
[----:B------:R-:W-:Y:S02]  /*15cb0*/  IMAD R4, R9, c[0x0][0x3dc], R0 ;  /* 0x0000f70009047a24 */ /* 0x000fe400078e0200 */
[----:B------:R-:W-:Y:S01]  /*15cc0*/  IMAD.SHL.U32 R0, R5, 0x2, RZ ;  /* 0x0000000205007824 */ /* 0x000fe200078e00ff */
[----:B------:R-:W-:Y:S01]  /*15cd0*/  @!P2 ST.E [R12.64], R51 ;  /* 0x000000330c00a985 */ /* 0x000fe2000c101906 */
[----:B------:R-:W-:-:S03]  /*15ce0*/  IMAD.IADD R3, R3, 0x1, R4 ;  /* 0x0000000103037824 */ /* 0x000fc600078e0204 */
        /* <DEDUP_REMOVED lines=38> */
.L_x_137:
[----:B---3--:R-:W-:Y:S05]  /*15f50*/  BSYNC B0 ;  /* 0x0000000000007941 */ /* 0x008fea0003800000 */
.L_x_136:
        /* <DEDUP_REMOVED lines=23> */
.L_x_139:
[----:B------:R-:W-:Y:S05]  /*160d0*/  BSYNC B0 ;  /* 0x0000000000007941 */ /* 0x000fea0003800000 */
.L_x_138:
        /* <DEDUP_REMOVED lines=23> */
.L_x_141:
[----:B------:R-:W-:Y:S05]  /*16250*/  BSYNC B0 ;  /* 0x0000000000007941 */ /* 0x000fea0003800000 */
.L_x_140:
        /* <DEDUP_REMOVED lines=24> */
.L_x_134:
        /* <DEDUP_REMOVED lines=19> */
.L_x_142:
        /* <DEDUP_REMOVED lines=12> */
[----:B------:R-:W-:Y:S01]  /*165d0*/  MOV R0, c[0x0][0x4e8] ;  /* 0x00013a0000007a02 */ /* 0x000fe20000000f00 */
[----:B------:R-:W-:Y:S01]  /*165e0*/  IMAD R6, R57, c[0x0][0x490], RZ ;  /* 0x0001240039067a24 */ /* 0x000fe200078e02ff */
[----:B------:R-:W-:Y:S01]  /*165f0*/  MOV R2, R4 ;  /* 0x0000000400027202 */ /* 0x000fe20000000f00 */
[----:B------:R-:W-:Y:S01]  /*16600*/  IMAD.MOV.U32 R3, RZ, RZ, R5 ;  /* 0x000000ffff037224 */ /* 0x000fe200078e0005 */
[----:B------:R-:W-:Y:S01]  /*16610*/  ISETP.NE.AND P0, PT, R0, 0x1, PT ;  /* 0x000000010000780c */ /* 0x000fe20003f05270 */
[C---:B------:R-:W-:Y:S01]  /*16620*/  IMAD R6, R69.reuse, c[0x0][0x494], R6 ;  /* 0x0001250045067a24 */ /* 0x040fe200078e0206 */
[----:B------:R-:W-:Y:S01]  /*16630*/  MOV R0, R8 ;  /* 0x0000000800007202 */ /* 0x000fe20000000f00 */
[----:B------:R-:W-:-:S05]  /*16640*/  IMAD.WIDE.U32 R2, R69, c[0x0][0x490], R2 ;  /* 0x0001240045027a25 */ /* 0x000fca00078e0002 */
[----:B------:R-:W-:-:S05]  /*16650*/  IADD3 R3, R6, R3, RZ ;  /* 0x0000000306037210 */ /* 0x000fca0007ffe0ff */
[----:B------:R-:W-:-:S04]  /*16660*/  @P0 IMAD.HI.U32 R7, R8, c[0x0][0x4ec], RZ ;  /* 0x00013b0008070a27 */ /* 0x000fc800078e00ff */
[----:B------:R-:W-:Y:S01]  /*16670*/  IMAD.WIDE.U32 R2, R9, c[0x0][0x498], R2 ;  /* 0x0001260009027a25 */ /* 0x000fe200078e0002 */
[----:B------:R-:W-:-:S03]  /*16680*/  @P0 SHF.R.U32.HI R0, RZ, c[0x0][0x4f0], R7 ;  /* 0x00013c00ff000a19 */ /* 0x000fc60000011607 */
[----:B------:R-:W-:Y:S01]  /*16690*/  IMAD R7, R10, c[0x0][0x498], RZ ;  /* 0x000126000a077a24 */ /* 0x000fe200078e02ff */
[----:B------:R-:W-:Y:S01]  /*166a0*/  IADD3 R2, P0, R0, R2, RZ ;  /* 0x0000000200027210 */ /* 0x000fe20007f1e0ff */
[----:B------:R-:W-:Y:S02]  /*166b0*/  IMAD.MOV R6, RZ, RZ, -R0 ;  /* 0x000000ffff067224 */ /* 0x000fe400078e0a00 */
[----:B------:R-:W-:Y:S02]  /*166c0*/  IMAD R7, R9, c[0x0][0x49c], R7 ;  /* 0x0001270009077a24 */ /* 0x000fe400078e0207 */
[----:B------:R-:W-:Y:S01]  /*166d0*/  IMAD R6, R6, c[0x0][0x4e8], R8 ;  /* 0x00013a0006067a24 */ /* 0x000fe200078e0208 */
[----:B------:R-:W-:-:S04]  /*166e0*/  SHF.R.S32.HI R8, RZ, 0x1f, R0 ;  /* 0x0000001fff087819 */ /* 0x000fc80000011400 */
[----:B------:R-:W-:Y:S02]  /*166f0*/  SHF.R.S32.HI R0, RZ, 0x1f, R6 ;  /* 0x0000001fff007819 */ /* 0x000fe40000011406 */
[----:B------:R-:W-:-:S03]  /*16700*/  IADD3.X R3, R8, R3, R7, P0, !PT ;  /* 0x0000000308037210 */ /* 0x000fc600007fe407 */
[----:B------:R-:W-:Y:S02]  /*16710*/  IMAD R0, R0, c[0x0][0x488], RZ ;  /* 0x0001220000007a24 */ /* 0x000fe400078e02ff */
[----:B------:R-:W-:-:S04]  /*16720*/  IMAD.WIDE.U32 R2, R6, c[0x0][0x488], R2 ;  /* 0x0001220006027a25 */ /* 0x000fc800078e0002 */
[----:B------:R-:W-:Y:S01]  /*16730*/  IMAD R0, R6, c[0x0][0x48c], R0 ;  /* 0x0001230006007a24 */ /* 0x000fe200078e0200 */
[----:B------:R-:W-:-:S04]  /*16740*/  LEA R6, P0, R2, c[0x0][0x450], 0x2 ;  /* 0x0001140002067a11 */ /* 0x000fc800078010ff */
[----:B------:R-:W-:-:S04]  /*16750*/  IADD3 R0, R3, R0, RZ ;  /* 0x0000000003007210 */ /* 0x000fc80007ffe0ff */
[----:B------:R-:W-:Y:S02]  /*16760*/  LEA.HI.X R7, R2, c[0x0][0x454], R0, 0x2, P0 ;  /* 0x0001150002077a11 */ /* 0x000fe400000f1400 */
[----:B------:R-:W-:-:S05]  /*16770*/  MOV R0, 0xff800000 ;  /* 0xff80000000007802 */ /* 0x000fca0000000f00 */
[----:B------:R1:W-:Y:S02]  /*16780*/  STG.E [R6.64], R0 ;  /* 0x0000000006007986 */ /* 0x0003e4000c101906 */
.L_x_144:
[----:B------:R-:W-:Y:S05]  /*16790*/  BSYNC B0 ;  /* 0x0000000000007941 */ /* 0x000fea0003800000 */
.L_x_143:
[----:B------:R-:W2:Y:S01]  /*167a0*/  S2R R15, SR_CTAID.X ;  /* 0x00000000000f7919 */ /* 0x000ea20000002500 */
[----:B-1----:R-:W-:Y:S01]  /*167b0*/  IMAD R0, R5, c[0x0][0x3a0], RZ ;  /* 0x0000e80005007a24 */ /* 0x002fe200078e02ff */
[----:B------:R-:W-:Y:S01]  /*167c0*/  SHF.R.S32.HI R5, RZ, 0x1f, R11 ;  /* 0x0000001fff057819 */ /* 0x000fe2000001140b */
[C---:B------:R-:W-:Y:S01]  /*167d0*/  IMAD.WIDE.U32 R2, R4.reuse, c[0x0][0x3a0], RZ ;  /* 0x0000e80004027a25 */ /* 0x040fe200078e00ff */
[----:B------:R-:W-:Y:S01]  /*167e0*/  MOV R6, c[0x0][0x4e8] ;  /* 0x00013a0000067a02 */ /* 0x000fe20000000f00 */
[----:B------:R-:W-:Y:S01]  /*167f0*/  BSSY B0, `(.L_x_145) ;  /* 0x000003b000007945 */ /* 0x000fe20003800000 */
[----:B------:R-:W-:Y:S01]  /*16800*/  LEA.HI R5, R5, R11, RZ, 0x2 ;  /* 0x0000000b05057211 */ /* 0x000fe200078f10ff */
[----:B------:R-:W-:Y:S01]  /*16810*/  IMAD R0, R4, c[0x0][0x3a4], R0 ;  /* 0x0000e90004007a24 */ /* 0x000fe200078e0200 */
[----:B------:R-:W-:Y:S01]  /*16820*/  ISETP.NE.AND P0, PT, R6, 0x1, PT ;  /* 0x000000010600780c */ /* 0x000fe20003f05270 */
[----:B------:R-:W-:Y:S01]  /*16830*/  IMAD R6, R10, c[0x0][0x3f0], RZ ;  /* 0x0000fc000a067a24 */ /* 0x000fe200078e02ff */
[----:B------:R-:W-:Y:S01]  /*16840*/  LOP3.LUT R4, R5, 0xfffffffc, RZ, 0xc0, !PT ;  /* 0xfffffffc05047812 */ /* 0x000fe200078ec0ff */
[----:B-----5:R-:W-:Y:S01]  /*16850*/  IMAD R13, R13, c[0x0][0x4e8], RZ ;  /* 0x00013a000d0d7a24 */ /* 0x020fe200078e02ff */
[----:B------:R-:W-:Y:S01]  /*16860*/  IADD3 R3, R3, R0, RZ ;  /* 0x0000000003037210 */ /* 0x000fe20007ffe0ff */
[----:B------:R-:W-:-:S02]  /*16870*/  IMAD R0, R57, c[0x0][0x3e8], RZ ;  /* 0x0000fa0039007a24 */ /* 0x000fc400078e02ff */
[----:B------:R-:W-:Y:S01]  /*16880*/  IMAD.IADD R8, R11, 0x1, -R4 ;  /* 0x000000010b087824 */ /* 0x000fe200078e0a04 */
[----:B------:R-:W-:Y:S01]  /*16890*/  SHF.R.S32.HI R11, RZ, 0x2, R5 ;  /* 0x00000002ff0b7819 */ /* 0x000fe20000011405 */
[C---:B------:R-:W-:Y:S02]  /*168a0*/  IMAD R0, R69.reuse, c[0x0][0x3ec], R0 ;  /* 0x0000fb0045007a24 */ /* 0x040fe400078e0200 */
[----:B------:R-:W-:Y:S01]  /*168b0*/  IMAD.WIDE.U32 R2, R69, c[0x0][0x3e8], R2 ;  /* 0x0000fa0045027a25 */ /* 0x000fe200078e0002 */
[----:B------:R-:W-:-:S03]  /*168c0*/  LEA R4, R8, R11, 0x5 ;  /* 0x0000000b08047211 */ /* 0x000fc600078e28ff */
[----:B------:R-:W-:Y:S01]  /*168d0*/  IMAD R7, R9, c[0x0][0x3f4], R6 ;  /* 0x0000fd0009077a24 */ /* 0x000fe200078e0206 */
[----:B------:R-:W-:Y:S01]  /*168e0*/  IADD3 R3, R0, R3, RZ ;  /* 0x0000000300037210 */ /* 0x000fe20007ffe0ff */
[C---:B--2---:R-:W-:Y:S01]  /*168f0*/  IMAD R4, R15.reuse, 0x80, R4 ;  /* 0x000000800f047824 */ /* 0x044fe200078e0204 */
[----:B------:R-:W-:-:S03]  /*16900*/  LEA R11, R15, R11, 0x7 ;  /* 0x0000000b0f0b7211 */ /* 0x000fc600078e38ff */
[----:B------:R-:W-:Y:S01]  /*16910*/  @P0 IMAD.HI.U32 R5, R4, c[0x0][0x4ec], RZ ;  /* 0x00013b0004050a27 */ /* 0x000fe200078e00ff */
[----:B------:R-:W-:-:S03]  /*16920*/  MOV R0, R4 ;  /* 0x0000000400007202 */ /* 0x000fc60000000f00 */
[----:B------:R-:W-:Y:S01]  /*16930*/  IMAD.WIDE.U32 R2, R9, c[0x0][0x3f0], R2 ;  /* 0x0000fc0009027a25 */ /* 0x000fe200078e0002 */
[----:B------:R-:W-:-:S04]  /*16940*/  @P0 SHF.R.U32.HI R0, RZ, c[0x0][0x4f0], R5 ;  /* 0x00013c00ff000a19 */ /* 0x000fc80000011605 */
[--C-:B------:R-:W-:Y:S01]  /*16950*/  SHF.R.S32.HI R6, RZ, 0x1f, R0.reuse ;  /* 0x0000001fff067819 */ /* 0x100fe20000011400 */
[----:B------:R-:W-:Y:S01]  /*16960*/  IMAD.MOV R5, RZ, RZ, -R0 ;  /* 0x000000ffff057224 */ /* 0x000fe200078e0a00 */
[----:B------:R-:W-:-:S03]  /*16970*/  IADD3 R3, R3, R7, RZ ;  /* 0x0000000703037210 */ /* 0x000fc60007ffe0ff */
        /* <DEDUP_REMOVED lines=34> */
.L_x_146:
[----:B------:R-:W-:Y:S05]  /*16ba0*/  BSYNC B0 ;  /* 0x0000000000007941 */ /* 0x000fea0003800000 */
.L_x_145:
        /* <DEDUP_REMOVED lines=21> */
.L_x_148:
[----:B------:R-:W-:Y:S05]  /*16d00*/  BSYNC B0 ;  /* 0x0000000000007941 */ /* 0x000fea0003800000 */
.L_x_147:
        /* <DEDUP_REMOVED lines=21> */
.L_x_150:
[----:B------:R-:W-:Y:S05]  /*16e60*/  BSYNC B0 ;  /* 0x0000000000007941 */ /* 0x000fea0003800000 */
.L_x_149:
        /* <DEDUP_REMOVED lines=22> */
.L_x_151:
        /* <DEDUP_REMOVED lines=11> */
.L_x_756:


//--------------------- .text._ZN7cutlass13device_kernelIN5flash19enable_sm80_to_sm89INS1_16FlashAttnFwdSm80INS1_25CollectiveMainloopFwdSm80ILi4ELi1ELb0EN4cute5tupleIJNS5_1CILi128EEENS7_ILi48EEENS7_ILi96EEEEEELi96ENS_6half_tEfNS_4arch4Sm80ELb0ELb1ELb1ELb0ELb0ELb0ELb1ELb0EEENS1_21CollectiveEpilogueFwdINS6_IJS8_SA_S9_EEENS6_IJNS7_ILi1EEESI_SI_EEESC_SE_Li128ELb0ELb1ELb0ELb0EEENS1_19SingleTileSchedulerILb0ELb0ELb1ELi128EEEEEEEEEvNT_6ParamsE --------------------------
	.section	.text._ZN7cutlass13device_kernelIN5flash19enable_sm80_to_sm89INS1_16FlashAttnFwdSm80INS1_25CollectiveMainloopFwdSm80ILi4ELi1ELb0EN4cute5tupleIJNS5_1CILi128EEENS7_ILi48EEENS7_ILi96EEEEEELi96ENS_6half_tEfNS_4arch4Sm80ELb0ELb1ELb1ELb0ELb0ELb0ELb1ELb0EEENS1_21CollectiveEpilogueFwdINS6_IJS8_SA_S9_EEENS6_IJNS7_ILi1EEESI_SI_EEESC_SE_Li128ELb0ELb1ELb0ELb0EEENS1_19SingleTileSchedulerILb0ELb0ELb1ELi128EEEEEEEEEvNT_6ParamsE,"ax",@progbits
	.sectioninfo	@"SHI_REGISTERS=255"
	.align	128
.text._ZN7cutlass13device_kernelIN5flash19enable_sm80_to_sm89INS1_16FlashAttnFwdSm80INS1_25CollectiveMainloopFwdSm80ILi4ELi1ELb0EN4cute5tupleIJNS5_1CILi128EEENS7_ILi48EEENS7_ILi96EEEEEELi96ENS_6half_tEfNS_4arch4Sm80ELb0ELb1ELb1ELb0ELb0ELb0ELb1ELb0EEENS1_21CollectiveEpilogueFwdINS6_IJS8_SA_S9_EEENS6_IJNS7_ILi1EEESI_SI_EEESC_SE_Li128ELb0ELb1ELb0ELb0EEENS1_19SingleTileSchedulerILb0ELb0ELb1ELi128EEEEEEEEEvNT_6ParamsE:
        .type           _ZN7cutlass13device_kernelIN5flash19enable_sm80_to_sm89INS1_16FlashAttnFwdSm80INS1_25CollectiveMainloopFwdSm80ILi4ELi1ELb0EN4cute5tupleIJNS5_1CILi128EEENS7_ILi48EEENS7_ILi96EEEEEELi96ENS_6half_tEfNS_4arch4Sm80ELb0ELb1ELb1ELb0ELb0ELb0ELb1ELb0EEENS1_21CollectiveEpilogueFwdINS6_IJS8_SA_S9_EEENS6_IJNS7_ILi1EEESI_SI_EEESC_SE_Li128ELb0ELb1ELb0ELb0EEENS1_19SingleTileSchedulerILb0ELb0ELb1ELi128EEEEEEEEEvNT_6ParamsE,@function
        .size           _ZN7cutlass13device_kernelIN5flash19enable_sm80_to_sm89INS1_16FlashAttnFwdSm80INS1_25CollectiveMainloopFwdSm80ILi4ELi1ELb0EN4cute5tupleIJNS5_1CILi128EEENS7_ILi48EEENS7_ILi96EEEEEELi96ENS_6half_tEfNS_4arch4Sm80ELb0ELb1ELb1ELb0ELb0ELb0ELb1ELb0EEENS1_21CollectiveEpilogueFwdINS6_IJS8_SA_S9_EEENS6_IJNS7_ILi1EEESI_SI_EEESC_SE_Li128ELb0ELb1ELb0ELb0EEENS1_19SingleTileSchedulerILb0ELb0ELb1ELi128EEEEEEEEEvNT_6ParamsE,(.L_x_757 - _ZN7cutlass13device_kernelIN5flash19enable_sm80_to_sm89INS1_16FlashAttnFwdSm80INS1_25CollectiveMainloopFwdSm80ILi4ELi1ELb0EN4cute5tupleIJNS5_1CILi128EEENS7_ILi48EEENS7_ILi96EEEEEELi96ENS_6half_tEfNS_4arch4Sm80ELb0ELb1ELb1ELb0ELb0ELb0ELb1ELb0EEENS1_21CollectiveEpilogueFwdINS6_IJS8_SA_S9_EEENS6_IJNS7_ILi1EEESI_SI_EEESC_SE_Li128ELb0ELb1ELb0ELb0EEENS1_19SingleTileSchedulerILb0ELb0ELb1ELi128EEEEEEEEEvNT_6ParamsE)
        .other          _ZN7cutlass13device_kernelIN5flash19enable_sm80_to_sm89INS1_16FlashAttnFwdSm80INS1_25CollectiveMainloopFwdSm80ILi4ELi1ELb0EN4cute5tupleIJNS5_1CILi128EEENS7_ILi48EEENS7_ILi96EEEEEELi96ENS_6half_tEfNS_4arch4Sm80ELb0ELb1ELb1ELb0ELb0ELb0ELb1ELb0EEENS1_21CollectiveEpilogueFwdINS6_IJS8_SA_S9_EEENS6_IJNS7_ILi1EEESI_SI_EEESC_SE_Li128ELb0ELb1ELb0ELb0EEENS1_19SingleTileSchedulerILb0ELb0ELb1ELi128EEEEEEEEEvNT_6ParamsE,@"STO_CUDA_ENTRY STV_DEFAULT"
_ZN7cutlass13device_kernelIN5flash19enable_sm80_to_sm89INS1_16FlashAttnFwdSm80INS1_25CollectiveMainloopFwdSm80ILi4ELi1ELb0EN4cute5tupleIJNS5_1CILi128EEENS7_ILi48EEENS7_ILi96EEEEEELi96ENS_6half_tEfNS_4arch4Sm80ELb0ELb1ELb1ELb0ELb0ELb0ELb1ELb0EEENS1_21CollectiveEpilogueFwdINS6_IJS8_SA_S9_EEENS6_IJNS7_ILi1EEESI_SI_EEESC_SE_Li128ELb0ELb1ELb0ELb0EEENS1_19SingleTileSchedulerILb0ELb0ELb1ELi128EEEEEEEEEvNT_6ParamsE:
[----:B------:R-:W-:Y:S02]  /*0000*/  MOV R1, c[0x0][0x28] ;  /* 0x00000a0000017a02 */ /* 0x000fe40000000f00 */
[----:B------:R-:W1:Y:S02]  /*0010*/  S2R R0, SR_CTAID.Z ;  /* 0x0000000000007919 */ /* 0x000e640000002700 */
[----:B-1----:R-:W-:-:S13]  /*0020*/  ISETP.GE.AND P0, PT, R0, RZ, PT ;  /* 0x000000ff0000720c */ /* 0x002fda0003f06270 */
[----:B------:R-:W-:Y:S05]  /*0030*/  @!P0 EXIT ;  /* 0x000000000000894d */ /* 0x000fea0003800000 */
[----:B------:R-:W1:Y:S01]  /*0040*/  S2UR UR11, SR_CTAID.X ;  /* 0x00000000000b79c3 */ /* 0x000e620000002500 */
[----:B------:R-:W-:Y:S01]  /*0050*/  ULDC UR7, c[0x0][0x2c4] ;  /* 0x0000b10000077ab9 */ /* 0x000fe20000000800 */
[----:B------:R-:W2:Y:S01]  /*0060*/  S2R R92, SR_TID.X ;  /* 0x00000000005c7919 */ /* 0x000ea20000002100 */
[----:B------:R-:W-:Y:S02]  /*0070*/  UISETP.NE.AND UP2, UPT, UR7, 0x1, UPT ;  /* 0x000000010700788c */ /* 0x000fe4000bf45270 */
[----:B------:R-:W-:Y:S02]  /*0080*/  ULDC.64 UR4, c[0x0][0x2c8] ;  /* 0x0000b20000047ab9 */ /* 0x000fe40000000a00 */
[----:B------:R-:W-:Y:S02]  /*0090*/  UMOV UR8, 0x1 ;  /* 0x0000000100087882 */ /* 0x000fe40000000000 */
[----:B------:R-:W-:Y:S02]  /*00a0*/  ULDC UR6, c[0x0][0x168] ;  /* 0x00005a0000067ab9 */ /* 0x000fe40000000800 */
[----:B------:R-:W-:-:S02]  /*00b0*/  UIADD3 UR6, UR8, -UR6, URZ ;  /* 0x8000000608067290 */ /* 0x000fc4000fffe03f */
[----:B-1----:R-:W-:-:S04]  /*00c0*/  USHF.L.U32 UR11, UR11, 0x7, URZ ;  /* 0x000000070b0b7899 */ /* 0x002fc8000800063f */
[----:B------:R-:W-:Y:S02]  /*00d0*/  @UP2 UIADD3 UR12, UR11, 0x7f, URZ ;  /* 0x0000007f0b0c2890 */ /* 0x000fe4000fffe03f */
[----:B------:R-:W-:Y:S02]  /*00e0*/  UIADD3 UR9, UR11, 0x7f, URZ ;  /* 0x0000007f0b097890 */ /* 0x000fe4000fffe03f */
[----:B------:R-:W-:-:S04]  /*00f0*/  UIMAD.WIDE.U32 UR12, UR12, UR4, URZ ;  /* 0x000000040c0c72a5 */ /* 0x000fc8000f8e003f */
[----:B------:R-:W-:-:S03]  /*0100*/  @UP2 USHF.R.U32.HI UR9, URZ, UR5, UR13 ;  /* 0x000000053f092299 */ /* 0x000fc6000801160d */
[----:B------:R-:W-:Y:S02]  /*0110*/  ULDC.64 UR4, c[0x0][0x328] ;  /* 0x0000ca0000047ab9 */ /* 0x000fe40000000a00 */
[----:B------:R-:W-:-:S03]  /*0120*/  UISETP.LE.AND UP1, UPT, UR8, UR5, UPT ;  /* 0x000000050800728c */ /* 0x000fc6000bf23270 */
[----:B------:R-:W-:Y:S02]  /*0130*/  ULDC UR5, c[0x0][0x1d0] ;  /* 0x0000740000057ab9 */ /* 0x000fe40000000800 */
[----:B------:R-:W-:Y:S01]  /*0140*/  UIADD3 UR5, UR9, UR5, UR6 ;  /* 0x0000000509057290 */ /* 0x000fe2000fffe006 */
[----:B------:R-:W-:-:S03]  /*0150*/  PLOP3.LUT P0, PT, PT, PT, UP1, 0x40, 0x0 ;  /* 0x000000000000781c */ /* 0x000fc60003f0e818 */
[----:B------:R-:W-:-:S06]  /*0160*/  UIADD3 UR4, UR5, UR4, URZ ;  /* 0x0000000405047290 */ /* 0x000fcc000fffe03f */
[----:B------:R-:W-:-:S04]  /*0170*/  MOV R3, UR4 ;  /* 0x0000000400037c02 */ /* 0x000fc80008000f00 */
[----:B------:R-:W-:Y:S05]  /*0180*/  @P0 BRA `(.L_x_152) ;  /* 0x0000013000000947 */ /* 0x000fea0003800000 */
[----:B--2---:R-:W-:Y:S01]  /*0190*/  ISETP.LT.AND P0, PT, RZ, UR5, PT ;  /* 0x00000005ff007c0c */ /* 0x004fe2000bf01270 */
[----:B------:R-:W-:-:S12]  /*01a0*/  UIADD3 UR6, UR5, -0x1, URZ ;  /* 0xffffffff05067890 */ /* 0x000fd8000fffe03f */
[----:B------:R-:W-:Y:S05]  /*01b0*/  @P0 BRA `(.L_x_153) ;  /* 0x0000008000000947 */ /* 0x000fea0003800000 */
[----:B------:R-:W-:Y:S02]  /*01c0*/  ULDC UR4, c[0x0][0x32c] ;  /* 0x0000cb0000047ab9 */ /* 0x000fe40000000800 */
[----:B------:R-:W-:Y:S02]  /*01d0*/  UISETP.NE.AND UP0, UPT, UR8, UR4, UPT ;  /* 0x000000040800728c */ /* 0x000fe4000bf05270 */
[----:B------:R-:W-:-:S03]  /*01e0*/  UIADD3 UR6, -UR5, URZ, URZ ;  /* 0x0000003f05067290 */ /* 0x000fc6000fffe13f */
[----:B------:R-:W-:Y:S02]  /*01f0*/  ULDC.64 UR4, c[0x0][0x330] ;  /* 0x0000cc0000047ab9 */ /* 0x000fe40000000a00 */
[----:B------:R-:W-:-:S04]  /*0200*/  UIMAD.WIDE.U32 UR8, UR6, UR4, URZ ;  /* 0x00000004060872a5 */ /* 0x000fc8000f8e003f */
[----:B------:R-:W-:-:S04]  /*0210*/  @UP0 USHF.R.U32.HI UR6, URZ, UR5, UR9 ;  /* 0x000000053f060299 */ /* 0x000fc80008011609 */
[----:B------:R-:W-:Y:S01]  /*0220*/  ULOP3.LUT UR6, URZ, UR6, URZ, 0x33, !UPT ;  /* 0x000000063f067292 */ /* 0x000fe2000f8e333f */
[----:B------:R-:W-:Y:S05]  /*0230*/  BRA `(.L_x_154) ;  /* 0x0000005000007947 */ /* 0x000fea0003800000 */
.L_x_153:
[----:B------:R-:W-:Y:S02]  /*0240*/  ULDC UR4, c[0x0][0x32c] ;  /* 0x0000cb0000047ab9 */ /* 0x000fe40000000800 */
[----:B------:R-:W-:-:S03]  /*0250*/  UISETP.NE.AND UP0, UPT, UR8, UR4, UPT ;  /* 0x000000040800728c */ /* 0x000fc6000bf05270 */
[----:B------:R-:W-:Y:S02]  /*0260*/  ULDC.64 UR4, c[0x0][0x330] ;  /* 0x0000cc0000047ab9 */ /* 0x000fe40000000a00 */
[----:B------:R-:W-:-:S06]  /*0270*/  UIMAD.WIDE.U32 UR8, UR6, UR4, URZ ;  /* 0x00000004060872a5 */ /* 0x000fcc000f8e003f */
[----:B------:R-:W-:Y:S02]  /*0280*/  @UP0 USHF.R.U32.HI UR6, URZ, UR5, UR9 ;  /* 0x000000053f060299 */ /* 0x000fe40008011609 */
.L_x_154:
[----:B------:R-:W-:Y:S02]  /*0290*/  ULDC UR4, c[0x0][0x32c] ;  /* 0x0000cb0000047ab9 */ /* 0x000fe40000000800 */
[----:B------:R-:W-:-:S06]  /*02a0*/  UIMAD UR4, UR6, UR4, UR4 ;  /* 0x00000004060472a4 */ /* 0x000fcc000f8e0204 */
[----:B------:R-:W-:-:S03]  /*02b0*/  IMNMX R3, R3, UR4, PT ;  /* 0x0000000403037c17 */ /* 0x000fc6000b800200 */
.L_x_152:
[----:B--2---:R-:W-:Y:S01]  /*02c0*/  UMOV UR6, 0x2f ;  /* 0x0000002f00067882 */ /* 0x004fe20000000000 */
[----:B------:R-:W-:Y:S01]  /*02d0*/  IADD3 R3, R3, 0x2f, RZ ;  /* 0x0000002f03037810 */ /* 0x000fe20007ffe0ff */
[----:B------:R-:W-:Y:S01]  /*02e0*/  ULDC UR10, c[0x0][0x1d0] ;  /* 0x00007400000a7ab9 */ /* 0x000fe20000000800 */
[----:B------:R-:W-:Y:S01]  /*02f0*/  PLOP3.LUT P0, PT, PT, PT, UP1, 0x40, 0x0 ;  /* 0x000000000000781c */ /* 0x000fe20003f0e818 */
[----:B------:R-:W-:Y:S02]  /*0300*/  UIADD3 UR6, UR6, UR10, URZ ;  /* 0x0000000a06067290 */ /* 0x000fe4000fffe03f */
[----:B------:R-:W-:Y:S01]  /*0310*/  ULDC.64 UR4, c[0x0][0x2c8] ;  /* 0x0000b20000047ab9 */ /* 0x000fe20000000a00 */
[----:B------:R-:W-:Y:S01]  /*0320*/  IMAD.HI R3, R3, 0x2aaaaaab, RZ ;  /* 0x2aaaaaab03037827 */ /* 0x000fe200078e02ff */
[----:B------:R-:W-:Y:S02]  /*0330*/  UIMAD.WIDE UR8, UR6, 0x2aaaaaab, URZ ;  /* 0x2aaaaaab060878a5 */ /* 0x000fe4000f8e023f */
[----:B------:R-:W-:-:S02]  /*0340*/  UIMAD.WIDE.U32 UR12, UR11, UR4, URZ ;  /* 0x000000040b0c72a5 */ /* 0x000fc4000f8e003f */
[----:B------:R-:W-:Y:S01]  /*0350*/  ULDC UR6, c[0x0][0x168] ;  /* 0x00005a0000067ab9 */ /* 0x000fe20000000800 */
[----:B------:R-:W-:Y:S01]  /*0360*/  SHF.R.U32.HI R2, RZ, 0x1f, R3 ;  /* 0x0000001fff027819 */ /* 0x000fe20000011603 */
[----:B------:R-:W-:Y:S02]  /*0370*/  UIADD3 UR10, UR10, -UR6, URZ ;  /* 0x800000060a0a7290 */ /* 0x000fe4000fffe03f */
[----:B------:R-:W-:Y:S01]  /*0380*/  USHF.R.U32.HI UR6, URZ, 0x1f, UR9 ;  /* 0x0000001f3f067899 */ /* 0x000fe20008011609 */
[----:B------:R-:W-:Y:S01]  /*0390*/  LEA.HI.SX32 R2, R3, R2, 0x1d ;  /* 0x0000000203027211 */ /* 0x000fe200078feaff */
[----:B------:R-:W-:Y:S02]  /*03a0*/  UMOV UR4, UR11 ;  /* 0x0000000b00047c82 */ /* 0x000fe40008000000 */
[----:B------:R-:W-:Y:S02]  /*03b0*/  @UP2 USHF.R.U32.HI UR4, URZ, UR5, UR13 ;  /* 0x000000053f042299 */ /* 0x000fe4000801160d */
[----:B------:R-:W-:-:S02]  /*03c0*/  ULEA.HI.SX32 UR9, UR9, UR6, 0x1d ;  /* 0x0000000609097291 */ /* 0x000fc4000f8fea3f */
[----:B------:R-:W-:Y:S02]  /*03d0*/  UIADD3 UR4, UR10, UR4, URZ ;  /* 0x000000040a047290 */ /* 0x000fe4000fffe03f */
[----:B------:R-:W-:Y:S02]  /*03e0*/  ULDC UR5, c[0x0][0x324] ;  /* 0x0000c90000057ab9 */ /* 0x000fe40000000800 */
[----:B------:R-:W-:Y:S01]  /*03f0*/  UIADD3 UR6, UR4, -UR5, URZ ;  /* 0x8000000504067290 */ /* 0x000fe2000fffe03f */
[----:B------:R-:W-:Y:S01]  /*0400*/  IMNMX R153, R2, UR9, PT ;  /* 0x0000000902997c17 */ /* 0x000fe2000b800200 */
[----:B------:R-:W-:Y:S05]  /*0410*/  @P0 BRA `(.L_x_155) ;  /* 0x0000015000000947 */ /* 0x000fea0003800000 */
[----:B------:R-:W-:Y:S02]  /*0420*/  UMOV UR8, UR4 ;  /* 0x0000000400087c82 */ /* 0x000fe40008000000 */
[----:B------:R-:W-:-:S06]  /*0430*/  UISETP.GT.AND UP0, UPT, UR8, -0x1, UPT ;  /* 0xffffffff0800788c */ /* 0x000fcc000bf04270 */
[----:B------:R-:W-:-:S13]  /*0440*/  PLOP3.LUT P0, PT, PT, PT, UP0, 0x80, 0x0 ;  /* 0x000000000000781c */ /* 0x000fda0003f0f008 */
[----:B------:R-:W-:Y:S05]  /*0450*/  @P0 BRA `(.L_x_156) ;  /* 0x0000008000000947 */ /* 0x000fea0003800000 */
[----:B------:R-:W-:Y:S02]  /*0460*/  ULDC UR4, c[0x0][0x32c] ;  /* 0x0000cb0000047ab9 */ /* 0x000fe40000000800 */
[----:B------:R-:W-:Y:S02]  /*0470*/  UISETP.NE.AND UP0, UPT, UR4, 0x1, UPT ;  /* 0x000000010400788c */ /* 0x000fe4000bf05270 */
[----:B------:R-:W-:Y:S02]  /*0480*/  ULOP3.LUT UR8, URZ, UR8, URZ, 0x33, !UPT ;  /* 0x000000083f087292 */ /* 0x000fe4000f8e333f */
[----:B------:R-:W-:Y:S02]  /*0490*/  ULDC.64 UR4, c[0x0][0x330] ;  /* 0x0000cc0000047ab9 */ /* 0x000fe40000000a00 */
[----:B------:R-:W-:-:S05]  /*04a0*/  UIMAD.WIDE.U32 UR12, UR8, UR4, URZ ;  /* 0x00000004080c72a5 */ /* 0x000fca000f8e003f */
[----:B------:R-:W-:-:S04]  /*04b0*/  @UP0 USHF.R.U32.HI UR8, URZ, UR5, UR13 ;  /* 0x000000053f080299 */ /* 0x000fc8000801160d */
[----:B------:R-:W-:Y:S01]  /*04c0*/  ULOP3.LUT UR8, URZ, UR8, URZ, 0x33, !UPT ;  /* 0x000000083f087292 */ /* 0x000fe2000f8e333f */
[----:B------:R-:W-:Y:S05]  /*04d0*/  BRA `(.L_x_157) ;  /* 0x0000005000007947 */ /* 0x000fea0003800000 */
.L_x_156:
[----:B------:R-:W-:Y:S02]  /*04e0*/  ULDC UR4, c[0x0][0x32c] ;  /* 0x0000cb0000047ab9 */ /* 0x000fe40000000800 */
[----:B------:R-:W-:-:S03]  /*04f0*/  UISETP.NE.AND UP0, UPT, UR4, 0x1, UPT ;  /* 0x000000010400788c */ /* 0x000fc6000bf05270 */
[----:B------:R-:W-:Y:S02]  /*0500*/  ULDC.64 UR4, c[0x0][0x330] ;  /* 0x0000cc0000047ab9 */ /* 0x000fe40000000a00 */
[----:B------:R-:W-:-:S06]  /*0510*/  UIMAD.WIDE.U32 UR12, UR8, UR4, URZ ;  /* 0x00000004080c72a5 */ /* 0x000fcc000f8e003f */
[----:B------:R-:W-:Y:S02]  /*0520*/  @UP0 USHF.R.U32.HI UR8, URZ, UR5, UR13 ;  /* 0x000000053f080299 */ /* 0x000fe4000801160d */
.L_x_157:
[----:B------:R-:W-:Y:S02]  /*0530*/  ULDC UR4, c[0x0][0x32c] ;  /* 0x0000cb0000047ab9 */ /* 0x000fe40000000800 */
[----:B------:R-:W-:-:S04]  /*0540*/  UIMAD UR4, UR8, UR4, URZ ;  /* 0x00000004080472a4 */ /* 0x000fc8000f8e023f */
[----:B------:R-:W-:-:S04]  /*0550*/  UISETP.LT.AND UP0, UPT, UR6, UR4, UPT ;  /* 0x000000040600728c */ /* 0x000fc8000bf01270 */
[----:B------:R-:W-:-:S04]  /*0560*/  USEL UR6, UR6, UR4, !UP0 ;  /* 0x0000000406067287 */ /* 0x000fc8000c000000 */
.L_x_155:
[----:B------:R-:W-:Y:S01]  /*0570*/  UIMAD.WIDE UR4, UR6, 0x2aaaaaab, URZ ;  /* 0x2aaaaaab060478a5 */ /* 0x000fe2000f8e023f */
[----:B------:R-:W-:Y:S01]  /*0580*/  PLOP3.LUT P4, PT, PT, PT, PT, 0x80, 0x0 ;  /* 0x000000000000781c */ /* 0x000fe20003f8f070 */
[----:B------:R-:W-:Y:S01]  /*0590*/  ULDC.64 UR8, c[0x0][0x118] ;  /* 0x0000460000087ab9 */ /* 0x000fe20000000a00 */
[----:B------:R-:W-:Y:S01]  /*05a0*/  CS2R R10, SRZ ;  /* 0x00000000000a7805 */ /* 0x000fe2000001ff00 */
[----:B------:R-:W-:Y:S01]  /*05b0*/  USHF.R.U32.HI UR4, URZ, 0x1f, UR5 ;  /* 0x0000001f3f047899 */ /* 0x000fe20008011605 */
[----:B------:R-:W-:Y:S01]  /*05c0*/  IMAD.MOV.U32 R94, RZ, RZ, RZ ;  /* 0x000000ffff5e7224 */ /* 0x000fe200078e00ff */
[----:B------:R-:W-:Y:S01]  /*05d0*/  CS2R R8, SRZ ;  /* 0x0000000000087805 */ /* 0x000fe2000001ff00 */
[----:B------:R-:W-:Y:S01]  /*05e0*/  IMAD.MOV.U32 R93, RZ, RZ, RZ ;  /* 0x000000ffff5d7224 */ /* 0x000fe200078e00ff */
[----:B------:R-:W-:Y:S01]  /*05f0*/  ULEA.HI.SX32 UR4, UR5, UR4, 0x1d ;  /* 0x0000000405047291 */ /* 0x000fe2000f8fea3f */
[----:B------:R-:W-:Y:S01]  /*0600*/  CS2R R98, SRZ ;  /* 0x0000000000627805 */ /* 0x000fe2000001ff00 */
[----:B------:R-:W-:Y:S01]  /*0610*/  MOV R96, RZ ;  /* 0x000000ff00607202 */ /* 0x000fe20000000f00 */
[----:B------:R-:W-:Y:S01]  /*0620*/  CS2R R90, SRZ ;  /* 0x00000000005a7805 */ /* 0x000fe2000001ff00 */
[----:B------:R-:W-:Y:S01]  /*0630*/  UISETP.LT.AND UP0, UPT, URZ, UR4, UPT ;  /* 0x000000043f00728c */ /* 0x000fe2000bf01270 */
[----:B------:R-:W-:Y:S01]  /*0640*/  CS2R R88, SRZ ;  /* 0x0000000000587805 */ /* 0x000fe2000001ff00 */
[----:B------:R-:W-:Y:S01]  /*0650*/  CS2R R86, SRZ ;  /* 0x0000000000567805 */ /* 0x000fe2000001ff00 */
[----:B------:R-:W-:Y:S01]  /*0660*/  CS2R R84, SRZ ;  /* 0x0000000000547805 */ /* 0x000fe2000001ff00 */
[----:B------:R-:W-:Y:S01]  /*0670*/  USEL UR6, URZ, UR4, !UP0 ;  /* 0x000000043f067287 */ /* 0x000fe2000c000000 */
[----:B------:R-:W-:Y:S01]  /*0680*/  CS2R R78, SRZ ;  /* 0x00000000004e7805 */ /* 0x000fe2000001ff00 */
[----:B------:R-:W-:Y:S01]  /*0690*/  CS2R R76, SRZ ;  /* 0x00000000004c7805 */ /* 0x000fe2000001ff00 */
[----:B------:R-:W-:Y:S01]  /*06a0*/  CS2R R82, SRZ ;  /* 0x0000000000527805 */ /* 0x000fe2000001ff00 */
[----:B------:R-:W-:Y:S01]  /*06b0*/  CS2R R80, SRZ ;  /* 0x0000000000507805 */ /* 0x000fe2000001ff00 */
[----:B------:R-:W-:Y:S01]  /*06c0*/  CS2R R74, SRZ ;  /* 0x00000000004a7805 */ /* 0x000fe2000001ff00 */
[----:B------:R-:W-:Y:S01]  /*06d0*/  ISETP.GT.AND P0, PT, R153, UR6, PT ;  /* 0x0000000699007c0c */ /* 0x000fe2000bf04270 */
        /* <DEDUP_REMOVED lines=35> */
[----:B------:R-:W-:Y:S01]  /*0910*/  IMAD.MOV.U32 R14, RZ, RZ, RZ ;  /* 0x000000ffff0e7224 */ /* 0x000fe200078e00ff */
[----:B------:R-:W-:Y:S01]  /*0920*/  CS2R R12, SRZ ;  /* 0x00000000000c7805 */ /* 0x000fe2000001ff00 */
[----:B------:R-:W-:Y:S05]  /*0930*/  @!P0 BRA `(.L_x_158) ;  /* 0x0001139000008947 */ /* 0x000fea0003800000 */
[----:B------:R-:W-:-:S04]  /*0940*/  ISETP.NE.U32.AND P3, PT, RZ, c[0x0][0x340], PT ;  /* 0x0000d000ff007a0c */ /* 0x000fc80003f65070 */
[----:B------:R-:W-:-:S13]  /*0950*/  ISETP.NE.AND.EX P3, PT, RZ, c[0x0][0x344], PT, P3 ;  /* 0x0000d100ff007a0c */ /* 0x000fda0003f65330 */
[----:B------:R-:W-:-:S04]  /*0960*/  @P3 IMAD.MOV.U32 R3, RZ, RZ, 0x4 ;  /* 0x00000004ff033424 */ /* 0x000fc800078e00ff */
[----:B------:R-:W-:-:S06]  /*0970*/  @P3 IMAD.WIDE R234, R0, R3, c[0x0][0x340] ;  /* 0x0000d00000ea3625 */ /* 0x000fcc00078e0203 */
[----:B------:R-:W2:Y:S01]  /*0980*/  @P3 LDG.E R234, [R234.64] ;  /* 0x00000008eaea3981 */ /* 0x000ea2000c1e1900 */
[----:B------:R-:W-:Y:S01]  /*0990*/  SHF.R.S32.HI R15, RZ, 0x1f, R92 ;  /* 0x0000001fff0f7819 */ /* 0x000fe2000001145c */
[----:B------:R-:W-:Y:S01]  /*09a0*/  ULDC UR4, c[0x0][0x168] ;  /* 0x00005a0000047ab9 */ /* 0x000fe20000000800 */
[----:B------:R-:W-:Y:S01]  /*09b0*/  PLOP3.LUT P1, PT, PT, PT, UP2, 0x80, 0x0 ;  /* 0x000000000000781c */ /* 0x000fe20003f2f028 */
[----:B------:R-:W1:Y:S01]  /*09c0*/  S2R R32, SR_CTAID.Y ;  /* 0x0000000000207919 */ /* 0x000e620000002600 */
[-C--:B------:R-:W-:Y:S01]  /*09d0*/  LEA.HI R17, R15, R92.reuse, RZ, 0x2 ;  /* 0x0000005c0f117211 */ /* 0x080fe200078f10ff */
[----:B------:R-:W-:Y:S01]  /*09e0*/  UIMAD UR4, UR7, UR4, URZ ;  /* 0x00000004070472a4 */ /* 0x000fe2000f8e023f */
[----:B------:R-:W-:Y:S01]  /*09f0*/  PLOP3.LUT P0, PT, PT, PT, UP2, 0x80, 0x0 ;  /* 0x000000000000781c */ /* 0x000fe20003f0f028 */
[----:B------:R-:W-:Y:S01]  /*0a00*/  IMAD.MOV.U32 R98, RZ, RZ, 0x30 ;  /* 0x00000030ff627424 */ /* 0x000fe200078e00ff */
[----:B------:R-:W-:Y:S01]  /*0a10*/  LOP3.LUT R97, R17, 0xfffffffc, RZ, 0xc0, !PT ;  /* 0xfffffffc11617812 */ /* 0x000fe200078ec0ff */
[----:B------:R-:W-:Y:S01]  /*0a20*/  IMAD.MOV.U32 R224, RZ, RZ, 0x5 ;  /* 0x00000005ffe07424 */ /* 0x000fe200078e00ff */
[----:B------:R-:W-:Y:S01]  /*0a30*/  SHF.R.S32.HI R238, RZ, 0x2, R17 ;  /* 0x00000002ffee7819 */ /* 0x000fe20000011411 */
[----:B------:R-:W-:Y:S01]  /*0a40*/  IMAD R93, R153, -0x30, R98 ;  /* 0xffffffd0995d7824 */ /* 0x000fe200078e0262 */
[----:B------:R-:W-:Y:S01]  /*0a50*/  SHF.R.S32.HI R11, RZ, 0x1f, R0 ;  /* 0x0000001fff0b7819 */ /* 0x000fe20000011400 */
[----:B------:R-:W-:Y:S01]  /*0a60*/  IMAD.IADD R97, R92, 0x1, -R97 ;  /* 0x000000015c617824 */ /* 0x000fe200078e0a61 */
[----:B------:R-:W-:Y:S01]  /*0a70*/  LEA.HI R7, R15, R92, RZ, 0x3 ;  /* 0x0000005c0f077211 */ /* 0x000fe200078f18ff */
[----:B------:R-:W-:Y:S01]  /*0a80*/  IMAD.MOV.U32 R225, RZ, RZ, c[0x0][0x208] ;  /* 0x00008200ffe17624 */ /* 0x000fe200078e00ff */
[----:B------:R-:W-:Y:S01]  /*0a90*/  LEA.HI R17, R17, R238, RZ, 0x1 ;  /* 0x000000ee11117211 */ /* 0x000fe200078f08ff */
[----:B------:R-:W-:Y:S01]  /*0aa0*/  IMAD R2, R97, 0x20, R238 ;  /* 0x0000002061027824 */ /* 0x000fe200078e02ee */
[----:B------:R-:W-:Y:S01]  /*0ab0*/  LEA.HI R95, R15, R92, RZ, 0x5 ;  /* 0x0000005c0f5f7211 */ /* 0x000fe200078f28ff */
[----:B------:R-:W-:Y:S01]  /*0ac0*/  IMAD.SHL.U32 R30, R97, 0x8, RZ ;  /* 0x00000008611e7824 */ /* 0x000fe200078e00ff */
[----:B------:R-:W-:-:S02]  /*0ad0*/  LOP3.LUT R17, R17, 0x7fffffe, RZ, 0xc0, !PT ;  /* 0x07fffffe11117812 */ /* 0x000fc400078ec0ff */
[----:B------:R-:W-:Y:S02]  /*0ae0*/  IADD3 R2, R2, UR11, RZ ;  /* 0x0000000b02027c10 */ /* 0x000fe4000fffe0ff */
[C---:B------:R-:W-:Y:S01]  /*0af0*/  IADD3 R16, R238.reuse, UR11, RZ ;  /* 0x0000000bee107c10 */ /* 0x040fe2000fffe0ff */
[----:B------:R-:W-:Y:S01]  /*0b00*/  IMAD.IADD R17, R238, 0x1, -R17 ;  /* 0x00000001ee117824 */ /* 0x000fe200078e0a11 */
[----:B------:R-:W-:Y:S01]  /*0b10*/  SHF.R.S32.HI R94, RZ, 0x5, R95 ;  /* 0x00000005ff5e7819 */ /* 0x000fe2000001145f */
[----:B-1----:R-:W-:Y:S01]  /*0b20*/  IMAD.WIDE.U32 R12, R32, c[0x0][0x1b8], RZ ;  /* 0x00006e00200c7a25 */ /* 0x002fe200078e00ff */
[----:B------:R-:W-:Y:S02]  /*0b30*/  SHF.R.S32.HI R9, RZ, 0x1f, R32 ;  /* 0x0000001fff097819 */ /* 0x000fe40000011420 */
[----:B------:R-:W-:Y:S01]  /*0b40*/  SHF.R.S32.HI R31, RZ, 0x1f, R30 ;  /* 0x0000001fff1f7819 */ /* 0x000fe2000001141e */
[----:B------:R-:W-:Y:S01]  /*0b50*/  @P1 IMAD.HI.U32 R4, R2, c[0x0][0x2c8], RZ ;  /* 0x0000b20002041a27 */ /* 0x000fe200078e00ff */
[----:B------:R-:W-:-:S02]  /*0b60*/  ISETP.GE.AND P5, PT, R30, c[0x0][0x198], PT ;  /* 0x000066001e007a0c */ /* 0x000fc40003fa6270 */
[----:B------:R-:W-:Y:S01]  /*0b70*/  IADD3 R101, R153, -0x1, RZ ;  /* 0xffffffff99657810 */ /* 0x000fe20007ffe0ff */
[----:B------:R-:W-:Y:S01]  /*0b80*/  IMAD R3, R9, c[0x0][0x1b8], RZ ;  /* 0x00006e0009037a24 */ /* 0x000fe200078e02ff */
[----:B------:R-:W-:Y:S01]  /*0b90*/  IADD3 R72, R93, c[0x0][0x1d0], -R238 ;  /* 0x000074005d487a10 */ /* 0x000fe20007ffe8ee */
[----:B------:R-:W-:Y:S01]  /*0ba0*/  IMAD.MOV.U32 R6, RZ, RZ, R2 ;  /* 0x000000ffff067224 */ /* 0x000fe200078e0002 */
[----:B------:R-:W-:Y:S01]  /*0bb0*/  @P0 SHF.R.U32.HI R6, RZ, c[0x0][0x2cc], R4 ;  /* 0x0000b300ff060a19 */ /* 0x000fe20000011604 */
[----:B------:R-:W-:Y:S01]  /*0bc0*/  IMAD R3, R32, c[0x0][0x1bc], R3 ;  /* 0x00006f0020037a24 */ /* 0x000fe200078e0203 */
[----:B------:R-:W-:Y:S01]  /*0bd0*/  SHF.R.S32.HI R29, RZ, 0x1f, R101 ;  /* 0x0000001fff1d7819 */ /* 0x000fe20000011465 */
[----:B------:R-:W-:Y:S01]  /*0be0*/  IMAD R218, R94, 0x8, R17 ;  /* 0x000000085eda7824 */ /* 0x000fe200078e0211 */
[----:B------:R-:W-:Y:S01]  /*0bf0*/  SHF.R.S32.HI R5, RZ, 0x1f, R6 ;  /* 0x0000001fff057819 */ /* 0x000fe20000011406 */
[----:B------:R-:W-:Y:S02]  /*0c00*/  IMAD.IADD R13, R13, 0x1, R3 ;  /* 0x000000010d0d7824 */ /* 0x000fe400078e0203 */
[----:B------:R-:W-:-:S02]  /*0c10*/  IMAD R3, R11, c[0x0][0x1c0], RZ ;  /* 0x000070000b037a24 */ /* 0x000fc400078e02ff */
[----:B------:R-:W-:-:S04]  /*0c20*/  IMAD.WIDE.U32 R12, R0, c[0x0][0x1c0], R12 ;  /* 0x00007000000c7a25 */ /* 0x000fc800078e000c */
[----:B------:R-:W-:Y:S02]  /*0c30*/  IMAD R4, R0, c[0x0][0x1c4], R3 ;  /* 0x0000710000047a24 */ /* 0x000fe400078e0203 */
[----:B------:R-:W-:Y:S02]  /*0c40*/  IMAD.MOV R3, RZ, RZ, -R6 ;  /* 0x000000ffff037224 */ /* 0x000fe400078e0a06 */
[----:B------:R-:W-:Y:S02]  /*0c50*/  IMAD.IADD R13, R13, 0x1, R4 ;  /* 0x000000010d0d7824 */ /* 0x000fe400078e0204 */
[----:B------:R-:W-:Y:S02]  /*0c60*/  IMAD R3, R3, c[0x0][0x2c4], R2 ;  /* 0x0000b10003037a24 */ /* 0x000fe400078e0202 */
[----:B------:R-:W-:Y:S02]  /*0c70*/  IMAD R5, R5, c[0x0][0x1b0], RZ ;  /* 0x00006c0005057a24 */ /* 0x000fe400078e02ff */
[----:B------:R-:W-:Y:S01]  /*0c80*/  IMAD.WIDE.U32 R12, R6, c[0x0][0x1b0], R12 ;  /* 0x00006c00060c7a25 */ /* 0x000fe200078e000c */
[----:B------:R-:W-:-:S03]  /*0c90*/  SHF.R.S32.HI R2, RZ, 0x1f, R3 ;  /* 0x0000001fff027819 */ /* 0x000fc60000011403 */
[----:B------:R-:W-:Y:S01]  /*0ca0*/  IMAD R5, R6, c[0x0][0x1b4], R5 ;  /* 0x00006d0006057a24 */ /* 0x000fe200078e0205 */
[----:B------:R-:W-:Y:S01]  /*0cb0*/  SHF.R.S32.HI R6, RZ, 0x3, R7 ;  /* 0x00000003ff067819 */ /* 0x000fe20000011407 */
[----:B------:R-:W-:Y:S01]  /*0cc0*/  IMAD R2, R2, c[0x0][0x1a8], RZ ;  /* 0x00006a0002027a24 */ /* 0x000fe200078e02ff */
[----:B------:R-:W-:Y:S01]  /*0cd0*/  LOP3.LUT R7, R7, 0xfffffff8, RZ, 0xc0, !PT ;  /* 0xfffffff807077812 */ /* 0x000fe200078ec0ff */
[----:B------:R-:W-:Y:S02]  /*0ce0*/  IMAD.IADD R13, R13, 0x1, R5 ;  /* 0x000000010d0d7824 */ /* 0x000fe400078e0205 */
[C---:B------:R-:W-:Y:S02]  /*0cf0*/  IMAD R5, R3.reuse, c[0x0][0x1ac], R2 ;  /* 0x00006b0003057a24 */ /* 0x040fe400078e0202 */
[----:B------:R-:W-:Y:S01]  /*0d00*/  IMAD.WIDE.U32 R2, R3, c[0x0][0x1a8], R12 ;  /* 0x00006a0003027a25 */ /* 0x000fe200078e000c */
[----:B------:R-:W-:-:S03]  /*0d10*/  IADD3 R12, R30, 0x40, RZ ;  /* 0x000000401e0c7810 */ /* 0x000fc60007ffe0ff */
[----:B------:R-:W-:Y:S01]  /*0d20*/  IMAD.IADD R5, R3, 0x1, R5 ;  /* 0x0000000103057824 */ /* 0x000fe200078e0205 */
[----:B------:R-:W-:Y:S01]  /*0d30*/  LEA R8, P0, R2, c[0x0][0x160], 0x1 ;  /* 0x0000580002087a11 */ /* 0x000fe200078008ff */
[----:B------:R-:W-:Y:S01]  /*0d40*/  IMAD.SHL.U32 R13, R6, 0x40, RZ ;  /* 0x00000040060d7824 */ /* 0x000fe200078e00ff */
[----:B------:R-:W-:Y:S01]  /*0d50*/  IADD3 R3, R16, 0x20, RZ ;  /* 0x0000002010037810 */ /* 0x000fe20007ffe0ff */
[----:B------:R-:W-:Y:S01]  /*0d60*/  IMAD.SHL.U32 R6, R6, 0x8, RZ ;  /* 0x0000000806067824 */ /* 0x000fe200078e00ff */
[----:B------:R-:W-:Y:S01]  /*0d70*/  LEA.HI.X R5, R2, c[0x0][0x164], R5, 0x1, P0 ;  /* 0x0000590002057a11 */ /* 0x000fe200000f0c05 */
[----:B------:R-:W1:Y:S01]  /*0d80*/  SHFL.IDX PT, R22, R8, RZ, 0x1c1f ;  /* 0x001c1fff08167589 */ /* 0x000e6200000e0000 */
[----:B------:R-:W-:Y:S01]  /*0d90*/  LOP3.LUT R13, R13, 0xc0, RZ, 0xc0, !PT ;  /* 0x000000c00d0d7812 */ /* 0x000fe200078ec0ff */
[----:B------:R-:W-:Y:S01]  /*0da0*/  IMAD R52, R29, c[0x0][0x208], RZ ;  /* 0x000082001d347a24 */ /* 0x000fe200078e02ff */
[----:B------:R-:W-:Y:S01]  /*0db0*/  ISETP.GE.AND P0, PT, R16, UR4, PT ;  /* 0x0000000410007c0c */ /* 0x000fe2000bf06270 */
[----:B------:R-:W3:Y:S01]  /*0dc0*/  SHFL.IDX PT, R23, R5, RZ, 0x1c1f ;  /* 0x001c1fff05177589 */ /* 0x000ee200000e0000 */
[----:B------:R-:W-:Y:S01]  /*0dd0*/  LOP3.LUT R2, R13, 0x18, R30, 0xf8, !PT ;  /* 0x000000180d027812 */ /* 0x000fe200078ef81e */
[----:B------:R-:W-:Y:S01]  /*0de0*/  IMAD.WIDE.U32 R54, R101, c[0x0][0x208], RZ ;  /* 0x0000820065367a25 */ /* 0x000fe200078e00ff */
[----:B------:R-:W-:Y:S01]  /*0df0*/  SHF.R.U32.HI R13, RZ, 0x3, R13 ;  /* 0x00000003ff0d7819 */ /* 0x000fe2000001160d */
[----:B------:R-:W4:Y:S01]  /*0e00*/  SHFL.IDX PT, R18, R8, 0x1, 0x1c1f ;  /* 0x003c1f0008127f89 */ /* 0x000f2200000e0000 */
[----:B------:R-:W-:Y:S01]  /*0e10*/  ISETP.GE.AND P2, PT, R3, UR4, PT ;  /* 0x0000000403007c0c */ /* 0x000fe2000bf46270 */
[----:B------:R-:W-:Y:S01]  /*0e20*/  IMAD R52, R101, c[0x0][0x20c], R52 ;  /* 0x0000830065347a24 */ /* 0x000fe200078e0234 */
[----:B------:R-:W-:Y:S01]  /*0e30*/  LOP3.LUT R13, R2, R13, RZ, 0x3c, !PT ;  /* 0x0000000d020d7212 */ /* 0x000fe200078e3cff */
[----:B------:R-:W5:Y:S01]  /*0e40*/  SHFL.IDX PT, R19, R5, 0x1, 0x1c1f ;  /* 0x003c1f0005137f89 */ /* 0x000f6200000e0000 */
[C---:B------:R-:W-:Y:S01]  /*0e50*/  IADD3 R2, R16.reuse, 0x40, RZ ;  /* 0x0000004010027810 */ /* 0x040fe20007ffe0ff */
[----:B------:R-:W-:Y:S01]  /*0e60*/  IMAD.IADD R52, R55, 0x1, R52 ;  /* 0x0000000137347824 */ /* 0x000fe200078e0234 */
[----:B------:R-:W-:Y:S01]  /*0e70*/  IADD3 R16, R16, 0x60, RZ ;  /* 0x0000006010107810 */ /* 0x000fe20007ffe0ff */
[----:B------:R-:W-:Y:S01]  /*0e80*/  IMAD.U32 R218, R218, 0x20, R13 ;  /* 0x00000020dada7824 */ /* 0x000fe200078e000d */
[----:B------:R-:W-:Y:S01]  /*0e90*/  IADD3 R13, R30, 0x20, RZ ;  /* 0x000000201e0d7810 */ /* 0x000fe20007ffe0ff */
[----:B------:R-:W-:Y:S01]  /*0ea0*/  SHFL.IDX PT, R14, R8, 0x2, 0x1c1f ;  /* 0x005c1f00080e7f89 */ /* 0x000fe200000e0000 */
[----:B------:R-:W-:Y:S01]  /*0eb0*/  @!P0 SHF.R.S32.HI R3, RZ, 0x1f, R12 ;  /* 0x0000001fff038819 */ /* 0x000fe2000001140c */
[----:B------:R-:W-:Y:S01]  /*0ec0*/  IMAD.SHL.U32 R218, R218, 0x2, RZ ;  /* 0x00000002dada7824 */ /* 0x000fe200078e00ff */
[----:B------:R-:W-:Y:S01]  /*0ed0*/  @!P0 SHF.R.S32.HI R4, RZ, 0x1f, R13 ;  /* 0x0000001fff048819 */ /* 0x000fe2000001140d */
[----:B------:R-:W-:Y:S01]  /*0ee0*/  IMAD R52, R52, 0x30, RZ ;  /* 0x0000003034347824 */ /* 0x000fe200078e02ff */
[----:B------:R-:W-:-:S02]  /*0ef0*/  @!P0 LEA.HI R3, R3, R12, RZ, 0x3 ;  /* 0x0000000c03038211 */ /* 0x000fc400078f18ff */
[----:B-1----:R-:W-:Y:S02]  /*0f00*/  @!P0 LEA R20, P1, R30, R22, 0x1 ;  /* 0x000000161e148211 */ /* 0x002fe400078208ff */
[----:B------:R-:W-:Y:S02]  /*0f10*/  @!P0 LEA.HI R4, R4, R13, RZ, 0x3 ;  /* 0x0000000d04048211 */ /* 0x000fe400078f18ff */
[----:B------:R-:W-:Y:S02]  /*0f20*/  ISETP.GE.AND P4, PT, R13, c[0x0][0x198], PT ;  /* 0x000066000d007a0c */ /* 0x000fe40003f86270 */
[----:B---3--:R-:W-:Y:S02]  /*0f30*/  @!P0 LEA.HI.X R21, R30, R23, R31, 0x1, P1 ;  /* 0x000000171e158211 */ /* 0x008fe400008f0c1f */
[----:B------:R-:W-:Y:S02]  /*0f40*/  @!P0 LOP3.LUT R4, R4, 0xfffffff8, RZ, 0xc0, !PT ;  /* 0xfffffff804048812 */ /* 0x000fe400078ec0ff */
[----:B------:R-:W-:Y:S01]  /*0f50*/  ISETP.GE.AND P1, PT, R12, c[0x0][0x198], PT ;  /* 0x000066000c007a0c */ /* 0x000fe20003f26270 */
[----:B------:R4:W-:Y:S01]  /*0f60*/  @!P0 LDGSTS.E.BYPASS.LTC128B.128 [R218+0x6080], [R20.64], !P5 ;  /* 0x0608000014da8fae */ /* 0x0009e2000e901d48 */
[----:B------:R-:W-:Y:S01]  /*0f70*/  @!P0 LOP3.LUT R3, R3, 0xfffffff8, RZ, 0xc0, !PT ;  /* 0xfffffff803038812 */ /* 0x000fe200078ec0ff */
[----:B------:R-:W-:Y:S01]  /*0f80*/  @!P0 IMAD.WIDE R24, R4, 0x2, R22 ;  /* 0x0000000204188825 */ /* 0x000fe200078e0216 */
[----:B------:R-:W-:-:S02]  /*0f90*/  ISETP.GE.AND P6, PT, R2, UR4, PT ;  /* 0x0000000402007c0c */ /* 0x000fc4000bfc6270 */
[----:B------:R-:W-:Y:S01]  /*0fa0*/  @!P2 SHF.R.S32.HI R4, RZ, 0x1f, R13 ;  /* 0x0000001fff04a819 */ /* 0x000fe2000001140d */
[----:B------:R-:W-:Y:S01]  /*0fb0*/  @!P0 IMAD.WIDE R22, R3, 0x2, R22 ;  /* 0x0000000203168825 */ /* 0x000fe200078e0216 */
[----:B------:R-:W-:Y:S01]  /*0fc0*/  LEA.HI R2, R15, R92, RZ, 0x4 ;  /* 0x0000005c0f027211 */ /* 0x000fe200078f20ff */
[----:B------:R1:W-:Y:S01]  /*0fd0*/  @!P0 LDGSTS.E.BYPASS.LTC128B.128 [R218+0x8080], [R24.64], !P4 ;  /* 0x0808000018da8fae */ /* 0x0003e2000e101d48 */
[----:B------:R-:W-:Y:S02]  /*0fe0*/  @!P2 SHF.R.S32.HI R3, RZ, 0x1f, R12 ;  /* 0x0000001fff03a819 */ /* 0x000fe4000001140c */
[----:B------:R-:W-:Y:S01]  /*0ff0*/  @!P2 LEA.HI R4, R4, R13, RZ, 0x3 ;  /* 0x0000000d0404a211 */ /* 0x000fe200078f18ff */
[----:B------:R-:W3:Y:S01]  /*1000*/  SHFL.IDX PT, R15, R5, 0x2, 0x1c1f ;  /* 0x005c1f00050f7f89 */ /* 0x000ee200000e0000 */
[----:B------:R-:W-:Y:S02]  /*1010*/  SHF.R.S32.HI R17, RZ, 0x4, R2 ;  /* 0x00000004ff117819 */ /* 0x000fe40000011402 */
[----:B------:R-:W-:Y:S01]  /*1020*/  @!P2 LEA.HI R3, R3, R12, RZ, 0x3 ;  /* 0x0000000c0303a211 */ /* 0x000fe200078f18ff */
[----:B------:R3:W-:Y:S01]  /*1030*/  @!P0 LDGSTS.E.BYPASS.LTC128B.128 [R218+0xa080], [R22.64], !P1 ;  /* 0x0a08000016da8fae */ /* 0x0007e2000c901d48 */
[----:B------:R-:W-:-:S02]  /*1040*/  @!P2 LOP3.LUT R4, R4, 0xfffffff8, RZ, 0xc0, !PT ;  /* 0xfffffff80404a812 */ /* 0x000fc400078ec0ff */
[----:B------:R-:W-:Y:S02]  /*1050*/  LEA.HI R10, R2, R17, RZ, 0x1 ;  /* 0x00000011020a7211 */ /* 0x000fe400078f08ff */
[----:B------:R-:W-:Y:S02]  /*1060*/  @!P2 LOP3.LUT R3, R3, 0xfffffff8, RZ, 0xc0, !PT ;  /* 0xfffffff80303a812 */ /* 0x000fe400078ec0ff */
[----:B------:R-:W-:Y:S02]  /*1070*/  LOP3.LUT R10, R10, 0xfffffffe, RZ, 0xc0, !PT ;  /* 0xfffffffe0a0a7812 */ /* 0x000fe400078ec0ff */
[----:B----4-:R-:W-:-:S04]  /*1080*/  @!P2 LEA R20, P0, R30, R18, 0x1 ;  /* 0x000000121e14a211 */ /* 0x010fc800078008ff */
[----:B-----5:R-:W-:Y:S02]  /*1090*/  @!P2 LEA.HI.X R21, R30, R19, R31, 0x1, P0 ;  /* 0x000000131e15a211 */ /* 0x020fe400000f0c1f */
[----:B------:R-:W-:Y:S01]  /*10a0*/  ISETP.GE.AND P0, PT, R16, UR4, PT ;  /* 0x0000000410007c0c */ /* 0x000fe2000bf06270 */
[--C-:B-1----:R-:W-:Y:S02]  /*10b0*/  @!P2 IMAD.WIDE R24, R4, 0x2, R18.reuse ;  /* 0x000000020418a825 */ /* 0x102fe400078e0212 */
[----:B------:R1:W-:Y:S02]  /*10c0*/  @!P2 LDGSTS.E.BYPASS.LTC128B.128 [R218+0x6880], [R20.64], !P5 ;  /* 0x0688000014daafae */ /* 0x0003e4000e901d48 */
[----:B------:R-:W-:Y:S01]  /*10d0*/  @!P2 IMAD.WIDE R18, R3, 0x2, R18 ;  /* 0x000000020312a825 */ /* 0x000fe200078e0212 */
[----:B------:R-:W-:Y:S01]  /*10e0*/  @!P6 SHF.R.S32.HI R3, RZ, 0x1f, R12 ;  /* 0x0000001fff03e819 */ /* 0x000fe2000001140c */
[----:B------:R4:W-:Y:S02]  /*10f0*/  @!P2 LDGSTS.E.BYPASS.LTC128B.128 [R218+0x8880], [R24.64], !P4 ;  /* 0x0888000018daafae */ /* 0x0009e4000e101d48 */
[----:B------:R-:W-:Y:S01]  /*1100*/  IMAD.IADD R4, R17, 0x1, -R10 ;  /* 0x0000000111047824 */ /* 0x000fe200078e0a0a */
[----:B------:R-:W-:Y:S01]  /*1110*/  @!P6 SHF.R.S32.HI R10, RZ, 0x1f, R13 ;  /* 0x0000001fff0ae819 */ /* 0x000fe2000001140d */
[----:B---3--:R-:W3:Y:S01]  /*1120*/  SHFL.IDX PT, R22, R8, 0x3, 0x1c1f ;  /* 0x007c1f0008167f89 */ /* 0x008ee200000e0000 */
[----:B------:R-:W-:Y:S01]  /*1130*/  @!P6 LEA.HI R3, R3, R12, RZ, 0x3 ;  /* 0x0000000c0303e211 */ /* 0x000fe200078f18ff */
[----:B------:R-:W-:Y:S01]  /*1140*/  IMAD.SHL.U32 R96, R4, 0x8, RZ ;  /* 0x0000000804607824 */ /* 0x000fe200078e00ff */
[----:B------:R-:W-:Y:S01]  /*1150*/  @!P6 LEA.HI R10, R10, R13, RZ, 0x3 ;  /* 0x0000000d0a0ae211 */ /* 0x000fe200078f18ff */
[----:B------:R5:W5:Y:S01]  /*1160*/  SHFL.IDX PT, R23, R5, 0x3, 0x1c1f ;  /* 0x007c1f0005177f89 */ /* 0x000b6200000e0000 */
[----:B------:R-:W-:-:S02]  /*1170*/  @!P6 LOP3.LUT R3, R3, 0xfffffff8, RZ, 0xc0, !PT ;  /* 0xfffffff80303e812 */ /* 0x000fc400078ec0ff */
[----:B------:R-:W-:Y:S01]  /*1180*/  @!P6 LOP3.LUT R17, R10, 0xfffffff8, RZ, 0xc0, !PT ;  /* 0xfffffff80a11e812 */ /* 0x000fe200078ec0ff */
[----:B------:R2:W-:Y:S02]  /*1190*/  @!P2 LDGSTS.E.BYPASS.LTC128B.128 [R218+0xa880], [R18.64], !P1 ;  /* 0x0a88000012daafae */ /* 0x0005e4000c901d48 */
[----:B------:R-:W-:Y:S01]  /*11a0*/  @!P6 IMAD.WIDE R26, R3, 0x2, R14 ;  /* 0x00000002031ae825 */ /* 0x000fe200078e020e */
[----:B------:R-:W-:Y:S02]  /*11b0*/  IADD3 R3, R93, c[0x0][0x1d0], RZ ;  /* 0x000074005d037a10 */ /* 0x000fe40007ffe0ff */
[----:B-1----:R-:W-:-:S04]  /*11c0*/  @!P6 LEA R20, P2, R30, R14, 0x1 ;  /* 0x0000000e1e14e211 */ /* 0x002fc800078408ff */
[C---:B------:R-:W-:Y:S01]  /*11d0*/  @!P6 LEA.HI.X R21, R30.reuse, R15, R31, 0x1, P2 ;  /* 0x0000000f1e15e211 */ /* 0x040fe200010f0c1f */
[----:B----4-:R-:W-:Y:S01]  /*11e0*/  @!P6 IMAD.WIDE R24, R17, 0x2, R14 ;  /* 0x000000021118e825 */ /* 0x010fe200078e020e */
[----:B------:R-:W-:Y:S02]  /*11f0*/  IMNMX R17, R3, 0x30, PT ;  /* 0x0000003003117817 */ /* 0x000fe40003800200 */
[----:B---3--:R-:W-:Y:S01]  /*1200*/  @!P0 LEA R14, P2, R30, R22, 0x1 ;  /* 0x000000161e0e8211 */ /* 0x008fe200078408ff */
[----:B------:R1:W-:Y:S01]  /*1210*/  @!P6 LDGSTS.E.BYPASS.LTC128B.128 [R218+0x7080], [R20.64], !P5 ;  /* 0x0708000014daefae */ /* 0x0003e2000e901d48 */
[--C-:B-----5:R-:W-:Y:S01]  /*1220*/  SHF.R.S32.HI R5, RZ, 0x1f, R238.reuse ;  /* 0x0000001fff057819 */ /* 0x120fe200000114ee */
[----:B------:R-:W-:Y:S02]  /*1230*/  IMAD.IADD R8, R17, 0x1, -R238 ;  /* 0x0000000111087824 */ /* 0x000fe400078e0aee */
[----:B------:R-:W-:Y:S01]  /*1240*/  IMAD.WIDE.U32 R16, R238, c[0x0][0x1e0], R30 ;  /* 0x00007800ee107a25 */ /* 0x000fe200078e001e */
[----:B------:R3:W-:Y:S03]  /*1250*/  @!P6 LDGSTS.E.BYPASS.LTC128B.128 [R218+0x9080], [R24.64], !P4 ;  /* 0x0908000018daefae */ /* 0x0007e6000e101d48 */
[C---:B------:R-:W-:Y:S01]  /*1260*/  IMAD R15, R5.reuse, c[0x0][0x1e0], RZ ;  /* 0x00007800050f7a24 */ /* 0x040fe200078e02ff */
[----:B------:R3:W-:Y:S01]  /*1270*/  @!P6 LDGSTS.E.BYPASS.LTC128B.128 [R218+0xb080], [R26.64], !P1 ;  /* 0x0b0800001adaefae */ /* 0x0007e2000c901d48 */
[----:B------:R-:W-:Y:S01]  /*1280*/  ISETP.GE.AND P6, PT, R30, c[0x0][0x1d4], PT ;  /* 0x000075001e007a0c */ /* 0x000fe20003fc6270 */
[----:B------:R-:W-:-:S02]  /*1290*/  IMAD R5, R5, c[0x0][0x208], RZ ;  /* 0x0000820005057a24 */ /* 0x000fc400078e02ff */
[----:B------:R-:W-:Y:S01]  /*12a0*/  IMAD R10, R238, c[0x0][0x1e4], R15 ;  /* 0x00007900ee0a7a24 */ /* 0x000fe200078e020f */
[--C-:B------:R-:W-:Y:S01]  /*12b0*/  @!P0 LEA.HI.X R15, R30, R23, R31.reuse, 0x1, P2 ;  /* 0x000000171e0f8211 */ /* 0x100fe200010f0c1f */
[----:B------:R-:W-:Y:S01]  /*12c0*/  IMAD.WIDE.U32 R30, R238, c[0x0][0x208], R30 ;  /* 0x00008200ee1e7a25 */ /* 0x000fe200078e001e */
[----:B------:R-:W-:Y:S02]  /*12d0*/  ISETP.GE.AND P2, PT, R8, 0x21, PT ;  /* 0x000000210800780c */ /* 0x000fe40003f46270 */
[----:B------:R-:W-:Y:S01]  /*12e0*/  SEL R73, RZ, 0x1, P6 ;  /* 0x00000001ff497807 */ /* 0x000fe20003000000 */
[----:B------:R4:W-:Y:S01]  /*12f0*/  @!P0 LDGSTS.E.BYPASS.LTC128B.128 [R218+0x7880], [R14.64], !P5 ;  /* 0x078800000eda8fae */ /* 0x0009e2000e901d48 */
[----:B------:R-:W-:Y:S01]  /*1300*/  ISETP.GE.AND P5, PT, R13, c[0x0][0x1d4], PT ;  /* 0x000075000d007a0c */ /* 0x000fe20003fa6270 */
[----:B-1----:R-:W-:Y:S01]  /*1310*/  IMAD.IADD R21, R17, 0x1, R10 ;  /* 0x0000000111157824 */ /* 0x002fe200078e020a */
[----:B------:R-:W-:Y:S01]  /*1320*/  @!P0 SHF.R.S32.HI R17, RZ, 0x1f, R12 ;  /* 0x0000001fff118819 */ /* 0x000fe2000001140c */
[----:B------:R-:W-:-:S03]  /*1330*/  IMAD.MOV.U32 R20, RZ, RZ, R16 ;  /* 0x000000ffff147224 */ /* 0x000fc600078e0010 */
[----:B------:R-:W-:Y:S01]  /*1340*/  @!P0 LEA.HI R17, R17, R12, RZ, 0x3 ;  /* 0x0000000c11118211 */ /* 0x000fe200078f18ff */
[----:B------:R-:W-:-:S03]  /*1350*/  IMAD.WIDE.U32 R220, R32, c[0x0][0x1e8], R20 ;  /* 0x00007a0020dc7a25 */ /* 0x000fc600078e0014 */
[----:B------:R-:W-:Y:S02]  /*1360*/  @!P0 LOP3.LUT R17, R17, 0xfffffff8, RZ, 0xc0, !PT ;  /* 0xfffffff811118812 */ /* 0x000fe400078ec0ff */
[----:B----4-:R-:W-:-:S05]  /*1370*/  LOP3.LUT R15, R2, 0xfffffff0, RZ, 0xc0, !PT ;  /* 0xfffffff0020f7812 */ /* 0x010fca00078ec0ff */
[----:B------:R-:W-:-:S05]  /*1380*/  IMAD.IADD R15, R92, 0x1, -R15 ;  /* 0x000000015c0f7824 */ /* 0x000fca00078e0a0f */
[----:B------:R-:W-:Y:S02]  /*1390*/  LEA.HI R100, R15, R15, RZ, 0x1 ;  /* 0x0000000f0f647211 */ /* 0x000fe400078f08ff */
[----:B--2---:R-:W-:Y:S01]  /*13a0*/  @P3 SHF.R.S32.HI R235, RZ, 0x1f, R234 ;  /* 0x0000001fffeb3819 */ /* 0x004fe200000114ea */
[----:B------:R-:W-:Y:S01]  /*13b0*/  @!P3 IMAD.MOV.U32 R234, RZ, RZ, R0 ;  /* 0x000000ffffeab224 */ /* 0x000fe200078e0000 */
[----:B------:R-:W-:Y:S01]  /*13c0*/  @!P0 SHF.R.S32.HI R0, RZ, 0x1f, R13 ;  /* 0x0000001fff008819 */ /* 0x000fe2000001140d */
[----:B------:R-:W-:Y:S01]  /*13d0*/  @!P3 IMAD.MOV.U32 R235, RZ, RZ, R11 ;  /* 0x000000ffffebb224 */ /* 0x000fe200078e000b */
[----:B------:R-:W-:Y:S01]  /*13e0*/  ISETP.GE.AND P3, PT, R8, 0x1, PT ;  /* 0x000000010800780c */ /* 0x000fe20003f66270 */
[----:B------:R-:W-:Y:S01]  /*13f0*/  IMAD R11, R9, c[0x0][0x1e8], RZ ;  /* 0x00007a00090b7a24 */ /* 0x000fe200078e02ff */
[----:B------:R-:W-:Y:S01]  /*1400*/  @!P0 LEA.HI R0, R0, R13, RZ, 0x3 ;  /* 0x0000000d00008211 */ /* 0x000fe200078f18ff */
[----:B------:R-:W-:Y:S01]  /*1410*/  IMAD R229, R235, c[0x0][0x1f0], RZ ;  /* 0x00007c00ebe57a24 */ /* 0x000fe200078e02ff */
[----:B------:R-:W-:Y:S01]  /*1420*/  SHF.R.S32.HI R13, RZ, 0x1, R100 ;  /* 0x00000001ff0d7819 */ /* 0x000fe20000011464 */
[----:B------:R-:W-:Y:S01]  /*1430*/  IMAD R11, R32, c[0x0][0x1ec], R11 ;  /* 0x00007b00200b7a24 */ /* 0x000fe200078e020b */
[----:B------:R-:W-:Y:S01]  /*1440*/  @!P0 LOP3.LUT R19, R0, 0xfffffff8, RZ, 0xc0, !PT ;  /* 0xfffffff800138812 */ /* 0x000fe200078ec0ff */
[----:B------:R-:W-:Y:S01]  /*1450*/  IMAD R229, R234, c[0x0][0x1f4], R229 ;  /* 0x00007d00eae57a24 */ /* 0x000fe200078e02e5 */
[----:B------:R-:W-:Y:S01]  /*1460*/  SHF.R.S32.HI R8, RZ, 0x1f, R15 ;  /* 0x0000001fff087819 */ /* 0x000fe2000001140f */
[----:B------:R-:W-:-:S02]  /*1470*/  IMAD.IADD R221, R221, 0x1, R11 ;  /* 0x00000001dddd7824 */ /* 0x000fc400078e020b */
[----:B------:R-:W-:Y:S01]  /*1480*/  @!P0 IMAD.WIDE R18, R19, 0x2, R22 ;  /* 0x0000000213128825 */ /* 0x000fe200078e0216 */
[----:B------:R-:W-:-:S03]  /*1490*/  LEA.HI R8, R8, R15, RZ, 0x3 ;  /* 0x0000000f08087211 */ /* 0x000fc600078f18ff */
[----:B------:R-:W-:Y:S01]  /*14a0*/  @!P0 IMAD.WIDE R22, R17, 0x2, R22 ;  /* 0x0000000211168825 */ /* 0x000fe200078e0216 */
[----:B------:R1:W-:Y:S01]  /*14b0*/  @!P0 LDGSTS.E.BYPASS.LTC128B.128 [R218+0x9880], [R18.64], !P4 ;  /* 0x0988000012da8fae */ /* 0x0003e2000e101d48 */
[----:B------:R-:W-:Y:S02]  /*14c0*/  ISETP.GE.AND P4, PT, R12, c[0x0][0x1d4], PT ;  /* 0x000075000c007a0c */ /* 0x000fe40003f86270 */
[C---:B------:R-:W-:Y:S01]  /*14d0*/  IMAD R11, R98.reuse, c[0x0][0x1e4], RZ ;  /* 0x00007900620b7a24 */ /* 0x040fe200078e02ff */
[----:B------:R2:W-:Y:S01]  /*14e0*/  @!P0 LDGSTS.E.BYPASS.LTC128B.128 [R218+0xb880], [R22.64], !P1 ;  /* 0x0b88000016da8fae */ /* 0x0005e2000c901d48 */
[----:B------:R-:W-:Y:S01]  /*14f0*/  IMAD.WIDE.U32 R98, R98, c[0x0][0x1e0], RZ ;  /* 0x0000780062627a25 */ /* 0x000fe200078e00ff */
[----:B------:R-:W-:Y:S02]  /*1500*/  SEL R76, RZ, 0x4, P4 ;  /* 0x00000004ff4c7807 */ /* 0x000fe40002000000 */
[----:B------:R-:W0:Y:S01]  /*1510*/  LDGDEPBAR ;  /* 0x00000000000079af */ /* 0x000e220000000000 */
[----:B------:R-:W-:-:S02]  /*1520*/  IMAD.IADD R2, R99, 0x1, R11 ;  /* 0x0000000163027824 */ /* 0x000fc400078e020b */
[----:B------:R-:W-:-:S04]  /*1530*/  IMAD.WIDE.U32 R220, R234, c[0x0][0x1f0], R220 ;  /* 0x00007c00eadc7a25 */ /* 0x000fc800078e00dc */
[----:B------:R-:W-:Y:S02]  /*1540*/  IMAD R17, R2, R101, RZ ;  /* 0x0000006502117224 */ /* 0x000fe400078e02ff */
[----:B------:R-:W-:Y:S02]  /*1550*/  IMAD.IADD R229, R221, 0x1, R229 ;  /* 0x00000001dde57824 */ /* 0x000fe400078e02e5 */
[----:B------:R-:W-:Y:S02]  /*1560*/  IMAD.MOV.U32 R228, RZ, RZ, R220 ;  /* 0x000000ffffe47224 */ /* 0x000fe400078e00dc */
[-C--:B------:R-:W-:Y:S02]  /*1570*/  IMAD R17, R29, R98.reuse, R17 ;  /* 0x000000621d117224 */ /* 0x080fe400078e0211 */
[----:B------:R-:W-:-:S04]  /*1580*/  IMAD.WIDE.U32 R10, R101, R98, R228 ;  /* 0x00000062650a7225 */ /* 0x000fc800078e00e4 */
[----:B-1----:R-:W-:Y:S01]  /*1590*/  IMAD.MOV.U32 R19, RZ, RZ, c[0x0][0x1e0] ;  /* 0x00007800ff137624 */ /* 0x002fe200078e00ff */
[----:B------:R-:W-:Y:S01]  /*15a0*/  @P3 LEA R20, P1, R10, c[0x0][0x1c8], 0x1 ;  /* 0x000072000a143a11 */ /* 0x000fe200078208ff */
[----:B------:R-:W-:Y:S02]  /*15b0*/  IMAD.IADD R17, R11, 0x1, R17 ;  /* 0x000000010b117824 */ /* 0x000fe400078e0211 */
[C---:B------:R-:W-:Y:S01]  /*15c0*/  IMAD.SHL.U32 R222, R19.reuse, 0x20, RZ ;  /* 0x0000002013de7824 */ /* 0x040fe200078e00ff */
[----:B------:R-:W-:Y:S01]  /*15d0*/  SHF.L.U64.HI R223, R19, R224, c[0x0][0x1e4] ;  /* 0x0000790013df7619 */ /* 0x000fe200000102e0 */
[----:B------:R-:W-:Y:S01]  /*15e0*/  IMAD.IADD R0, R92, 0x1, -R7 ;  /* 0x000000015c007824 */ /* 0x000fe200078e0a07 */
[--C-:B------:R-:W-:Y:S01]  /*15f0*/  @P3 LEA.HI.X R21, R10, c[0x0][0x1cc], R17.reuse, 0x1, P1 ;  /* 0x000073000a153a11 */ /* 0x100fe200008f0c11 */
[----:B------:R-:W-:Y:S01]  /*1600*/  BAR.SYNC.DEFER_BLOCKING 0x0 ;  /* 0x0000000000007b1d */ /* 0x000fe20000010000 */
[----:B------:R-:W-:Y:S01]  /*1610*/  @P2 IADD3 R11, P0, R222, R10, RZ ;  /* 0x0000000ade0b2210 */ /* 0x000fe20007f1e0ff */
[----:B------:R-:W-:Y:S01]  /*1620*/  IMAD.SHL.U32 R8, R8, 0x20, RZ ;  /* 0x0000002008087824 */ /* 0x000fe200078e00ff */
[----:B------:R-:W-:Y:S01]  /*1630*/  LEA.HI R28, R0, R0, RZ, 0x1 ;  /* 0x00000000001c7211 */ /* 0x000fe200078f08ff */
[----:B------:R-:W-:Y:S01]  /*1640*/  IMAD R9, R9, c[0x0][0x210], RZ ;  /* 0x0000840009097a24 */ /* 0x000fe200078e02ff */
[----:B------:R-:W-:Y:S01]  /*1650*/  SHF.L.U64.HI R224, R225, R224, c[0x0][0x20c] ;  /* 0x00008300e1e07619 */ /* 0x000fe200000102e0 */
[----:B------:R-:W-:Y:S01]  /*1660*/  @P2 IMAD.X R10, R223, 0x1, R17, P0 ;  /* 0x00000001df0a2824 */ /* 0x000fe200000e0611 */
[----:B------:R-:W-:Y:S01]  /*1670*/  @P2 LEA R16, P0, R11, c[0x0][0x1c8], 0x1 ;  /* 0x000072000b102a11 */ /* 0x000fe200078008ff */
[----:B------:R-:W-:Y:S01]  /*1680*/  IMAD R237, R235, c[0x0][0x218], RZ ;  /* 0x00008600ebed7a24 */ /* 0x000fe200078e02ff */
[----:B------:R-:W-:Y:S01]  /*1690*/  LOP3.LUT R7, R28, 0x3fffffe, RZ, 0xc0, !PT ;  /* 0x03fffffe1c077812 */ /* 0x000fe200078ec0ff */
[----:B------:R-:W-:Y:S01]  /*16a0*/  IMAD.SHL.U32 R225, R225, 0x20, RZ ;  /* 0x00000020e1e17824 */ /* 0x000fe200078e00ff */
[----:B------:R-:W-:Y:S01]  /*16b0*/  @P2 LEA.HI.X R17, R11, c[0x0][0x1cc], R10, 0x1, P0 ;  /* 0x000073000b112a11 */ /* 0x000fe200000f0c0a */
[----:B------:R-:W-:Y:S01]  /*16c0*/  IMAD R10, R238, c[0x0][0x20c], R5 ;  /* 0x00008300ee0a7a24 */ /* 0x000fe200078e0205 */
[----:B------:R-:W-:Y:S01]  /*16d0*/  SHF.R.S32.HI R28, RZ, 0x1, R28 ;  /* 0x00000001ff1c7819 */ /* 0x000fe2000001141c */
[----:B------:R-:W-:Y:S01]  /*16e0*/  IMAD.IADD R7, R0, 0x1, -R7 ;  /* 0x0000000100077824 */ /* 0x000fe200078e0a07 */
[----:B------:R-:W-:Y:S01]  /*16f0*/  SHF.R.S32.HI R0, RZ, 0x1f, R100 ;  /* 0x0000001fff007819 */ /* 0x000fe20000011464 */
[----:B------:R-:W-:Y:S01]  /*1700*/  IMAD R237, R234, c[0x0][0x21c], R237 ;  /* 0x00008700eaed7a24 */ /* 0x000fe200078e02ed */
[----:B------:R-:W-:Y:S01]  /*1710*/  LOP3.LUT R100, R100, 0x7fffffe, RZ, 0xc0, !PT ;  /* 0x07fffffe64647812 */ /* 0x000fe200078ec0ff */
[----:B------:R-:W-:Y:S01]  /*1720*/  IMAD R7, R4, 0x8, R7 ;  /* 0x0000000804077824 */ /* 0x000fe200078e0207 */
[----:B------:R-:W-:-:S02]  /*1730*/  LEA.HI R0, R0, R13, RZ, 0x2 ;  /* 0x0000000d00007211 */ /* 0x000fc400078f10ff */
[----:B------:R-:W-:Y:S01]  /*1740*/  LOP3.LUT R103, R8, 0xffffff00, RZ, 0xc0, !PT ;  /* 0xffffff0008677812 */ /* 0x000fe200078ec0ff */
[----:B------:R-:W-:Y:S01]  /*1750*/  IMAD.IADD R100, R15, 0x1, -R100 ;  /* 0x000000010f647824 */ /* 0x000fe200078e0a64 */
[----:B------:R-:W-:Y:S01]  /*1760*/  LOP3.LUT R0, R0, 0xfffffffc, RZ, 0xc0, !PT ;  /* 0xfffffffc00007812 */ /* 0x000fe200078ec0ff */
[----:B------:R-:W-:Y:S01]  /*1770*/  @!PT LDS RZ, [RZ] ;  /* 0x00000000fffff984 */ /* 0x000fe20000000800 */
[----:B------:R-:W-:Y:S01]  /*1780*/  @!PT LDS RZ, [RZ] ;  /* 0x00000000fffff984 */ /* 0x000fe20000000800 */
[----:B------:R-:W-:Y:S01]  /*1790*/  @!PT LDS RZ, [RZ] ;  /* 0x00000000fffff984 */ /* 0x000fe20000000800 */
[----:B------:R2:W-:Y:S01]  /*17a0*/  @P3 LDGSTS.E.BYPASS.LTC128B.128 [R218+0x3c80], [R20.64], !P6 ;  /* 0x03c8000014da3fae */ /* 0x0005e2000f101d48 */
[----:B------:R-:W-:Y:S01]  /*17b0*/  LOP3.LUT P0, RZ, R28, 0x2, RZ, 0xc0, !PT ;  /* 0x000000021cff7812 */ /* 0x000fe2000780c0ff */
[----:B------:R-:W-:Y:S02]  /*17c0*/  IMAD R11, R94, 0x200, R103 ;  /* 0x000002005e0b7824 */ /* 0x000fe400078e0267 */
[----:B------:R2:W-:Y:S01]  /*17d0*/  @P3 LDGSTS.E.BYPASS.LTC128B.128 [R218+0x4880], [R20.64+0x40], !P5 ;  /* 0x0488004014da3fae */ /* 0x0005e2000e901d48 */
[----:B------:R-:W-:Y:S02]  /*17e0*/  IMAD.IADD R0, R13, 0x1, -R0 ;  /* 0x000000010d007824 */ /* 0x000fe400078e0a00 */
[----:B------:R-:W-:Y:S01]  /*17f0*/  IMAD.SHL.U32 R13, R28, 0x40, RZ ;  /* 0x000000401c0d7824 */ /* 0x000fe200078e00ff */
[----:B------:R2:W-:Y:S01]  /*1800*/  @P3 LDGSTS.E.BYPASS.LTC128B.128 [R218+0x5480], [R20.64+0x80], !P4 ;  /* 0x0548008014da3fae */ /* 0x0005e2000e101d48 */
[----:B------:R-:W-:Y:S01]  /*1810*/  IMAD.SHL.U32 R15, R0, 0x40, RZ ;  /* 0x00000040000f7824 */ /* 0x000fe200078e00ff */
[----:B------:R-:W-:Y:S01]  /*1820*/  ISETP.GT.AND P3, PT, R92, 0x3f, PT ;  /* 0x0000003f5c00780c */ /* 0x000fe20003f64270 */
[C---:B------:R-:W-:Y:S01]  /*1830*/  IMAD R11, R100.reuse, 0x20, R11 ;  /* 0x00000020640b7824 */ /* 0x040fe200078e020b */
[----:B------:R1:W-:Y:S01]  /*1840*/  @P2 LDGSTS.E.BYPASS.LTC128B.128 [R218+0x4480], [R16.64], !P6 ;  /* 0x0448000010da2fae */ /* 0x0003e2000f101d48 */
[----:B------:R-:W-:Y:S01]  /*1850*/  LOP3.LUT R13, R13, 0xc0, RZ, 0xc0, !PT ;  /* 0x000000c00d0d7812 */ /* 0x000fe200078ec0ff */
[----:B------:R-:W-:Y:S01]  /*1860*/  IMAD R103, R100, 0x20, R103 ;  /* 0x0000002064677824 */ /* 0x000fe200078e0267 */
[----:B------:R-:W-:Y:S01]  /*1870*/  LOP3.LUT R15, R15, 0xc0, RZ, 0xc0, !PT ;  /* 0x000000c00f0f7812 */ /* 0x000fe200078ec0ff */
[----:B------:R1:W-:Y:S01]  /*1880*/  @P2 LDGSTS.E.BYPASS.LTC128B.128 [R218+0x5080], [R16.64+0x40], !P5 ;  /* 0x0508004010da2fae */ /* 0x0003e2000e901d48 */
[----:B------:R-:W-:-:S02]  /*1890*/  LOP3.LUT R6, R13, 0x8, R6, 0xf8, !PT ;  /* 0x000000080d067812 */ /* 0x000fc400078ef806 */
[----:B------:R-:W-:Y:S01]  /*18a0*/  LOP3.LUT R96, R15, 0x8, R96, 0xf8, !PT ;  /* 0x000000080f607812 */ /* 0x000fe200078ef860 */
[----:B------:R1:W-:Y:S01]  /*18b0*/  @P2 LDGSTS.E.BYPASS.LTC128B.128 [R218+0x5c80], [R16.64+0x80], !P4 ;  /* 0x05c8008010da2fae */ /* 0x0003e2000e101d48 */
[----:B------:R-:W-:Y:S02]  /*18c0*/  SHF.R.U32.HI R13, RZ, 0x3, R13 ;  /* 0x00000003ff0d7819 */ /* 0x000fe4000001160d */
[----:B------:R-:W-:Y:S01]  /*18d0*/  SHF.R.U32.HI R15, RZ, 0x3, R15 ;  /* 0x00000003ff0f7819 */ /* 0x000fe2000001160f */
[----:B------:R-:W0:Y:S01]  /*18e0*/  LDGDEPBAR ;  /* 0x00000000000079af */ /* 0x000e220000000000 */
[----:B------:R-:W-:Y:S02]  /*18f0*/  LOP3.LUT R6, R6, R13, RZ, 0x3c, !PT ;  /* 0x0000000d06067212 */ /* 0x000fe400078e3cff */
[----:B------:R-:W-:Y:S02]  /*1900*/  LOP3.LUT R96, R96, R15, RZ, 0x3c, !PT ;  /* 0x0000000f60607212 */ /* 0x000fe400078e3cff */
[----:B------:R-:W-:Y:S01]  /*1910*/  LOP3.LUT P1, RZ, R0, 0x2, RZ, 0xc0, !PT ;  /* 0x0000000200ff7812 */ /* 0x000fe2000782c0ff */
[----:B------:R-:W-:-:S02]  /*1920*/  IMAD.U32 R216, R7, 0x20, R6 ;  /* 0x0000002007d87824 */ /* 0x000fc400078e0006 */
[----:B------:R-:W-:Y:S02]  /*1930*/  IMAD.IADD R217, R96, 0x1, R11 ;  /* 0x0000000160d97824 */ /* 0x000fe400078e020b */
[----:B------:R-:W-:Y:S02]  /*1940*/  IMAD.SHL.U32 R216, R216, 0x2, RZ ;  /* 0x00000002d8d87824 */ /* 0x000fe400078e00ff */
[----:B------:R-:W-:Y:S02]  /*1950*/  IMAD.SHL.U32 R217, R217, 0x2, RZ ;  /* 0x00000002d9d97824 */ /* 0x000fe400078e00ff */
[----:B------:R-:W-:Y:S01]  /*1960*/  IMAD.IADD R11, R31, 0x1, R10 ;  /* 0x000000011f0b7824 */ /* 0x000fe200078e020a */
[C---:B------:R-:W-:Y:S01]  /*1970*/  IADD3 R28, R216.reuse, 0x3c80, RZ ;  /* 0x00003c80d81c7810 */ /* 0x040fe20007ffe0ff */
[----:B------:R-:W-:Y:S01]  /*1980*/  IMAD.MOV.U32 R10, RZ, RZ, R30 ;  /* 0x000000ffff0a7224 */ /* 0x000fe200078e001e */
[----:B------:R-:W-:Y:S01]  /*1990*/  IADD3 R215, R216, 0x3ca0, RZ ;  /* 0x00003ca0d8d77810 */ /* 0x000fe20007ffe0ff */
[----:B------:R-:W-:Y:S01]  /*19a0*/  IMAD R30, R32, c[0x0][0x214], R9 ;  /* 0x00008500201e7a24 */ /* 0x000fe200078e0209 */
[----:B------:R-:W-:Y:S01]  /*19b0*/  @P0 IADD3 R215, R28, -0x20, RZ ;  /* 0xffffffe01cd70810 */ /* 0x000fe20007ffe0ff */
[----:B------:R-:W-:-:S03]  /*19c0*/  IMAD.WIDE.U32 R32, R32, c[0x0][0x210], R10 ;  /* 0x0000840020207a25 */ /* 0x000fc600078e000a */
[----:B------:R-:W-:Y:S01]  /*19d0*/  IADD3 R211, R215, 0x400, RZ ;  /* 0x00000400d7d37810 */ /* 0x000fe20007ffe0ff */
[----:B------:R-:W-:-:S04]  /*19e0*/  DEPBAR.LE SB0, 0x1 ;  /* 0x000080400000791a */ /* 0x000fc80000000000 */
[----:B------:R-:W-:-:S04]  /*19f0*/  DEPBAR.LE SB0, 0x0 ;  /* 0x000080000000791a */ /* 0x000fc80000000000 */
[----:B------:R-:W-:Y:S01]  /*1a00*/  BAR.SYNC.DEFER_BLOCKING 0x0 ;  /* 0x0000000000007b1d */ /* 0x000fe20000010000 */
[----:B------:R-:W-:Y:S01]  /*1a10*/  IMAD.IADD R31, R33, 0x1, R30 ;  /* 0x00000001211f7824 */ /* 0x000fe200078e021e */
[C---:B------:R-:W-:Y:S01]  /*1a20*/  IADD3 R210, R215.reuse, 0x800, RZ ;  /* 0x00000800d7d27810 */ /* 0x040fe20007ffe0ff */
[----:B------:R-:W-:Y:S01]  /*1a30*/  IMAD.MOV.U32 R30, RZ, RZ, R32 ;  /* 0x000000ffff1e7224 */ /* 0x000fe200078e0020 */
[C---:B------:R-:W-:Y:S01]  /*1a40*/  IADD3 R209, R215.reuse, 0xc00, RZ ;  /* 0x00000c00d7d17810 */ /* 0x040fe20007ffe0ff */
[----:B------:R-:W-:Y:S01]  /*1a50*/  IMAD.MOV.U32 R0, RZ, RZ, 0x10 ;  /* 0x00000010ff007424 */ /* 0x000fe200078e00ff */
[C---:B------:R-:W-:Y:S01]  /*1a60*/  IADD3 R208, R215.reuse, 0x1000, RZ ;  /* 0x00001000d7d07810 */ /* 0x040fe20007ffe0ff */
[----:B------:R-:W-:Y:S01]  /*1a70*/  IMAD.WIDE.U32 R234, R234, c[0x0][0x218], R30 ;  /* 0x00008600eaea7a25 */ /* 0x000fe200078e001e */
[----:B------:R-:W-:Y:S02]  /*1a80*/  IADD3 R207, R215, 0x1400, RZ ;  /* 0x00001400d7cf7810 */ /* 0x000fe40007ffe0ff */
[----:B------:R-:W-:Y:S01]  /*1a90*/  SEL R0, R0, 0xfffffff0, !P1 ;  /* 0xfffffff000007807 */ /* 0x000fe20004800000 */
[----:B------:R-:W-:Y:S01]  /*1aa0*/  IMAD.IADD R237, R235, 0x1, R237 ;  /* 0x00000001ebed7824 */ /* 0x000fe200078e02ed */
[C---:B------:R-:W-:Y:S01]  /*1ab0*/  IADD3 R206, R215.reuse, 0x1800, RZ ;  /* 0x00001800d7ce7810 */ /* 0x040fe20007ffe0ff */
[----:B------:R-:W-:Y:S01]  /*1ac0*/  IMAD.MOV.U32 R236, RZ, RZ, R234 ;  /* 0x000000ffffec7224 */ /* 0x000fe200078e00ea */
[C---:B------:R-:W-:Y:S01]  /*1ad0*/  IADD3 R205, R215.reuse, 0x1c00, RZ ;  /* 0x00001c00d7cd7810 */ /* 0x040fe20007ffe0ff */
[----:B------:R-:W-:Y:S01]  /*1ae0*/  IMAD R213, R0, 0x2, R217 ;  /* 0x0000000200d57824 */ /* 0x000fe200078e02d9 */
[----:B------:R-:W-:Y:S01]  /*1af0*/  IADD3 R204, R215, 0x2000, RZ ;  /* 0x00002000d7cc7810 */ /* 0x000fe20007ffe0ff */
[----:B------:R-:W-:-:S04]  /*1b00*/  IMAD.WIDE.U32 R54, R54, 0x30, R236 ;  /* 0x0000003036367825 */ /* 0x000fc800078e00ec */
[----:B------:R-:W-:Y:S01]  /*1b10*/  IMAD.IADD R52, R55, 0x1, R52 ;  /* 0x0000000137347824 */ /* 0x000fe200078e0234 */
[C---:B------:R-:W-:Y:S01]  /*1b20*/  LEA R74, P0, R54.reuse, c[0x0][0x1f8], 0x1 ;  /* 0x00007e00364a7a11 */ /* 0x040fe200078008ff */
[----:B------:R-:W-:Y:S03]  /*1b30*/  LDSM.16.M88.4 R48, [R217+0x7080] ;  /* 0x00708000d930783b */ /* 0x000fe60000000200 */
[----:B------:R-:W-:Y:S01]  /*1b40*/  LEA.HI.X R75, R54, c[0x0][0x1fc], R52, 0x1, P0 ;  /* 0x00007f00364b7a11 */ /* 0x000fe200000f0c34 */
[----:B------:R-:W4:Y:S01]  /*1b50*/  LDSM.16.M88.4 R56, [R216+0x4080] ;  /* 0x00408000d838783b */ /* 0x000f220000000200 */
[----:B------:R-:W-:-:S03]  /*1b60*/  @!P3 LEA R104, P0, R225, R74, 0x1 ;  /* 0x0000004ae168b211 */ /* 0x000fc600078008ff */
[----:B------:R-:W5:Y:S01]  /*1b70*/  LDSM.16.M88.4 R44, [R217+0x6080] ;  /* 0x00608000d92c783b */ /* 0x000f620000000200 */
[----:B------:R-:W-:-:S03]  /*1b80*/  @!P3 LEA.HI.X R105, R225, R75, R224, 0x1, P0 ;  /* 0x0000004be169b211 */ /* 0x000fc600000f0ce0 */
[----:B------:R-:W2:Y:S04]  /*1b90*/  LDSM.16.M88.4 R64, [R216+0x3c80] ;  /* 0x003c8000d840783b */ /* 0x000ea80000000200 */
[----:B---3--:R-:W3:Y:S04]  /*1ba0*/  LDSM.16.M88.4 R24, [R216+0x4480] ;  /* 0x00448000d818783b */ /* 0x008ee80000000200 */
[----:B------:R-:W-:Y:S04]  /*1bb0*/  LDSM.16.M88.4 R36, [R215] ;  /* 0x00000000d724783b */ /* 0x000fe80000000200 */
[----:B------:R-:W1:Y:S04]  /*1bc0*/  LDSM.16.M88.4 R40, [R213+0x7080] ;  /* 0x00708000d528783b */ /* 0x000e680000000200 */
[----:B------:R-:W1:Y:S04]  /*1bd0*/  LDSM.16.M88.4 R32, [R215+0x400] ;  /* 0x00040000d720783b */ /* 0x000e680000000200 */
[----:B------:R-:W3:Y:S01]  /*1be0*/  LDSM.16.M88.4 R28, [R215+0x800] ;  /* 0x00080000d71c783b */ /* 0x000ee20000000200 */
[-C--:B----4-:R-:W-:Y:S08]  /*1bf0*/  HMMA.16816.F32 R12, R48, R56.reuse, RZ ;  /* 0x00000038300c723c */ /* 0x090ff000000018ff */
[----:B-----5:R-:W-:Y:S07]  /*1c00*/  HMMA.16816.F32 R60, R44, R56, RZ ;  /* 0x000000382c3c723c */ /* 0x020fee00000018ff */
[----:B------:R-:W-:Y:S01]  /*1c10*/  SEL R56, RZ, 0x2, P5 ;  /* 0x00000002ff387807 */ /* 0x000fe20002800000 */
[----:B--2---:R-:W-:Y:S04]  /*1c20*/  HMMA.16816.F32 R20, R48, R64, RZ ;  /* 0x000000403014723c */ /* 0x004fe800000018ff */
[----:B------:R-:W-:-:S04]  /*1c30*/  IMAD.IADD R73, R56, 0x1, R73 ;  /* 0x0000000138497824 */ /* 0x000fc800078e0249 */
[----:B------:R-:W-:Y:S01]  /*1c40*/  IMAD.IADD R76, R76, 0x1, R73 ;  /* 0x000000014c4c7824 */ /* 0x000fe200078e0249 */
[C---:B-1----:R-:W-:Y:S04]  /*1c50*/  HMMA.16816.F32 R16, R48.reuse, R66, RZ ;  /* 0x000000423010723c */ /* 0x042fe800000018ff */
[C---:B------:R-:W-:Y:S02]  /*1c60*/  LOP3.LUT P2, RZ, R76.reuse, 0x1, RZ, 0xc0, !PT ;  /* 0x000000014cff7812 */ /* 0x040fe4000784c0ff */
[----:B------:R-:W-:Y:S02]  /*1c70*/  LOP3.LUT P1, RZ, R76, 0x2, RZ, 0xc0, !PT ;  /* 0x000000024cff7812 */ /* 0x000fe4000782c0ff */
[C---:B------:R-:W-:Y:S01]  /*1c80*/  ISETP.LT.OR P2, PT, R72.reuse, 0x1, !P2 ;  /* 0x000000014800780c */ /* 0x040fe20005741670 */
[----:B------:R-:W-:Y:S01]  /*1c90*/  HMMA.16816.F32 R8, R48, R58, RZ ;  /* 0x0000003a3008723c */ /* 0x000fe200000018ff */
[----:B------:R-:W-:-:S02]  /*1ca0*/  ISETP.LT.OR P1, PT, R72, 0x1, !P1 ;  /* 0x000000014800780c */ /* 0x000fc40004f21670 */
[----:B------:R-:W-:-:S04]  /*1cb0*/  LOP3.LUT P0, RZ, R76, 0x4, RZ, 0xc0, !PT ;  /* 0x000000044cff7812 */ /* 0x000fc8000780c0ff */
[----:B------:R-:W-:Y:S01]  /*1cc0*/  ISETP.LT.OR P0, PT, R72, 0x1, !P0 ;  /* 0x000000014800780c */ /* 0x000fe20004701670 */
[----:B------:R-:W-:Y:S08]  /*1cd0*/  HMMA.16816.F32 R68, R44, R64, RZ ;  /* 0x000000402c44723c */ /* 0x000ff000000018ff */
[----:B---3--:R-:W-:Y:S08]  /*1ce0*/  HMMA.16816.F32 R4, R48, R24, RZ ;  /* 0x000000183004723c */ /* 0x008ff000000018ff */
[C---:B------:R-:W-:Y:S08]  /*1cf0*/  HMMA.16816.F32 R64, R44.reuse, R66, RZ ;  /* 0x000000422c40723c */ /* 0x040ff000000018ff */
[C---:B------:R-:W-:Y:S08]  /*1d00*/  HMMA.16816.F32 R56, R44.reuse, R58, RZ ;  /* 0x0000003a2c38723c */ /* 0x040ff000000018ff */
[----:B------:R-:W-:Y:S08]  /*1d10*/  HMMA.16816.F32 R52, R44, R24, RZ ;  /* 0x000000182c34723c */ /* 0x000ff000000018ff */
[-C--:B------:R-:W-:Y:S08]  /*1d20*/  HMMA.16816.F32 R48, R48, R26.reuse, RZ ;  /* 0x0000001a3030723c */ /* 0x080ff000000018ff */
[----:B------:R-:W-:Y:S01]  /*1d30*/  HMMA.16816.F32 R44, R44, R26, RZ ;  /* 0x0000001a2c2c723c */ /* 0x000fe200000018ff */
[----:B------:R-:W1:Y:S04]  /*1d40*/  LDSM.16.M88.4 R24, [R213+0x6080] ;  /* 0x00608000d518783b */ /* 0x000e680000000200 */
[----:B------:R-:W-:Y:S01]  /*1d50*/  @!PT LDS RZ, [RZ] ;  /* 0x00000000fffff984 */ /* 0x000fe20000000800 */
[----:B------:R-:W-:Y:S01]  /*1d60*/  @!PT LDS RZ, [RZ] ;  /* 0x00000000fffff984 */ /* 0x000fe20000000800 */
[----:B------:R-:W-:Y:S01]  /*1d70*/  @!PT LDS RZ, [RZ] ;  /* 0x00000000fffff984 */ /* 0x000fe20000000800 */
[----:B------:R2:W-:Y:S01]  /*1d80*/  LDGSTS.E.BYPASS.LTC128B.128 [R218+0x1880], [R74.64], !P2 ;  /* 0x018800004ada7fae */ /* 0x0005e2000d101d48 */
[----:B------:R-:W-:-:S02]  /*1d90*/  @!P3 LOP3.LUT P2, RZ, R73, 0x1, RZ, 0xc0, !PT ;  /* 0x0000000149ffb812 */ /* 0x000fc4000784c0ff */
[C---:B------:R-:W-:Y:S01]  /*1da0*/  HMMA.16816.F32 R20, R40.reuse, R36, R20 ;  /* 0x000000242814723c */ /* 0x040fe20000001814 */
[----:B------:R2:W-:Y:S01]  /*1db0*/  LDGSTS.E.BYPASS.LTC128B.128 [R218+0x2480], [R74.64+0x40], !P1 ;  /* 0x024800404ada7fae */ /* 0x0005e2000c901d48 */
[----:B------:R-:W-:Y:S02]  /*1dc0*/  @!P3 LOP3.LUT P1, RZ, R73, 0x2, RZ, 0xc0, !PT ;  /* 0x0000000249ffb812 */ /* 0x000fe4000782c0ff */
[C---:B------:R-:W-:Y:S01]  /*1dd0*/  @!P3 ISETP.LT.OR P2, PT, R72.reuse, 0x21, !P2 ;  /* 0x000000214800b80c */ /* 0x040fe20005741670 */
[----:B------:R2:W-:Y:S01]  /*1de0*/  LDGSTS.E.BYPASS.LTC128B.128 [R218+0x3080], [R74.64+0x80], !P0 ;  /* 0x030800804ada7fae */ /* 0x0005e2000c101d48 */
[C---:B------:R-:W-:Y:S02]  /*1df0*/  @!P3 ISETP.LT.OR P1, PT, R72.reuse, 0x21, !P1 ;  /* 0x000000214800b80c */ /* 0x040fe40004f21670 */
[----:B------:R-:W-:Y:S01]  /*1e00*/  @!P3 ISETP.LT.OR P0, PT, R72, 0x21, P4 ;  /* 0x000000214800b80c */ /* 0x000fe20002701670 */
[C---:B------:R-:W-:Y:S08]  /*1e10*/  HMMA.16816.F32 R12, R40.reuse, R32, R12 ;  /* 0x00000020280c723c */ /* 0x040ff0000000180c */
[----:B------:R3:W-:Y:S01]  /*1e20*/  @!P3 LDGSTS.E.BYPASS.LTC128B.128 [R218+0x2080], [R104.64], !P2 ;  /* 0x0208000068dabfae */ /* 0x0007e2000d101d48 */
[C---:B------:R-:W-:Y:S03]  /*1e30*/  HMMA.16816.F32 R4, R40.reuse, R28, R4 ;  /* 0x0000001c2804723c */ /* 0x040fe60000001804 */
[----:B------:R3:W-:Y:S04]  /*1e40*/  @!P3 LDGSTS.E.BYPASS.LTC128B.128 [R218+0x2c80], [R104.64+0x40], !P1 ;  /* 0x02c8004068dabfae */ /* 0x0007e8000c901d48 */
[----:B------:R3:W-:Y:S01]  /*1e50*/  @!P3 LDGSTS.E.BYPASS.LTC128B.128 [R218+0x3880], [R104.64+0x80], !P0 ;  /* 0x0388008068dabfae */ /* 0x0007e2000c101d48 */
[----:B------:R-:W-:Y:S01]  /*1e60*/  HMMA.16816.F32 R16, R40, R38, R16 ;  /* 0x000000262810723c */ /* 0x000fe20000001810 */
[----:B------:R-:W-:-:S02]  /*1e70*/  ISETP.GT.AND P0, PT, R101, UR6, PT ;  /* 0x0000000665007c0c */ /* 0x000fc4000bf04270 */
[----:B------:R-:W-:Y:S04]  /*1e80*/  LDSM.16.M88.4 R88, [R217+0x9080] ;  /* 0x00908000d958783b */ /* 0x000fe80000000200 */
[----:B------:R-:W4:Y:S01]  /*1e90*/  LDSM.16.M88.4 R84, [R216+0x4880] ;  /* 0x00488000d854783b */ /* 0x000f220000000200 */
[C---:B------:R-:W-:Y:S03]  /*1ea0*/  HMMA.16816.F32 R8, R40.reuse, R34, R8 ;  /* 0x000000222808723c */ /* 0x040fe60000001808 */
[----:B------:R-:W5:Y:S04]  /*1eb0*/  LDSM.16.M88.4 R80, [R216+0x4c80] ;  /* 0x004c8000d850783b */ /* 0x000f680000000200 */
[----:B------:R-:W3:Y:S01]  /*1ec0*/  LDSM.16.M88.4 R76, [R216+0x5080] ;  /* 0x00508000d84c783b */ /* 0x000ee20000000200 */
[----:B------:R-:W-:Y:S03]  /*1ed0*/  HMMA.16816.F32 R48, R40, R30, R48 ;  /* 0x0000001e2830723c */ /* 0x000fe60000001830 */
[----:B--2---:R-:W2:Y:S04]  /*1ee0*/  LDSM.16.M88.4 R72, [R217+0x8080] ;  /* 0x00808000d948783b */ /* 0x004ea80000000200 */
[----:B------:R-:W-:Y:S01]  /*1ef0*/  LDSM.16.M88.4 R40, [R215+0x1400] ;  /* 0x00140000d728783b */ /* 0x000fe20000000200 */
[C---:B-1----:R-:W-:Y:S03]  /*1f00*/  HMMA.16816.F32 R68, R24.reuse, R36, R68 ;  /* 0x000000241844723c */ /* 0x042fe60000001844 */
[----:B------:R-:W0:Y:S05]  /*1f10*/  LDGDEPBAR ;  /* 0x00000000000079af */ /* 0x000e2a0000000000 */
[C---:B------:R-:W-:Y:S08]  /*1f20*/  HMMA.16816.F32 R60, R24.reuse, R32, R60 ;  /* 0x00000020183c723c */ /* 0x040ff0000000183c */
[C---:B------:R-:W-:Y:S08]  /*1f30*/  HMMA.16816.F32 R52, R24.reuse, R28, R52 ;  /* 0x0000001c1834723c */ /* 0x040ff00000001834 */
[C---:B------:R-:W-:Y:S01]  /*1f40*/  HMMA.16816.F32 R64, R24.reuse, R38, R64 ;  /* 0x000000261840723c */ /* 0x040fe20000001840 */
[----:B------:R-:W-:Y:S07]  /*1f50*/  LDSM.16.M88.4 R36, [R213+0x9080] ;  /* 0x00908000d524783b */ /* 0x000fee0000000200 */
[C---:B------:R-:W-:Y:S01]  /*1f60*/  HMMA.16816.F32 R56, R24.reuse, R34, R56 ;  /* 0x000000221838723c */ /* 0x040fe20000001838 */
[----:B------:R-:W1:Y:S07]  /*1f70*/  LDSM.16.M88.4 R32, [R215+0xc00] ;  /* 0x000c0000d720783b */ /* 0x000e6e0000000200 */
[----:B------:R-:W-:Y:S01]  /*1f80*/  HMMA.16816.F32 R44, R24, R30, R44 ;  /* 0x0000001e182c723c */ /* 0x000fe2000000182c */
[----:B------:R-:W1:Y:S04]  /*1f90*/  LDSM.16.M88.4 R28, [R215+0x1000] ;  /* 0x00100000d71c783b */ /* 0x000e680000000200 */
[----:B------:R-:W1:Y:S03]  /*1fa0*/  LDSM.16.M88.4 R24, [R213+0x8080] ;  /* 0x00808000d518783b */ /* 0x000e660000000200 */
[C---:B----4-:R-:W-:Y:S08]  /*1fb0*/  HMMA.16816.F32 R20, R88.reuse, R84, R20 ;  /* 0x000000545814723c */ /* 0x050ff00000001814 */
[C---:B-----5:R-:W-:Y:S08]  /*1fc0*/  HMMA.16816.F32 R12, R88.reuse, R80, R12 ;  /* 0x00000050580c723c */ /* 0x060ff0000000180c */
[C---:B---3--:R-:W-:Y:S08]  /*1fd0*/  HMMA.16816.F32 R4, R88.reuse, R76, R4 ;  /* 0x0000004c5804723c */ /* 0x048ff00000001804 */
[C---:B------:R-:W-:Y:S08]  /*1fe0*/  HMMA.16816.F32 R16, R88.reuse, R86, R16 ;  /* 0x000000565810723c */ /* 0x040ff00000001810 */
[C---:B------:R-:W-:Y:S08]  /*1ff0*/  HMMA.16816.F32 R8, R88.reuse, R82, R8 ;  /* 0x000000525808723c */ /* 0x040ff00000001808 */
[----:B------:R-:W-:Y:S01]  /*2000*/  HMMA.16816.F32 R48, R88, R78, R48 ;  /* 0x0000004e5830723c */ /* 0x000fe20000001830 */
[----:B------:R-:W-:Y:S07]  /*2010*/  LDSM.16.M88.4 R88, [R217+0xa080] ;  /* 0x00a08000d958783b */ /* 0x000fee0000000200 */
[C---:B--2---:R-:W-:Y:S08]  /*2020*/  HMMA.16816.F32 R68, R72.reuse, R84, R68 ;  /* 0x000000544844723c */ /* 0x044ff00000001844 */
[C---:B------:R-:W-:Y:S01]  /*2030*/  HMMA.16816.F32 R64, R72.reuse, R86, R64 ;  /* 0x000000564840723c */ /* 0x040fe20000001840 */
[----:B------:R-:W-:Y:S07]  /*2040*/  LDSM.16.M88.4 R84, [R217+0xb080] ;  /* 0x00b08000d954783b */ /* 0x000fee0000000200 */
[C---:B------:R-:W-:Y:S08]  /*2050*/  HMMA.16816.F32 R60, R72.reuse, R80, R60 ;  /* 0x00000050483c723c */ /* 0x040ff0000000183c */
[C---:B------:R-:W-:Y:S01]  /*2060*/  HMMA.16816.F32 R56, R72.reuse, R82, R56 ;  /* 0x000000524838723c */ /* 0x040fe20000001838 */
[----:B------:R-:W2:Y:S07]  /*2070*/  LDSM.16.M88.4 R80, [R216+0x5480] ;  /* 0x00548000d850783b */ /* 0x000eae0000000200 */
[C---:B------:R-:W-:Y:S08]  /*2080*/  HMMA.16816.F32 R52, R72.reuse, R76, R52 ;  /* 0x0000004c4834723c */ /* 0x040ff00000001834 */
[----:B------:R-:W-:Y:S01]  /*2090*/  HMMA.16816.F32 R44, R72, R78, R44 ;  /* 0x0000004e482c723c */ /* 0x000fe2000000182c */
[----:B------:R-:W3:Y:S04]  /*20a0*/  LDSM.16.M88.4 R76, [R216+0x5880] ;  /* 0x00588000d84c783b */ /* 0x000ee80000000200 */
[----:B------:R-:W4:Y:S03]  /*20b0*/  LDSM.16.M88.4 R72, [R216+0x5c80] ;  /* 0x005c8000d848783b */ /* 0x000f260000000200 */
[C---:B-1----:R-:W-:Y:S08]  /*20c0*/  HMMA.16816.F32 R20, R36.reuse, R32, R20 ;  /* 0x000000202414723c */ /* 0x042ff00000001814 */
[C---:B------:R-:W-:Y:S08]  /*20d0*/  HMMA.16816.F32 R16, R36.reuse, R34, R16 ;  /* 0x000000222410723c */ /* 0x040ff00000001810 */
[C---:B------:R-:W-:Y:S08]  /*20e0*/  HMMA.16816.F32 R12, R36.reuse, R28, R12 ;  /* 0x0000001c240c723c */ /* 0x040ff0000000180c */
[C---:B------:R-:W-:Y:S08]  /*20f0*/  HMMA.16816.F32 R8, R36.reuse, R30, R8 ;  /* 0x0000001e2408723c */ /* 0x040ff00000001808 */
[C---:B------:R-:W-:Y:S08]  /*2100*/  HMMA.16816.F32 R4, R36.reuse, R40, R4 ;  /* 0x000000282404723c */ /* 0x040ff00000001804 */
[----:B------:R-:W-:Y:S01]  /*2110*/  HMMA.16816.F32 R48, R36, R42, R48 ;  /* 0x0000002a2430723c */ /* 0x000fe20000001830 */
[----:B------:R-:W-:Y:S07]  /*2120*/  LDSM.16.M88.4 R36, [R213+0xb080] ;  /* 0x00b08000d524783b */ /* 0x000fee0000000200 */
[C---:B------:R-:W-:Y:S08]  /*2130*/  HMMA.16816.F32 R68, R24.reuse, R32, R68 ;  /* 0x000000201844723c */ /* 0x040ff00000001844 */
[C---:B------:R-:W-:Y:S01]  /*2140*/  HMMA.16816.F32 R64, R24.reuse, R34, R64 ;  /* 0x000000221840723c */ /* 0x040fe20000001840 */
[----:B------:R-:W1:Y:S07]  /*2150*/  LDSM.16.M88.4 R32, [R215+0x1800] ;  /* 0x00180000d720783b */ /* 0x000e6e0000000200 */
[C---:B------:R-:W-:Y:S08]  /*2160*/  HMMA.16816.F32 R60, R24.reuse, R28, R60 ;  /* 0x0000001c183c723c */ /* 0x040ff0000000183c */
[C---:B------:R-:W-:Y:S01]  /*2170*/  HMMA.16816.F32 R56, R24.reuse, R30, R56 ;  /* 0x0000001e1838723c */ /* 0x040fe20000001838 */
[----:B------:R-:W5:Y:S07]  /*2180*/  LDSM.16.M88.4 R28, [R215+0x1c00] ;  /* 0x001c0000d71c783b */ /* 0x000f6e0000000200 */
[C---:B------:R-:W-:Y:S08]  /*2190*/  HMMA.16816.F32 R52, R24.reuse, R40, R52 ;  /* 0x000000281834723c */ /* 0x040ff00000001834 */
[----:B------:R-:W-:Y:S01]  /*21a0*/  HMMA.16816.F32 R44, R24, R42, R44 ;  /* 0x0000002a182c723c */ /* 0x000fe2000000182c */
[----:B------:R-:W1:Y:S04]  /*21b0*/  LDSM.16.M88.4 R24, [R215+0x2000] ;  /* 0x00200000d718783b */ /* 0x000e680000000200 */
[----:B------:R-:W1:Y:S01]  /*21c0*/  LDSM.16.M88.4 R40, [R213+0xa080] ;  /* 0x00a08000d528783b */ /* 0x000e620000000200 */
[----:B------:R-:W-:-:S04]  /*21d0*/  DEPBAR.LE SB0, 0x0 ;  /* 0x000080000000791a */ /* 0x000fc80000000000 */
[C---:B--2---:R-:W-:Y:S08]  /*21e0*/  HMMA.16816.F32 R20, R84.reuse, R80, R20 ;  /* 0x000000505414723c */ /* 0x044ff00000001814 */
[C---:B------:R-:W-:Y:S08]  /*21f0*/  HMMA.16816.F32 R16, R84.reuse, R82, R16 ;  /* 0x000000525410723c */ /* 0x040ff00000001810 */
[C---:B---3--:R-:W-:Y:S08]  /*2200*/  HMMA.16816.F32 R12, R84.reuse, R76, R12 ;  /* 0x0000004c540c723c */ /* 0x048ff0000000180c */
[C---:B------:R-:W-:Y:S08]  /*2210*/  HMMA.16816.F32 R8, R84.reuse, R78, R8 ;  /* 0x0000004e5408723c */ /* 0x040ff00000001808 */
[C---:B----4-:R-:W-:Y:S08]  /*2220*/  HMMA.16816.F32 R4, R84.reuse, R72, R4 ;  /* 0x000000485404723c */ /* 0x050ff00000001804 */
[----:B------:R-:W-:Y:S08]  /*2230*/  HMMA.16816.F32 R48, R84, R74, R48 ;  /* 0x0000004a5430723c */ /* 0x000ff00000001830 */
[C---:B------:R-:W-:Y:S08]  /*2240*/  HMMA.16816.F32 R68, R88.reuse, R80, R68 ;  /* 0x000000505844723c */ /* 0x040ff00000001844 */
[C---:B------:R-:W-:Y:S08]  /*2250*/  HMMA.16816.F32 R64, R88.reuse, R82, R64 ;  /* 0x000000525840723c */ /* 0x040ff00000001840 */
[C---:B------:R-:W-:Y:S08]  /*2260*/  HMMA.16816.F32 R60, R88.reuse, R76, R60 ;  /* 0x0000004c583c723c */ /* 0x040ff0000000183c */
[C---:B------:R-:W-:Y:S08]  /*2270*/  HMMA.16816.F32 R56, R88.reuse, R78, R56 ;  /* 0x0000004e5838723c */ /* 0x040ff00000001838 */
[C---:B------:R-:W-:Y:S08]  /*2280*/  HMMA.16816.F32 R52, R88.reuse, R72, R52 ;  /* 0x000000485834723c */ /* 0x040ff00000001834 */
[----:B------:R-:W-:Y:S08]  /*2290*/  HMMA.16816.F32 R44, R88, R74, R44 ;  /* 0x0000004a582c723c */ /* 0x000ff0000000182c */
[C---:B-1----:R-:W-:Y:S08]  /*22a0*/  HMMA.16816.F32 R20, R36.reuse, R32, R20 ;  /* 0x000000202414723c */ /* 0x042ff00000001814 */
[C---:B------:R-:W-:Y:S08]  /*22b0*/  HMMA.16816.F32 R16, R36.reuse, R34, R16 ;  /* 0x000000222410723c */ /* 0x040ff00000001810 */
[C---:B-----5:R-:W-:Y:S08]  /*22c0*/  HMMA.16816.F32 R12, R36.reuse, R28, R12 ;  /* 0x0000001c240c723c */ /* 0x060ff0000000180c */
[C---:B------:R-:W-:Y:S08]  /*22d0*/  HMMA.16816.F32 R8, R36.reuse, R30, R8 ;  /* 0x0000001e2408723c */ /* 0x040ff00000001808 */
[C---:B------:R-:W-:Y:S07]  /*22e0*/  HMMA.16816.F32 R72, R36.reuse, R24, R4 ;  /* 0x000000182448723c */ /* 0x040fee0000001804 */
[----:B------:R-:W-:Y:S01]  /*22f0*/  IMAD.IADD R4, R96, 0x1, R103 ;  /* 0x0000000160047824 */ /* 0x000fe200078e0267 */
[----:B------:R-:W-:Y:S08]  /*2300*/  HMMA.16816.F32 R48, R36, R26, R48 ;  /* 0x0000001a2430723c */ /* 0x000ff00000001830 */
[C---:B------:R-:W-:Y:S08]  /*2310*/  HMMA.16816.F32 R68, R40.reuse, R32, R68 ;  /* 0x000000202844723c */ /* 0x040ff00000001844 */
[C---:B------:R-:W-:Y:S08]  /*2320*/  HMMA.16816.F32 R64, R40.reuse, R34, R64 ;  /* 0x000000222840723c */ /* 0x040ff00000001840 */
[C---:B------:R-:W-:Y:S08]  /*2330*/  HMMA.16816.F32 R60, R40.reuse, R28, R60 ;  /* 0x0000001c283c723c */ /* 0x040ff0000000183c */
[C---:B------:R-:W-:Y:S08]  /*2340*/  HMMA.16816.F32 R56, R40.reuse, R30, R56 ;  /* 0x0000001e2838723c */ /* 0x040ff00000001838 */
[C---:B------:R-:W-:Y:S08]  /*2350*/  HMMA.16816.F32 R52, R40.reuse, R24, R52 ;  /* 0x000000182834723c */ /* 0x040ff00000001834 */
[----:B------:R-:W-:Y:S01]  /*2360*/  HMMA.16816.F32 R44, R40, R26, R44 ;  /* 0x0000001a282c723c */ /* 0x000fe2000000182c */
[----:B------:R-:W-:Y:S06]  /*2370*/  BAR.SYNC.DEFER_BLOCKING 0x0 ;  /* 0x0000000000007b1d */ /* 0x000fec0000010000 */
[----:B------:R-:W-:Y:S05]  /*2380*/  @!P0 BRA `(.L_x_159) ;  /* 0x000001a000008947 */ /* 0x000fea0003800000 */
[----:B------:R-:W-:Y:S02]  /*2390*/  IADD3 R6, -R238, 0x30, RZ ;  /* 0x00000030ee067810 */ /* 0x000fe40007ffe1ff */
[----:B------:R-:W-:-:S02]  /*23a0*/  IADD3 R7, R153, -0x2, RZ ;  /* 0xfffffffe99077810 */ /* 0x000fc40007ffe0ff */
[----:B------:R-:W-:Y:S02]  /*23b0*/  ISETP.GE.AND P2, PT, R6, 0x21, PT ;  /* 0x000000210600780c */ /* 0x000fe40003f46270 */
[----:B------:R-:W-:Y:S01]  /*23c0*/  SHF.R.S32.HI R5, RZ, 0x1f, R7 ;  /* 0x0000001fff057819 */ /* 0x000fe20000011407 */
[-C--:B------:R-:W-:Y:S02]  /*23d0*/  IMAD R2, R2, R7.reuse, RZ ;  /* 0x0000000702027224 */ /* 0x080fe400078e02ff */
[----:B------:R-:W-:-:S04]  /*23e0*/  IMAD.WIDE.U32 R24, R98, R7, RZ ;  /* 0x0000000762187225 */ /* 0x000fc800078e00ff */
[----:B------:R-:W-:-:S04]  /*23f0*/  IMAD R5, R5, R98, R2 ;  /* 0x0000006205057224 */ /* 0x000fc800078e0202 */
[----:B------:R-:W-:Y:S01]  /*2400*/  IMAD.IADD R5, R25, 0x1, R5 ;  /* 0x0000000119057824 */ /* 0x000fe200078e0205 */
[----:B------:R-:W-:-:S04]  /*2410*/  @P2 IADD3 R7, P1, P0, R220, R24, R222 ;  /* 0x00000018dc072210 */ /* 0x000fc8000783e0de */
[----:B------:R-:W-:Y:S02]  /*2420*/  @P2 IADD3.X R2, R229, R5, R223, P1, P0 ;  /* 0x00000005e5022210 */ /* 0x000fe40000fe04df */
[----:B------:R-:W-:-:S13]  /*2430*/  ISETP.GE.AND P1, PT, R6, 0x1, PT ;  /* 0x000000010600780c */ /* 0x000fda0003f26270 */
[----:B------:R-:W-:-:S05]  /*2440*/  @P1 IADD3 R24, P0, R220, R24, RZ ;  /* 0x00000018dc181210 */ /* 0x000fca0007f1e0ff */
[----:B------:R-:W-:Y:S01]  /*2450*/  @P1 IMAD.X R5, R5, 0x1, R229, P0 ;  /* 0x0000000105051824 */ /* 0x000fe200000e06e5 */
[----:B------:R-:W-:-:S04]  /*2460*/  @P2 LEA R6, P0, R7, c[0x0][0x1c8], 0x1 ;  /* 0x0000720007062a11 */ /* 0x000fc800078008ff */
[----:B------:R-:W-:Y:S02]  /*2470*/  @P2 LEA.HI.X R7, R7, c[0x0][0x1cc], R2, 0x1, P0 ;  /* 0x0000730007072a11 */ /* 0x000fe400000f0c02 */
[----:B------:R-:W-:-:S04]  /*2480*/  @P1 LEA R26, P0, R24, c[0x0][0x1c8], 0x1 ;  /* 0x00007200181a1a11 */ /* 0x000fc800078008ff */
[----:B------:R-:W-:-:S05]  /*2490*/  @P1 LEA.HI.X R27, R24, c[0x0][0x1cc], R5, 0x1, P0 ;  /* 0x00007300181b1a11 */ /* 0x000fca00000f0c05 */
        /* <DEDUP_REMOVED lines=8> */
[----:B------:R1:W-:Y:S02]  /*2520*/  @P2 LDGSTS.E.BYPASS.LTC128B.128 [R218+0x5c80], [R6.64+0x80], !P4 ;  /* 0x05c8008006da2fae */ /* 0x0003e4000e101d48 */
.L_x_159:
[----:B------:R-:W-:Y:S01]  /*2530*/  LOP3.LUT R95, R95, 0xffffffe0, RZ, 0xc0, !PT ;  /* 0xffffffe05f5f7812 */ /* 0x000fe200078ec0ff */
[----:B------:R-:W-:Y:S01]  /*2540*/  FMUL.FTZ R35, R61, c[0x0][0x320] ;  /* 0x0000c8003d237a20 */ /* 0x000fe20000410000 */
[----:B------:R-:W-:Y:S01]  /*2550*/  SHF.R.S32.HI R25, RZ, 0x1f, R94 ;  /* 0x0000001fff197819 */ /* 0x000fe2000001145e */
[----:B------:R-:W-:Y:S01]  /*2560*/  FMUL.FTZ R39, R69, c[0x0][0x320] ;  /* 0x0000c80045277a20 */ /* 0x000fe20000410000 */
[----:B-1----:R-:W-:Y:S01]  /*2570*/  LEA.HI R6, R97, R97, RZ, 0x1 ;  /* 0x0000006161067211 */ /* 0x002fe200078f08ff */
[----:B------:R-:W-:Y:S01]  /*2580*/  IMAD.IADD R92, R92, 0x1, -R95 ;  /* 0x000000015c5c7824 */ /* 0x000fe200078e0a5f */
[----:B------:R-:W-:Y:S01]  /*2590*/  LEA.HI R25, R25, R94, RZ, 0x2 ;  /* 0x0000005e19197211 */ /* 0x000fe200078f10ff */
[----:B------:R-:W-:Y:S01]  /*25a0*/  FMUL.FTZ R41, R68, c[0x0][0x320] ;  /* 0x0000c80044297a20 */ /* 0x000fe20000410000 */
[----:B------:R-:W-:Y:S01]  /*25b0*/  PLOP3.LUT P1, PT, PT, PT, UP2, 0x80, 0x0 ;  /* 0x000000000000781c */ /* 0x000fe20003f2f028 */
[----:B------:R-:W-:Y:S01]  /*25c0*/  FMUL.FTZ R7, R64, c[0x0][0x320] ;  /* 0x0000c80040077a20 */ /* 0x000fe20000410000 */
[----:B------:R-:W-:Y:S01]  /*25d0*/  SHF.R.S32.HI R27, RZ, 0x1f, R92 ;  /* 0x0000001fff1b7819 */ /* 0x000fe2000001145c */
[----:B------:R-:W-:Y:S01]  /*25e0*/  FMUL.FTZ R5, R65, c[0x0][0x320] ;  /* 0x0000c80041057a20 */ /* 0x000fe20000410000 */
[----:B------:R-:W-:Y:S01]  /*25f0*/  LOP3.LUT R25, R25, 0xffffffc, RZ, 0xc0, !PT ;  /* 0x0ffffffc19197812 */ /* 0x000fe200078ec0ff */
[----:B------:R-:W-:Y:S01]  /*2600*/  FMUL.FTZ R37, R60, c[0x0][0x320] ;  /* 0x0000c8003c257a20 */ /* 0x000fe20000410000 */
[----:B------:R-:W-:Y:S01]  /*2610*/  LEA.HI R2, R27, R92, RZ, 0x2 ;  /* 0x0000005c1b027211 */ /* 0x000fe200078f10ff */
[----:B------:R-:W-:Y:S01]  /*2620*/  FMUL.FTZ R31, R57, c[0x0][0x320] ;  /* 0x0000c800391f7a20 */ /* 0x000fe20000410000 */
[----:B------:R-:W-:Y:S01]  /*2630*/  PLOP3.LUT P0, PT, PT, PT, UP2, 0x80, 0x0 ;  /* 0x000000000000781c */ /* 0x000fe20003f0f028 */
[----:B------:R-:W-:Y:S01]  /*2640*/  IMAD.IADD R25, R94, 0x1, -R25 ;  /* 0x000000015e197824 */ /* 0x000fe200078e0a19 */
[----:B------:R-:W-:Y:S01]  /*2650*/  LEA.HI.SX32 R24, R2, UR11, 0x1e ;  /* 0x0000000b02187c11 */ /* 0x000fe2000f8ff2ff */
[----:B------:R-:W-:Y:S01]  /*2660*/  FMUL.FTZ R29, R52, c[0x0][0x320] ;  /* 0x0000c800341d7a20 */ /* 0x000fe20000410000 */
[----:B------:R-:W1:Y:S01]  /*2670*/  MUFU.TANH R41, R41 ;  /* 0x0000002900297308 */ /* 0x000e620000002400 */
[----:B------:R-:W-:Y:S01]  /*2680*/  FMUL.FTZ R27, R53, c[0x0][0x320] ;  /* 0x0000c800351b7a20 */ /* 0x000fe20000410000 */
[----:B------:R-:W-:Y:S01]  /*2690*/  ULDC UR7, c[0x0][0x324] ;  /* 0x0000c90000077ab9 */ /* 0x000fe20000000800 */
[----:B------:R-:W-:Y:S01]  /*26a0*/  IMAD R24, R25, 0x10, R24 ;  /* 0x0000001019187824 */ /* 0x000fe200078e0218 */
[----:B------:R-:W-:Y:S01]  /*26b0*/  SHF.L.U32 R25, R6, 0x5, RZ ;  /* 0x0000000506197819 */ /* 0x000fe200000006ff */
[----:B------:R-:W-:Y:S01]  /*26c0*/  FMUL.FTZ R26, R44, c[0x0][0x320] ;  /* 0x0000c8002c1a7a20 */ /* 0x000fe20000410000 */
[----:B------:R-:W-:Y:S01]  /*26d0*/  LOP3.LUT R6, R6, 0x1ffffffe, RZ, 0xc0, !PT ;  /* 0x1ffffffe06067812 */ /* 0x000fe200078ec0ff */
[----:B------:R-:W-:Y:S01]  /*26e0*/  FMUL.FTZ R33, R56, c[0x0][0x320] ;  /* 0x0000c80038217a20 */ /* 0x000fe20000410000 */
[----:B------:R-:W-:Y:S01]  /*26f0*/  LOP3.LUT R25, R25, 0xffffffc0, RZ, 0xc0, !PT ;  /* 0xffffffc019197812 */ /* 0x000fe200078ec0ff */
[----:B------:R-:W2:Y:S01]  /*2700*/  MUFU.TANH R39, R39 ;  /* 0x0000002700277308 */ /* 0x000ea20000002400 */
[----:B------:R-:W-:Y:S01]  /*2710*/  ULOP3.LUT UR7, URZ, UR7, URZ, 0x33, !UPT ;  /* 0x000000073f077292 */ /* 0x000fe2000f8e333f */
[----:B------:R-:W-:Y:S01]  /*2720*/  IMAD.IADD R6, R97, 0x1, -R6 ;  /* 0x0000000161067824 */ /* 0x000fe200078e0a06 */
[----:B------:R-:W0:Y:S01]  /*2730*/  LDGDEPBAR ;  /* 0x00000000000079af */ /* 0x000e220000000000 */
[----:B------:R-:W-:-:S04]  /*2740*/  IMAD.IADD R25, R25, 0x1, R24 ;  /* 0x0000000119197824 */ /* 0x000fc800078e0218 */
[----:B------:R-:W3:Y:S01]  /*2750*/  MUFU.TANH R7, R7 ;  /* 0x0000000700077308 */ /* 0x000ee20000002400 */
[----:B------:R-:W-:Y:S02]  /*2760*/  LEA R219, R6, R25, 0x3 ;  /* 0x0000001906db7211 */ /* 0x000fe400078e18ff */
[----:B------:R-:W-:-:S03]  /*2770*/  LOP3.LUT R25, R2, 0x7ffffffc, RZ, 0xc0, !PT ;  /* 0x7ffffffc02197812 */ /* 0x000fc600078ec0ff */
[----:B------:R-:W-:Y:S02]  /*2780*/  @P1 IMAD.HI.U32 R6, R219, c[0x0][0x2c8], RZ ;  /* 0x0000b200db061a27 */ /* 0x000fe400078e00ff */
[----:B------:R-:W4:Y:S02]  /*2790*/  MUFU.TANH R5, R5 ;  /* 0x0000000500057308 */ /* 0x000f240000002400 */
[----:B------:R-:W-:Y:S01]  /*27a0*/  IMAD.MOV.U32 R61, RZ, RZ, R219 ;  /* 0x000000ffff3d7224 */ /* 0x000fe200078e00db */
[----:B------:R-:W-:Y:S01]  /*27b0*/  @P0 SHF.R.U32.HI R61, RZ, c[0x0][0x2cc], R6 ;  /* 0x0000b300ff3d0a19 */ /* 0x000fe20000011606 */
[----:B------:R-:W-:Y:S01]  /*27c0*/  IMAD.IADD R226, R92, 0x1, -R25 ;  /* 0x000000015ce27824 */ /* 0x000fe200078e0a19 */
[----:B------:R-:W-:Y:S01]  /*27d0*/  PLOP3.LUT P0, PT, PT, PT, UP1, 0x40, 0x0 ;  /* 0x000000000000781c */ /* 0x000fe20003f0e818 */
[----:B------:R-:W-:Y:S02]  /*27e0*/  FMUL.FTZ R25, R45, c[0x0][0x320] ;  /* 0x0000c8002d197a20 */ /* 0x000fe40000410000 */
[----:B------:R-:W5:Y:S01]  /*27f0*/  SHFL.IDX PT, R2, R61, RZ, 0x1c1f ;  /* 0x001c1fff3d027589 */ /* 0x000f6200000e0000 */
[----:B------:R-:W-:Y:S01]  /*2800*/  SHF.L.U32 R226, R226, 0x1, RZ ;  /* 0x00000001e2e27819 */ /* 0x000fe200000006ff */
[----:B------:R-:W1:Y:S03]  /*2810*/  MUFU.TANH R37, R37 ;  /* 0x0000002500257308 */ /* 0x000e660000002400 */
[C---:B------:R-:W-:Y:S01]  /*2820*/  IADD3 R69, -R226.reuse, 0x1, R3 ;  /* 0x00000001e2457810 */ /* 0x040fe20007ffe103 */
[----:B------:R-:W-:Y:S01]  /*2830*/  IMAD.IADD R65, R93, 0x1, -R226 ;  /* 0x000000015d417824 */ /* 0x000fe200078e0ae2 */
[----:B------:R-:W-:-:S02]  /*2840*/  IADD3 R76, -R226, c[0x0][0x1d0], R93 ;  /* 0x00007400e24c7a10 */ /* 0x000fc40007ffe15d */
[----:B------:R-:W-:Y:S01]  /*2850*/  IADD3 R69, R69, -c[0x0][0x168], RZ ;  /* 0x80005a0045457a10 */ /* 0x000fe20007ffe0ff */
[----:B------:R-:W1:Y:S03]  /*2860*/  MUFU.TANH R35, R35 ;  /* 0x0000002300237308 */ /* 0x000e660000002400 */
[C---:B------:R-:W-:Y:S02]  /*2870*/  IADD3 R77, R69.reuse, c[0x0][0x328], RZ ;  /* 0x0000ca00454d7a10 */ /* 0x040fe40007ffe0ff */
[----:B------:R-:W-:-:S03]  /*2880*/  IADD3 R69, R69, UR7, RZ ;  /* 0x0000000745457c10 */ /* 0x000fc6000fffe0ff */
[----:B------:R-:W1:Y:S01]  /*2890*/  MUFU.TANH R31, R31 ;  /* 0x0000001f001f7308 */ /* 0x000e620000002400 */
[----:B-----5:R-:W-:Y:S01]  /*28a0*/  IMAD.IADD R3, R77, 0x1, R2 ;  /* 0x000000014d037824 */ /* 0x020fe200078e0202 */
[----:B------:R-:W-:-:S06]  /*28b0*/  IADD3 R6, R69, R2, RZ ;  /* 0x0000000245067210 */ /* 0x000fcc0007ffe0ff */
[----:B------:R-:W1:Y:S01]  /*28c0*/  MUFU.TANH R29, R29 ;  /* 0x0000001d001d7308 */ /* 0x000e620000002400 */
[----:B------:R-:W-:-:S07]  /*28d0*/  IMNMX R24, R3, R76, PT ;  /* 0x0000004c03187217 */ /* 0x000fce0003800200 */
[----:B------:R-:W1:Y:S08]  /*28e0*/  MUFU.TANH R27, R27 ;  /* 0x0000001b001b7308 */ /* 0x000e700000002400 */
[----:B------:R-:W1:Y:S08]  /*28f0*/  MUFU.TANH R26, R26 ;  /* 0x0000001a001a7308 */ /* 0x000e700000002400 */
[----:B------:R-:W1:Y:S08]  /*2900*/  MUFU.TANH R25, R25 ;  /* 0x0000001900197308 */ /* 0x000e700000002400 */
[----:B------:R-:W1:Y:S01]  /*2910*/  MUFU.TANH R33, R33 ;  /* 0x0000002100217308 */ /* 0x000e620000002400 */
[----:B------:R-:W-:Y:S05]  /*2920*/  @P0 BRA `(.L_x_160) ;  /* 0x0000015000000947 */ /* 0x000fea0003800000 */
[----:B--234-:R-:W-:Y:S01]  /*2930*/  IADD3 R2, R2, c[0x0][0x1d0], RZ ;  /* 0x0000740002027a10 */ /* 0x01cfe20007ffe0ff */
[----:B------:R-:W-:Y:S03]  /*2940*/  BSSY B0, `(.L_x_161) ;  /* 0x000000f000007945 */ /* 0x000fe60003800000 */
[----:B------:R-:W-:-:S04]  /*2950*/  IADD3 R28, R2, -c[0x0][0x168], RZ ;  /* 0x80005a00021c7a10 */ /* 0x000fc80007ffe0ff */
[----:B------:R-:W-:-:S13]  /*2960*/  ISETP.GT.AND P0, PT, R28, -0x1, PT ;  /* 0xffffffff1c00780c */ /* 0x000fda0003f04270 */
[----:B------:R-:W-:Y:S05]  /*2970*/  @P0 BRA `(.L_x_162) ;  /* 0x0000007000000947 */ /* 0x000fea0003800000 */
[----:B------:R-:W-:Y:S01]  /*2980*/  IMAD.MOV.U32 R2, RZ, RZ, c[0x0][0x32c] ;  /* 0x0000cb00ff027624 */ /* 0x000fe200078e00ff */
[----:B------:R-:W-:-:S04]  /*2990*/  LOP3.LUT R28, RZ, R28, RZ, 0x33, !PT ;  /* 0x0000001cff1c7212 */ /* 0x000fc800078e33ff */
[----:B------:R-:W-:-:S13]  /*29a0*/  ISETP.NE.AND P0, PT, R2, 0x1, PT ;  /* 0x000000010200780c */ /* 0x000fda0003f05270 */
[----:B------:R-:W-:-:S05]  /*29b0*/  @P0 IMAD.HI.U32 R2, R28, c[0x0][0x330], RZ ;  /* 0x0000cc001c020a27 */ /* 0x000fca00078e00ff */
[----:B------:R-:W-:-:S04]  /*29c0*/  @P0 SHF.R.U32.HI R28, RZ, c[0x0][0x334], R2 ;  /* 0x0000cd00ff1c0a19 */ /* 0x000fc80000011602 */
[----:B------:R-:W-:Y:S01]  /*29d0*/  LOP3.LUT R28, RZ, R28, RZ, 0x33, !PT ;  /* 0x0000001cff1c7212 */ /* 0x000fe200078e33ff */
[----:B------:R-:W-:Y:S05]  /*29e0*/  BRA `(.L_x_163) ;  /* 0x0000004000007947 */ /* 0x000fea0003800000 */
.L_x_162:
[----:B------:R-:W-:-:S04]  /*29f0*/  MOV R2, c[0x0][0x32c] ;  /* 0x0000cb0000027a02 */ /* 0x000fc80000000f00 */
[----:B------:R-:W-:-:S13]  /*2a00*/  ISETP.NE.AND P0, PT, R2, 0x1, PT ;  /* 0x000000010200780c */ /* 0x000fda0003f05270 */
[----:B------:R-:W-:-:S05]  /*2a10*/  @P0 IMAD.HI.U32 R2, R28, c[0x0][0x330], RZ ;  /* 0x0000cc001c020a27 */ /* 0x000fca00078e00ff */
[----:B------:R-:W-:Y:S02]  /*2a20*/  @P0 SHF.R.U32.HI R28, RZ, c[0x0][0x334], R2 ;  /* 0x0000cd00ff1c0a19 */ /* 0x000fe40000011602 */
.L_x_163:
[----:B------:R-:W-:Y:S05]  /*2a30*/  BSYNC B0 ;  /* 0x0000000000007941 */ /* 0x000fea0003800000 */
.L_x_161:
[----:B------:R-:W-:-:S05]  /*2a40*/  IMAD R43, R28, c[0x0][0x32c], R65 ;  /* 0x0000cb001c2b7a24 */ /* 0x000fca00078e0241 */
[----:B------:R-:W-:Y:S02]  /*2a50*/  IADD3 R3, R43, c[0x0][0x32c], RZ ;  /* 0x0000cb002b037a10 */ /* 0x000fe40007ffe0ff */
[----:B------:R-:W-:Y:S02]  /*2a60*/  IMNMX R6, R6, R43, !PT ;  /* 0x0000002b06067217 */ /* 0x000fe40007800200 */
[----:B------:R-:W-:Y:S02]  /*2a70*/  IMNMX R24, R24, R3, PT ;  /* 0x0000000318187217 */ /* 0x000fe40003800200 */
.L_x_160:
[C---:B--234-:R-:W-:Y:S01]  /*2a80*/  ISETP.GE.AND P0, PT, R93.reuse, 0x2, PT ;  /* 0x000000025d00780c */ /* 0x05cfe20003f06270 */
[----:B------:R-:W2:Y:S01]  /*2a90*/  SHFL.IDX PT, R38, R61, 0x1, 0x1c1f ;  /* 0x003c1f003d267f89 */ /* 0x000ea200000e0000 */
[----:B------:R-:W-:Y:S01]  /*2aa0*/  ISETP.GE.AND P1, PT, R93, 0x9, PT ;  /* 0x000000095d00780c */ /* 0x000fe20003f26270 */
[----:B------:R-:W-:Y:S01]  /*2ab0*/  FMUL.FTZ R28, R54, c[0x0][0x320] ;  /* 0x0000c800361c7a20 */ /* 0x000fe20000410000 */
[----:B------:R-:W-:Y:S01]  /*2ac0*/  P2R R68, PR, RZ, 0x1 ;  /* 0x00000001ff447803 */ /* 0x000fe20000000000 */
[----:B------:R-:W-:Y:S01]  /*2ad0*/  FMUL.FTZ R40, R71, c[0x0][0x320] ;  /* 0x0000c80047287a20 */ /* 0x000fe20000410000 */
[----:B------:R-:W-:Y:S01]  /*2ae0*/  ISETP.GT.AND P0, PT, R6, 0x1, !P0 ;  /* 0x000000010600780c */ /* 0x000fe20004704270 */
[----:B------:R-:W-:Y:S01]  /*2af0*/  FMUL.FTZ R36, R62, c[0x0][0x320] ;  /* 0x0000c8003e247a20 */ /* 0x000fe20000410000 */
[----:B------:R-:W-:Y:S01]  /*2b00*/  P2R R64, PR, RZ, 0x2 ;  /* 0x00000002ff407803 */ /* 0x000fe20000000000 */
[----:B------:R-:W-:Y:S01]  /*2b10*/  FMUL.FTZ R34, R63, c[0x0][0x320] ;  /* 0x0000c8003f227a20 */ /* 0x000fe20000410000 */
[----:B------:R-:W-:Y:S01]  /*2b20*/  ISETP.LT.OR P0, PT, R24, 0x2, P0 ;  /* 0x000000021800780c */ /* 0x000fe20000701670 */
[----:B------:R-:W-:Y:S01]  /*2b30*/  FMUL.FTZ R32, R58, c[0x0][0x320] ;  /* 0x0000c8003a207a20 */ /* 0x000fe20000410000 */
[----:B------:R-:W-:Y:S01]  /*2b40*/  ISETP.GE.AND P2, PT, R93, 0x29, PT ;  /* 0x000000295d00780c */ /* 0x000fe20003f46270 */
[----:B------:R-:W-:Y:S01]  /*2b50*/  FMUL.FTZ R30, R59, c[0x0][0x320] ;  /* 0x0000c8003b1e7a20 */ /* 0x000fe20000410000 */
[----:B------:R-:W-:Y:S01]  /*2b60*/  FSEL R39, R39, -INF , !P0 ;  /* 0xff80000027277808 */ /* 0x000fe20004000000 */
[----:B------:R-:W-:Y:S01]  /*2b70*/  FMUL.FTZ R44, R70, c[0x0][0x320] ;  /* 0x0000c800462c7a20 */ /* 0x000fe20000410000 */
[----:B------:R-:W-:Y:S01]  /*2b80*/  ISETP.GT.AND P0, PT, R6, 0x8, !P1 ;  /* 0x000000080600780c */ /* 0x000fe20004f04270 */
[----:B------:R-:W-:Y:S01]  /*2b90*/  FMUL.FTZ R57, R46, c[0x0][0x320] ;  /* 0x0000c8002e397a20 */ /* 0x000fe20000410000 */
[----:B------:R-:W-:Y:S01]  /*2ba0*/  ISETP.GE.AND P1, PT, R93, 0xa, PT ;  /* 0x0000000a5d00780c */ /* 0x000fe20003f26270 */
[----:B------:R-:W-:Y:S01]  /*2bb0*/  FMUL.FTZ R56, R47, c[0x0][0x320] ;  /* 0x0000c8002f387a20 */ /* 0x000fe20000410000 */
[----:B------:R-:W-:Y:S01]  /*2bc0*/  ISETP.LT.OR P0, PT, R24, 0x9, P0 ;  /* 0x000000091800780c */ /* 0x000fe20000701670 */
[----:B------:R-:W-:Y:S01]  /*2bd0*/  FMUL.FTZ R54, R66, c[0x0][0x320] ;  /* 0x0000c80042367a20 */ /* 0x000fe20000410000 */
[----:B------:R-:W-:Y:S01]  /*2be0*/  P2R R60, PR, RZ, 0x2 ;  /* 0x00000002ff3c7803 */ /* 0x000fe20000000000 */
[----:B------:R-:W3:Y:S01]  /*2bf0*/  MUFU.TANH R40, R40 ;  /* 0x0000002800287308 */ /* 0x000ee20000002400 */
[----:B------:R-:W-:Y:S01]  /*2c00*/  FSEL R7, R7, -INF , !P0 ;  /* 0xff80000007077808 */ /* 0x000fe20004000000 */
[--C-:B--2---:R-:W-:Y:S01]  /*2c10*/  IMAD.IADD R47, R77, 0x1, R38.reuse ;  /* 0x000000014d2f7824 */ /* 0x104fe200078e0226 */
[----:B------:R-:W-:Y:S01]  /*2c20*/  ISETP.GT.AND P0, PT, R6, 0x9, !P1 ;  /* 0x000000090600780c */ /* 0x000fe20004f04270 */
[----:B------:R-:W-:Y:S01]  /*2c30*/  IMAD.IADD R46, R69, 0x1, R38 ;  /* 0x00000001452e7824 */ /* 0x000fe200078e0226 */
[----:B------:R-:W-:-:S02]  /*2c40*/  ISETP.GE.AND P1, PT, R93, 0x11, PT ;  /* 0x000000115d00780c */ /* 0x000fc40003f26270 */
[----:B------:R-:W-:Y:S01]  /*2c50*/  ISETP.LT.OR P0, PT, R24, 0xa, P0 ;  /* 0x0000000a1800780c */ /* 0x000fe20000701670 */
[----:B------:R-:W2:Y:S01]  /*2c60*/  MUFU.TANH R36, R36 ;  /* 0x0000002400247308 */ /* 0x000ea20000002400 */
[----:B------:R-:W-:Y:S02]  /*2c70*/  P2R R53, PR, RZ, 0x2 ;  /* 0x00000002ff357803 */ /* 0x000fe40000000000 */
[----:B------:R-:W-:Y:S02]  /*2c80*/  FSEL R5, R5, -INF , !P0 ;  /* 0xff80000005057808 */ /* 0x000fe40004000000 */
[----:B------:R-:W-:Y:S02]  /*2c90*/  ISETP.GT.AND P0, PT, R6, 0x10, !P1 ;  /* 0x000000100600780c */ /* 0x000fe40004f04270 */
[----:B------:R-:W-:Y:S01]  /*2ca0*/  ISETP.GE.AND P1, PT, R93, 0x12, PT ;  /* 0x000000125d00780c */ /* 0x000fe20003f26270 */
[----:B------:R-:W4:Y:S01]  /*2cb0*/  MUFU.TANH R34, R34 ;  /* 0x0000002200227308 */ /* 0x000f220000002400 */
[----:B------:R-:W-:-:S02]  /*2cc0*/  ISETP.LT.OR P0, PT, R24, 0x11, P0 ;  /* 0x000000111800780c */ /* 0x000fc40000701670 */
[----:B------:R-:W-:Y:S02]  /*2cd0*/  P2R R52, PR, RZ, 0x2 ;  /* 0x00000002ff347803 */ /* 0x000fe40000000000 */
[----:B-1----:R-:W-:Y:S02]  /*2ce0*/  FSEL R37, R37, -INF , !P0 ;  /* 0xff80000025257808 */ /* 0x002fe40004000000 */
[----:B------:R-:W-:Y:S01]  /*2cf0*/  ISETP.GT.AND P0, PT, R6, 0x11, !P1 ;  /* 0x000000110600780c */ /* 0x000fe20004f04270 */
[----:B------:R-:W1:Y:S01]  /*2d00*/  MUFU.TANH R32, R32 ;  /* 0x0000002000207308 */ /* 0x000e620000002400 */
[----:B------:R-:W-:Y:S02]  /*2d10*/  ISETP.GE.AND P1, PT, R93, 0x19, PT ;  /* 0x000000195d00780c */ /* 0x000fe40003f26270 */
[----:B------:R-:W-:Y:S02]  /*2d20*/  ISETP.LT.OR P0, PT, R24, 0x12, P0 ;  /* 0x000000121800780c */ /* 0x000fe40000701670 */
[----:B------:R-:W-:-:S02]  /*2d30*/  P2R R45, PR, RZ, 0x2 ;  /* 0x00000002ff2d7803 */ /* 0x000fc40000000000 */
[----:B------:R-:W-:Y:S01]  /*2d40*/  FSEL R35, R35, -INF , !P0 ;  /* 0xff80000023237808 */ /* 0x000fe20004000000 */
[----:B------:R-:W1:Y:S01]  /*2d50*/  MUFU.TANH R30, R30 ;  /* 0x0000001e001e7308 */ /* 0x000e620000002400 */
[----:B------:R-:W-:Y:S02]  /*2d60*/  ISETP.GT.AND P0, PT, R6, 0x18, !P1 ;  /* 0x000000180600780c */ /* 0x000fe40004f04270 */
[----:B------:R-:W-:Y:S02]  /*2d70*/  ISETP.GE.AND P1, PT, R93, 0x1a, PT ;  /* 0x0000001a5d00780c */ /* 0x000fe40003f26270 */
[----:B------:R-:W-:Y:S02]  /*2d80*/  ISETP.LT.OR P0, PT, R24, 0x19, P0 ;  /* 0x000000191800780c */ /* 0x000fe40000701670 */
[----:B------:R-:W-:Y:S01]  /*2d90*/  P2R R43, PR, RZ, 0x2 ;  /* 0x00000002ff2b7803 */ /* 0x000fe20000000000 */
[----:B------:R-:W1:Y:S01]  /*2da0*/  MUFU.TANH R28, R28 ;  /* 0x0000001c001c7308 */ /* 0x000e620000002400 */
[----:B------:R-:W-:-:S02]  /*2db0*/  FSEL R33, R33, -INF , !P0 ;  /* 0xff80000021217808 */ /* 0x000fc40004000000 */
[----:B------:R-:W-:Y:S02]  /*2dc0*/  ISETP.GT.AND P0, PT, R6, 0x19, !P1 ;  /* 0x000000190600780c */ /* 0x000fe40004f04270 */
[----:B------:R-:W-:Y:S02]  /*2dd0*/  ISETP.GE.AND P1, PT, R93, 0x21, PT ;  /* 0x000000215d00780c */ /* 0x000fe40003f26270 */
[----:B------:R-:W-:Y:S01]  /*2de0*/  ISETP.LT.OR P0, PT, R24, 0x1a, P0 ;  /* 0x0000001a1800780c */ /* 0x000fe20000701670 */
[----:B------:R-:W1:Y:S01]  /*2df0*/  MUFU.TANH R44, R44 ;  /* 0x0000002c002c7308 */ /* 0x000e620000002400 */
[----:B------:R-:W-:Y:S02]  /*2e00*/  P2R R3, PR, RZ, 0x2 ;  /* 0x00000002ff037803 */ /* 0x000fe40000000000 */
[----:B------:R-:W-:Y:S02]  /*2e10*/  FSEL R31, R31, -INF , !P0 ;  /* 0xff8000001f1f7808 */ /* 0x000fe40004000000 */
[----:B------:R-:W-:-:S02]  /*2e20*/  ISETP.GT.AND P0, PT, R6, 0x20, !P1 ;  /* 0x000000200600780c */ /* 0x000fc40004f04270 */
[----:B------:R-:W-:Y:S01]  /*2e30*/  ISETP.GE.AND P1, PT, R93, 0x22, PT ;  /* 0x000000225d00780c */ /* 0x000fe20003f26270 */
[----:B------:R-:W1:Y:S01]  /*2e40*/  MUFU.TANH R57, R57 ;  /* 0x0000003900397308 */ /* 0x000e620000002400 */
[----:B------:R-:W-:Y:S02]  /*2e50*/  ISETP.LT.OR P0, PT, R24, 0x21, P0 ;  /* 0x000000211800780c */ /* 0x000fe40000701670 */
[----:B------:R-:W-:Y:S02]  /*2e60*/  P2R R42, PR, RZ, 0x2 ;  /* 0x00000002ff2a7803 */ /* 0x000fe40000000000 */
[----:B------:R-:W-:Y:S02]  /*2e70*/  FSEL R29, R29, -INF , !P0 ;  /* 0xff8000001d1d7808 */ /* 0x000fe40004000000 */
[----:B------:R-:W-:Y:S01]  /*2e80*/  ISETP.GT.AND P0, PT, R6, 0x21, !P1 ;  /* 0x000000210600780c */ /* 0x000fe20004f04270 */
[----:B------:R-:W1:Y:S01]  /*2e90*/  MUFU.TANH R56, R56 ;  /* 0x0000003800387308 */ /* 0x000e620000002400 */
[----:B------:R-:W-:-:S02]  /*2ea0*/  ISETP.GE.AND P1, PT, R93, 0x1, PT ;  /* 0x000000015d00780c */ /* 0x000fc40003f26270 */
[----:B------:R-:W-:Y:S02]  /*2eb0*/  ISETP.LT.OR P0, PT, R24, 0x22, P0 ;  /* 0x000000221800780c */ /* 0x000fe40000701670 */
[----:B------:R-:W-:Y:S02]  /*2ec0*/  P2R R2, PR, RZ, 0x2 ;  /* 0x00000002ff027803 */ /* 0x000fe40000000000 */
[----:B------:R-:W-:Y:S01]  /*2ed0*/  FSEL R27, R27, -INF , !P0 ;  /* 0xff8000001b1b7808 */ /* 0x000fe20004000000 */
[----:B------:R-:W1:Y:S01]  /*2ee0*/  MUFU.TANH R54, R54 ;  /* 0x0000003600367308 */ /* 0x000e620000002400 */
[----:B------:R-:W-:Y:S02]  /*2ef0*/  ISETP.GT.AND P0, PT, R6, 0x28, !P2 ;  /* 0x000000280600780c */ /* 0x000fe40005704270 */
[----:B------:R-:W-:Y:S02]  /*2f00*/  IMNMX R47, R47, R76, PT ;  /* 0x0000004c2f2f7217 */ /* 0x000fe40003800200 */
[----:B------:R-:W-:-:S04]  /*2f10*/  ISETP.LT.OR P0, PT, R24, 0x29, P0 ;  /* 0x000000291800780c */ /* 0x000fc80000701670 */
[----:B------:R-:W-:Y:S02]  /*2f20*/  FSEL R26, R26, -INF , !P0 ;  /* 0xff8000001a1a7808 */ /* 0x000fe40004000000 */
[----:B------:R-:W-:Y:S02]  /*2f30*/  ISETP.GT.AND P0, PT, R6, RZ, !P1 ;  /* 0x000000ff0600720c */ /* 0x000fe40004f04270 */
[----:B------:R-:W-:Y:S02]  /*2f40*/  ISETP.GE.AND P1, PT, R93, 0x2a, PT ;  /* 0x0000002a5d00780c */ /* 0x000fe40003f26270 */
[----:B------:R-:W-:-:S04]  /*2f50*/  ISETP.LT.OR P0, PT, R24, 0x1, P0 ;  /* 0x000000011800780c */ /* 0x000fc80000701670 */
[----:B------:R-:W-:Y:S02]  /*2f60*/  FSEL R41, R41, -INF , !P0 ;  /* 0xff80000029297808 */ /* 0x000fe40004000000 */
[----:B------:R-:W-:Y:S01]  /*2f70*/  ISETP.GT.AND P0, PT, R6, 0x29, !P1 ;  /* 0x000000290600780c */ /* 0x000fe20004f04270 */
[----:B------:R-:W-:-:S03]  /*2f80*/  FMUL.FTZ R6, R67, c[0x0][0x320] ;  /* 0x0000c80043067a20 */ /* 0x000fc60000410000 */
[----:B------:R-:W-:Y:S01]  /*2f90*/  ISETP.LT.OR P0, PT, R24, 0x2a, P0 ;  /* 0x0000002a1800780c */ /* 0x000fe20000701670 */
[----:B------:R-:W-:Y:S02]  /*2fa0*/  FMUL.FTZ R24, R55, c[0x0][0x320] ;  /* 0x0000c80037187a20 */ /* 0x000fe40000410000 */
[----:B------:R-:W1:Y:S01]  /*2fb0*/  MUFU.TANH R6, R6 ;  /* 0x0000000600067308 */ /* 0x000e620000002400 */
[----:B------:R-:W-:Y:S02]  /*2fc0*/  FSEL R25, R25, -INF , !P0 ;  /* 0xff80000019197808 */ /* 0x000fe40004000000 */
[----:B------:R-:W-:-:S05]  /*2fd0*/  PLOP3.LUT P0, PT, PT, PT, UP1, 0x40, 0x0 ;  /* 0x000000000000781c */ /* 0x000fca0003f0e818 */
[----:B------:R-:W1:Y:S08]  /*2fe0*/  MUFU.TANH R24, R24 ;  /* 0x0000001800187308 */ /* 0x000e700000002400 */
        /* <DEDUP_REMOVED lines=13> */
.L_x_166:
[----:B------:R-:W-:-:S04]  /*30c0*/  MOV R38, c[0x0][0x32c] ;  /* 0x0000cb0000267a02 */ /* 0x000fc80000000f00 */
[----:B------:R-:W-:-:S13]  /*30d0*/  ISETP.NE.AND P0, PT, R38, 0x1, PT ;  /* 0x000000012600780c */ /* 0x000fda0003f05270 */
[----:B------:R-:W-:-:S05]  /*30e0*/  @P0 IMAD.HI.U32 R38, R58, c[0x0][0x330], RZ ;  /* 0x0000cc003a260a27 */ /* 0x000fca00078e00ff */
[----:B------:R-:W-:Y:S02]  /*30f0*/  @P0 SHF.R.U32.HI R58, RZ, c[0x0][0x334], R38 ;  /* 0x0000cd00ff3a0a19 */ /* 0x000fe40000011626 */
.L_x_167:
[----:B------:R-:W-:Y:S05]  /*3100*/  BSYNC B0 ;  /* 0x0000000000007941 */ /* 0x000fea0003800000 */
.L_x_165:
[----:B------:R-:W-:-:S05]  /*3110*/  IMAD R55, R58, c[0x0][0x32c], R65 ;  /* 0x0000cb003a377a24 */ /* 0x000fca00078e0241 */
[----:B------:R-:W-:Y:S02]  /*3120*/  IADD3 R38, R55, c[0x0][0x32c], RZ ;  /* 0x0000cb0037267a10 */ /* 0x000fe40007ffe0ff */
[----:B------:R-:W-:Y:S02]  /*3130*/  IMNMX R46, R46, R55, !PT ;  /* 0x000000372e2e7217 */ /* 0x000fe40007800200 */
[----:B------:R-:W-:Y:S02]  /*3140*/  IMNMX R47, R47, R38, PT ;  /* 0x000000262f2f7217 */ /* 0x000fe40003800200 */
.L_x_164:
[----:B--234-:R-:W-:Y:S01]  /*3150*/  ISETP.NE.AND P0, PT, R68, RZ, PT ;  /* 0x000000ff4400720c */ /* 0x01cfe20003f05270 */
[----:B------:R-:W-:Y:S02]  /*3160*/  FMUL.FTZ R12, R12, c[0x0][0x320] ;  /* 0x0000c8000c0c7a20 */ /* 0x000fe40000410000 */
[----:B------:R-:W-:Y:S01]  /*3170*/  FMUL.FTZ R90, R8, c[0x0][0x320] ;  /* 0x0000c800085a7a20 */ /* 0x000fe20000410000 */
[----:B------:R-:W-:Y:S01]  /*3180*/  ISETP.GT.AND P0, PT, R46, 0x1, !P0 ;  /* 0x000000012e00780c */ /* 0x000fe20004704270 */
[----:B------:R2:W3:Y:S01]  /*3190*/  MUFU.TANH R94, R12 ;  /* 0x0000000c005e7308 */ /* 0x0004e20000002400 */
[----:B------:R-:W-:-:S02]  /*31a0*/  FMUL.FTZ R13, R13, c[0x0][0x320] ;  /* 0x0000c8000d0d7a20 */ /* 0x000fc40000410000 */
[----:B------:R-:W-:Y:S01]  /*31b0*/  ISETP.LT.OR P0, PT, R47, 0x2, P0 ;  /* 0x000000022f00780c */ /* 0x000fe20000701670 */
[----:B------:R-:W-:Y:S02]  /*31c0*/  FMUL.FTZ R72, R72, c[0x0][0x320] ;  /* 0x0000c80048487a20 */ /* 0x000fe40000410000 */
[----:B------:R-:W-:Y:S01]  /*31d0*/  FMUL.FTZ R73, R73, c[0x0][0x320] ;  /* 0x0000c80049497a20 */ /* 0x000fe20000410000 */
[----:B------:R-:W-:Y:S01]  /*31e0*/  FSEL R40, R40, -INF , !P0 ;  /* 0xff80000028287808 */ /* 0x000fe20004000000 */
[----:B------:R-:W-:Y:S01]  /*31f0*/  FMUL.FTZ R21, R21, c[0x0][0x320] ;  /* 0x0000c80015157a20 */ /* 0x000fe20000410000 */
[----:B------:R-:W-:Y:S01]  /*3200*/  ISETP.NE.AND P0, PT, R64, RZ, PT ;  /* 0x000000ff4000720c */ /* 0x000fe20003f05270 */
[----:B------:R-:W-:Y:S01]  /*3210*/  FMUL.FTZ R17, R17, c[0x0][0x320] ;  /* 0x0000c80011117a20 */ /* 0x000fe20000410000 */
[----:B------:R-:W4:Y:S01]  /*3220*/  MUFU.TANH R92, R13 ;  /* 0x0000000d005c7308 */ /* 0x000f220000002400 */
[----:B------:R-:W-:Y:S01]  /*3230*/  FMUL.FTZ R20, R20, c[0x0][0x320] ;  /* 0x0000c80014147a20 */ /* 0x000fe20000410000 */
[----:B------:R-:W-:Y:S01]  /*3240*/  ISETP.GT.AND P0, PT, R46, 0x8, !P0 ;  /* 0x000000082e00780c */ /* 0x000fe20004704270 */
[----:B------:R-:W-:Y:S01]  /*3250*/  FMUL.FTZ R48, R48, c[0x0][0x320] ;  /* 0x0000c80030307a20 */ /* 0x000fe20000410000 */
[----:B--2---:R-:W2:Y:S02]  /*3260*/  SHFL.IDX PT, R12, R61, 0x2, 0x1c1f ;  /* 0x005c1f003d0c7f89 */ /* 0x004ea400000e0000 */
[----:B------:R-:W-:Y:S01]  /*3270*/  ISETP.LT.OR P0, PT, R47, 0x9, P0 ;  /* 0x000000092f00780c */ /* 0x000fe20000701670 */
[----:B------:R-:W-:Y:S01]  /*3280*/  FMUL.FTZ R49, R49, c[0x0][0x320] ;  /* 0x0000c80031317a20 */ /* 0x000fe20000410000 */
[----:B------:R-:W1:Y:S01]  /*3290*/  MUFU.TANH R182, R72 ;  /* 0x0000004800b67308 */ /* 0x000e620000002400 */
[----:B------:R-:W-:Y:S01]  /*32a0*/  FMUL.FTZ R16, R16, c[0x0][0x320] ;  /* 0x0000c80010107a20 */ /* 0x000fe20000410000 */
[----:B-1----:R-:W-:Y:S01]  /*32b0*/  FSEL R38, R54, -INF , !P0 ;  /* 0xff80000036267808 */ /* 0x002fe20004000000 */
[----:B------:R-:W-:Y:S01]  /*32c0*/  FMUL.FTZ R9, R9, c[0x0][0x320] ;  /* 0x0000c80009097a20 */ /* 0x000fe20000410000 */
[----:B------:R-:W-:-:S04]  /*32d0*/  ISETP.NE.AND P0, PT, R60, RZ, PT ;  /* 0x000000ff3c00720c */ /* 0x000fc80003f05270 */
[----:B------:R-:W-:Y:S01]  /*32e0*/  ISETP.GT.AND P0, PT, R46, 0x9, !P0 ;  /* 0x000000092e00780c */ /* 0x000fe20004704270 */
[----:B------:R-:W1:Y:S03]  /*32f0*/  MUFU.TANH R179, R73 ;  /* 0x0000004900b37308 */ /* 0x000e660000002400 */
[----:B------:R-:W-:-:S04]  /*3300*/  ISETP.LT.OR P0, PT, R47, 0xa, P0 ;  /* 0x0000000a2f00780c */ /* 0x000fc80000701670 */
[----:B------:R-:W-:Y:S01]  /*3310*/  FSEL R6, R6, -INF , !P0 ;  /* 0xff80000006067808 */ /* 0x000fe20004000000 */
[----:B------:R-:W1:Y:S01]  /*3320*/  MUFU.TANH R152, R21 ;  /* 0x0000001500987308 */ /* 0x000e620000002400 */
[----:B------:R-:W-:Y:S01]  /*3330*/  ISETP.NE.AND P0, PT, R53, RZ, PT ;  /* 0x000000ff3500720c */ /* 0x000fe20003f05270 */
[----:B--2---:R-:W-:-:S03]  /*3340*/  IMAD.IADD R8, R69, 0x1, R12 ;  /* 0x0000000145087824 */ /* 0x004fc600078e020c */
[----:B------:R-:W-:-:S03]  /*3350*/  ISETP.GT.AND P0, PT, R46, 0x10, !P0 ;  /* 0x000000102e00780c */ /* 0x000fc60004704270 */
[----:B------:R-:W2:Y:S01]  /*3360*/  MUFU.TANH R126, R17 ;  /* 0x00000011007e7308 */ /* 0x000ea20000002400 */
[----:B------:R-:W-:-:S04]  /*3370*/  ISETP.LT.OR P0, PT, R47, 0x11, P0 ;  /* 0x000000112f00780c */ /* 0x000fc80000701670 */
[----:B------:R-:W-:Y:S02]  /*3380*/  FSEL R36, R36, -INF , !P0 ;  /* 0xff80000024247808 */ /* 0x000fe40004000000 */
[----:B------:R-:W-:Y:S01]  /*3390*/  ISETP.NE.AND P0, PT, R52, RZ, PT ;  /* 0x000000ff3400720c */ /* 0x000fe20003f05270 */
[----:B------:R-:W1:Y:S03]  /*33a0*/  MUFU.TANH R89, R20 ;  /* 0x0000001400597308 */ /* 0x000e660000002400 */
[----:B------:R-:W-:-:S04]  /*33b0*/  ISETP.GT.AND P0, PT, R46, 0x11, !P0 ;  /* 0x000000112e00780c */ /* 0x000fc80004704270 */
[----:B------:R-:W-:Y:S01]  /*33c0*/  ISETP.LT.OR P0, PT, R47, 0x12, P0 ;  /* 0x000000122f00780c */ /* 0x000fe20000701670 */
[----:B------:R-:W1:Y:S03]  /*33d0*/  MUFU.TANH R178, R48 ;  /* 0x0000003000b27308 */ /* 0x000e660000002400 */
[----:B------:R-:W-:Y:S02]  /*33e0*/  FSEL R34, R34, -INF , !P0 ;  /* 0xff80000022227808 */ /* 0x000fe40004000000 */
[----:B------:R-:W-:-:S03]  /*33f0*/  ISETP.NE.AND P0, PT, R45, RZ, PT ;  /* 0x000000ff2d00720c */ /* 0x000fc60003f05270 */
[----:B------:R-:W1:Y:S01]  /*3400*/  MUFU.TANH R177, R49 ;  /* 0x0000003100b17308 */ /* 0x000e620000002400 */
[----:B------:R-:W-:-:S04]  /*3410*/  ISETP.GT.AND P0, PT, R46, 0x18, !P0 ;  /* 0x000000182e00780c */ /* 0x000fc80004704270 */
[----:B------:R-:W-:-:S03]  /*3420*/  ISETP.LT.OR P0, PT, R47, 0x19, P0 ;  /* 0x000000192f00780c */ /* 0x000fc60000701670 */
[----:B------:R-:W1:Y:S01]  /*3430*/  MUFU.TANH R90, R90 ;  /* 0x0000005a005a7308 */ /* 0x000e620000002400 */
[----:B------:R-:W-:Y:S02]  /*3440*/  FSEL R32, R32, -INF , !P0 ;  /* 0xff80000020207808 */ /* 0x000fe40004000000 */
[----:B------:R-:W-:-:S04]  /*3450*/  ISETP.NE.AND P0, PT, R43, RZ, PT ;  /* 0x000000ff2b00720c */ /* 0x000fc80003f05270 */
[----:B------:R-:W-:Y:S01]  /*3460*/  ISETP.GT.AND P0, PT, R46, 0x19, !P0 ;  /* 0x000000192e00780c */ /* 0x000fe20004704270 */
[----:B------:R-:W1:Y:S03]  /*3470*/  MUFU.TANH R142, R16 ;  /* 0x00000010008e7308 */ /* 0x000e660000002400 */
[----:B------:R-:W-:-:S04]  /*3480*/  ISETP.LT.OR P0, PT, R47, 0x1a, P0 ;  /* 0x0000001a2f00780c */ /* 0x000fc80000701670 */
[----:B------:R-:W-:Y:S01]  /*3490*/  FSEL R30, R30, -INF , !P0 ;  /* 0xff8000001e1e7808 */ /* 0x000fe20004000000 */
[----:B------:R5:W1:Y:S01]  /*34a0*/  MUFU.TANH R88, R9 ;  /* 0x0000000900587308 */ /* 0x000a620000002400 */
[----:B------:R-:W-:-:S04]  /*34b0*/  ISETP.NE.AND P0, PT, R3, RZ, PT ;  /* 0x000000ff0300720c */ /* 0x000fc80003f05270 */
[----:B------:R-:W-:-:S04]  /*34c0*/  ISETP.GT.AND P0, PT, R46, 0x20, !P0 ;  /* 0x000000202e00780c */ /* 0x000fc80004704270 */
[----:B------:R-:W-:-:S04]  /*34d0*/  ISETP.LT.OR P0, PT, R47, 0x21, P0 ;  /* 0x000000212f00780c */ /* 0x000fc80000701670 */
[----:B------:R-:W-:Y:S02]  /*34e0*/  FSEL R28, R28, -INF , !P0 ;  /* 0xff8000001c1c7808 */ /* 0x000fe40004000000 */
[----:B------:R-:W-:Y:S01]  /*34f0*/  ISETP.NE.AND P0, PT, R42, RZ, PT ;  /* 0x000000ff2a00720c */ /* 0x000fe20003f05270 */
[----:B-----5:R-:W-:-:S03]  /*3500*/  IMAD.IADD R9, R77, 0x1, R12 ;  /* 0x000000014d097824 */ /* 0x020fc600078e020c */
[----:B------:R-:W-:Y:S02]  /*3510*/  ISETP.GT.AND P0, PT, R46, 0x21, !P0 ;  /* 0x000000212e00780c */ /* 0x000fe40004704270 */
[----:B------:R-:W-:Y:S02]  /*3520*/  IMNMX R9, R9, R76, PT ;  /* 0x0000004c09097217 */ /* 0x000fe40003800200 */
[----:B------:R-:W-:-:S04]  /*3530*/  ISETP.LT.OR P0, PT, R47, 0x22, P0 ;  /* 0x000000222f00780c */ /* 0x000fc80000701670 */
[----:B------:R-:W-:Y:S02]  /*3540*/  FSEL R24, R24, -INF , !P0 ;  /* 0xff80000018187808 */ /* 0x000fe40004000000 */
[----:B------:R-:W-:-:S04]  /*3550*/  ISETP.GT.AND P0, PT, R46, 0x28, !P2 ;  /* 0x000000282e00780c */ /* 0x000fc80005704270 */
[----:B------:R-:W-:-:S04]  /*3560*/  ISETP.LT.OR P0, PT, R47, 0x29, P0 ;  /* 0x000000292f00780c */ /* 0x000fc80000701670 */
[----:B------:R-:W-:Y:S02]  /*3570*/  FSEL R57, R57, -INF , !P0 ;  /* 0xff80000039397808 */ /* 0x000fe40004000000 */
[----:B------:R-:W-:-:S04]  /*3580*/  ISETP.NE.AND P0, PT, R2, RZ, PT ;  /* 0x000000ff0200720c */ /* 0x000fc80003f05270 */
[----:B------:R-:W-:-:S04]  /*3590*/  ISETP.GT.AND P0, PT, R46, RZ, !P0 ;  /* 0x000000ff2e00720c */ /* 0x000fc80004704270 */
[----:B------:R-:W-:-:S04]  /*35a0*/  ISETP.LT.OR P0, PT, R47, 0x1, P0 ;  /* 0x000000012f00780c */ /* 0x000fc80000701670 */
[----:B------:R-:W-:Y:S02]  /*35b0*/  FSEL R44, R44, -INF , !P0 ;  /* 0xff8000002c2c7808 */ /* 0x000fe40004000000 */
[----:B------:R-:W-:-:S04]  /*35c0*/  ISETP.GT.AND P0, PT, R46, 0x29, !P1 ;  /* 0x000000292e00780c */ /* 0x000fc80004f04270 */
[----:B------:R-:W-:-:S04]  /*35d0*/  ISETP.LT.OR P0, PT, R47, 0x2a, P0 ;  /* 0x0000002a2f00780c */ /* 0x000fc80000701670 */
[----:B------:R-:W-:Y:S02]  /*35e0*/  FSEL R56, R56, -INF , !P0 ;  /* 0xff80000038387808 */ /* 0x000fe40004000000 */
[----:B------:R-:W-:-:S13]  /*35f0*/  PLOP3.LUT P0, PT, PT, PT, UP1, 0x40, 0x0 ;  /* 0x000000000000781c */ /* 0x000fda0003f0e818 */
[----:B------:R-:W-:Y:S05]  /*3600*/  @P0 BRA `(.L_x_168) ;  /* 0x0000015000000947 */ /* 0x000fea0003800000 */
[----:B-1234-:R-:W-:Y:S01]  /*3610*/  IADD3 R12, R12, c[0x0][0x1d0], RZ ;  /* 0x000074000c0c7a10 */ /* 0x01efe20007ffe0ff */
        /* <DEDUP_REMOVED lines=11> */
.L_x_170:
[----:B------:R-:W-:-:S04]  /*36d0*/  MOV R12, c[0x0][0x32c] ;  /* 0x0000cb00000c7a02 */ /* 0x000fc80000000f00 */
[----:B------:R-:W-:-:S13]  /*36e0*/  ISETP.NE.AND P0, PT, R12, 0x1, PT ;  /* 0x000000010c00780c */ /* 0x000fda0003f05270 */
[----:B------:R-:W-:-:S05]  /*36f0*/  @P0 IMAD.HI.U32 R12, R16, c[0x0][0x330], RZ ;  /* 0x0000cc00100c0a27 */ /* 0x000fca00078e00ff */
[----:B------:R-:W-:Y:S02]  /*3700*/  @P0 SHF.R.U32.HI R16, RZ, c[0x0][0x334], R12 ;  /* 0x0000cd00ff100a19 */ /* 0x000fe4000001160c */
.L_x_171:
[----:B------:R-:W-:Y:S05]  /*3710*/  BSYNC B0 ;  /* 0x0000000000007941 */ /* 0x000fea0003800000 */
.L_x_169:
[----:B------:R-:W-:-:S05]  /*3720*/  IMAD R13, R16, c[0x0][0x32c], R65 ;  /* 0x0000cb00100d7a24 */ /* 0x000fca00078e0241 */
[----:B------:R-:W-:Y:S02]  /*3730*/  IADD3 R12, R13, c[0x0][0x32c], RZ ;  /* 0x0000cb000d0c7a10 */ /* 0x000fe40007ffe0ff */
[----:B------:R-:W-:Y:S02]  /*3740*/  IMNMX R8, R8, R13, !PT ;  /* 0x0000000d08087217 */ /* 0x000fe40007800200 */
[----:B------:R-:W-:Y:S02]  /*3750*/  IMNMX R9, R9, R12, PT ;  /* 0x0000000c09097217 */ /* 0x000fe40003800200 */
.L_x_168:
[----:B-1234-:R-:W-:Y:S01]  /*3760*/  ISETP.NE.AND P0, PT, R68, RZ, PT ;  /* 0x000000ff4400720c */ /* 0x01efe20003f05270 */
[----:B------:R-:W-:Y:S02]  /*3770*/  FMUL.FTZ R74, R74, c[0x0][0x320] ;  /* 0x0000c8004a4a7a20 */ /* 0x000fe40000410000 */
[----:B------:R-:W-:Y:S01]  /*3780*/  FMUL.FTZ R190, R75, c[0x0][0x320] ;  /* 0x0000c8004bbe7a20 */ /* 0x000fe20000410000 */
[----:B------:R-:W-:Y:S01]  /*3790*/  ISETP.GT.AND P0, PT, R8, 0x1, !P0 ;  /* 0x000000010800780c */ /* 0x000fe20004704270 */
[----:B------:R1:W2:Y:S01]  /*37a0*/  MUFU.TANH R180, R74 ;  /* 0x0000004a00b47308 */ /* 0x0002a20000002400 */
        /* <DEDUP_REMOVED lines=8> */
[----:B------:R3:W4:Y:S01]  /*3830*/  MUFU.TANH R124, R18 ;  /* 0x00000012007c7308 */ /* 0x0007220000002400 */
[----:B------:R-:W-:Y:S01]  /*3840*/  FMUL.FTZ R23, R23, c[0x0][0x320] ;  /* 0x0000c80017177a20 */ /* 0x000fe20000410000 */
[----:B------:R-:W-:Y:S01]  /*3850*/  ISETP.GT.AND P0, PT, R8, 0x8, !P0 ;  /* 0x000000080800780c */ /* 0x000fe20004704270 */
[----:B------:R-:W-:-:S02]  /*3860*/  FMUL.FTZ R19, R19, c[0x0][0x320] ;  /* 0x0000c80013137a20 */ /* 0x000fc40000410000 */
[----:B-1----:R-:W-:Y:S01]  /*3870*/  FMUL.FTZ R74, R15, c[0x0][0x320] ;  /* 0x0000c8000f4a7a20 */ /* 0x002fe20000410000 */
[----:B------:R-:W-:Y:S01]  /*3880*/  ISETP.LT.OR P0, PT, R9, 0x9, P0 ;  /* 0x000000090900780c */ /* 0x000fe20000701670 */
[----:B------:R-:W-:Y:S01]  /*3890*/  FMUL.FTZ R50, R50, c[0x0][0x320] ;  /* 0x0000c80032327a20 */ /* 0x000fe20000410000 */
[----:B------:R-:W1:Y:S01]  /*38a0*/  MUFU.TANH R190, R190 ;  /* 0x000000be00be7308 */ /* 0x000e620000002400 */
[----:B------:R-:W-:Y:S01]  /*38b0*/  FMUL.FTZ R51, R51, c[0x0][0x320] ;  /* 0x0000c80033337a20 */ /* 0x000fe20000410000 */
[----:B------:R-:W-:Y:S02]  /*38c0*/  FSEL R142, R142, -INF , !P0 ;  /* 0xff8000008e8e7808 */ /* 0x000fe40004000000 */
[----:B------:R-:W-:-:S04]  /*38d0*/  ISETP.NE.AND P0, PT, R60, RZ, PT ;  /* 0x000000ff3c00720c */ /* 0x000fc80003f05270 */
[----:B------:R-:W-:Y:S01]  /*38e0*/  ISETP.GT.AND P0, PT, R8, 0x9, !P0 ;  /* 0x000000090800780c */ /* 0x000fe20004704270 */
[----:B------:R3:W1:Y:S03]  /*38f0*/  MUFU.TANH R73, R10 ;  /* 0x0000000a00497308 */ /* 0x0006660000002400 */
[----:B------:R-:W-:-:S04]  /*3900*/  ISETP.LT.OR P0, PT, R9, 0xa, P0 ;  /* 0x0000000a0900780c */ /* 0x000fc80000701670 */
[----:B------:R-:W-:Y:S01]  /*3910*/  FSEL R126, R126, -INF , !P0 ;  /* 0xff8000007e7e7808 */ /* 0x000fe20004000000 */
[----:B------:R3:W1:Y:S01]  /*3920*/  MUFU.TANH R72, R11 ;  /* 0x0000000b00487308 */ /* 0x0006620000002400 */
[----:B------:R-:W-:-:S04]  /*3930*/  ISETP.NE.AND P0, PT, R53, RZ, PT ;  /* 0x000000ff3500720c */ /* 0x000fc80003f05270 */
[----:B------:R-:W-:-:S03]  /*3940*/  ISETP.GT.AND P0, PT, R8, 0x10, !P0 ;  /* 0x000000100800780c */ /* 0x000fc60004704270 */
[----:B------:R3:W1:Y:S01]  /*3950*/  MUFU.TANH R75, R22 ;  /* 0x00000016004b7308 */ /* 0x0006620000002400 */
[----:B------:R-:W-:-:S04]  /*3960*/  ISETP.LT.OR P0, PT, R9, 0x11, P0 ;  /* 0x000000110900780c */ /* 0x000fc80000701670 */
[----:B------:R-:W-:Y:S02]  /*3970*/  FSEL R94, R94, -INF , !P0 ;  /* 0xff8000005e5e7808 */ /* 0x000fe40004000000 */
[----:B------:R-:W-:Y:S01]  /*3980*/  ISETP.NE.AND P0, PT, R52, RZ, PT ;  /* 0x000000ff3400720c */ /* 0x000fe20003f05270 */
[----:B------:R3:W1:Y:S03]  /*3990*/  MUFU.TANH R140, R23 ;  /* 0x00000017008c7308 */ /* 0x0006660000002400 */
[----:B------:R-:W-:-:S04]  /*39a0*/  ISETP.GT.AND P0, PT, R8, 0x11, !P0 ;  /* 0x000000110800780c */ /* 0x000fc80004704270 */
[----:B------:R-:W-:Y:S01]  /*39b0*/  ISETP.LT.OR P0, PT, R9, 0x12, P0 ;  /* 0x000000120900780c */ /* 0x000fe20000701670 */
[----:B------:R3:W1:Y:S03]  /*39c0*/  MUFU.TANH R110, R19 ;  /* 0x00000013006e7308 */ /* 0x0006660000002400 */
[----:B------:R-:W-:Y:S02]  /*39d0*/  FSEL R92, R92, -INF , !P0 ;  /* 0xff8000005c5c7808 */ /* 0x000fe40004000000 */
[----:B------:R-:W-:-:S03]  /*39e0*/  ISETP.NE.AND P0, PT, R45, RZ, PT ;  /* 0x000000ff2d00720c */ /* 0x000fc60003f05270 */
[----:B------:R3:W1:Y:S01]  /*39f0*/  MUFU.TANH R189, R50 ;  /* 0x0000003200bd7308 */ /* 0x0006620000002400 */
[----:B------:R-:W-:-:S04]  /*3a00*/  ISETP.GT.AND P0, PT, R8, 0x18, !P0 ;  /* 0x000000180800780c */ /* 0x000fc80004704270 */
[----:B------:R-:W-:-:S03]  /*3a10*/  ISETP.LT.OR P0, PT, R9, 0x19, P0 ;  /* 0x000000190900780c */ /* 0x000fc60000701670 */
[----:B------:R3:W1:Y:S01]  /*3a20*/  MUFU.TANH R187, R51 ;  /* 0x0000003300bb7308 */ /* 0x0006620000002400 */
[----:B------:R-:W-:Y:S02]  /*3a30*/  FSEL R90, R90, -INF , !P0 ;  /* 0xff8000005a5a7808 */ /* 0x000fe40004000000 */
[----:B------:R-:W-:-:S04]  /*3a40*/  ISETP.NE.AND P0, PT, R43, RZ, PT ;  /* 0x000000ff2b00720c */ /* 0x000fc80003f05270 */
[----:B------:R-:W-:Y:S01]  /*3a50*/  ISETP.GT.AND P0, PT, R8, 0x19, !P0 ;  /* 0x000000190800780c */ /* 0x000fe20004704270 */
[----:B------:R-:W1:Y:S03]  /*3a60*/  MUFU.TANH R108, R108 ;  /* 0x0000006c006c7308 */ /* 0x000e660000002400 */
[----:B------:R-:W-:-:S04]  /*3a70*/  ISETP.LT.OR P0, PT, R9, 0x1a, P0 ;  /* 0x0000001a0900780c */ /* 0x000fc80000701670 */
[----:B------:R-:W-:Y:S01]  /*3a80*/  FSEL R88, R88, -INF , !P0 ;  /* 0xff80000058587808 */ /* 0x000fe20004000000 */
[----:B------:R-:W1:Y:S01]  /*3a90*/  MUFU.TANH R74, R74 ;  /* 0x0000004a004a7308 */ /* 0x000e620000002400 */
[----:B------:R-:W-:-:S04]  /*3aa0*/  ISETP.NE.AND P0, PT, R3, RZ, PT ;  /* 0x000000ff0300720c */ /* 0x000fc80003f05270 */
[----:B------:R-:W-:-:S04]  /*3ab0*/  ISETP.GT.AND P0, PT, R8, 0x20, !P0 ;  /* 0x000000200800780c */ /* 0x000fc80004704270 */
[----:B------:R-:W-:-:S04]  /*3ac0*/  ISETP.LT.OR P0, PT, R9, 0x21, P0 ;  /* 0x000000210900780c */ /* 0x000fc80000701670 */
[----:B------:R-:W-:Y:S02]  /*3ad0*/  FSEL R182, R182, -INF , !P0 ;  /* 0xff800000b6b67808 */ /* 0x000fe40004000000 */
[----:B------:R-:W-:-:S04]  /*3ae0*/  ISETP.NE.AND P0, PT, R42, RZ, PT ;  /* 0x000000ff2a00720c */ /* 0x000fc80003f05270 */
[----:B------:R-:W-:-:S04]  /*3af0*/  ISETP.GT.AND P0, PT, R8, 0x21, !P0 ;  /* 0x000000210800780c */ /* 0x000fc80004704270 */
        /* <DEDUP_REMOVED lines=9> */
[----:B------:R-:W-:Y:S02]  /*3b90*/  ISETP.GT.AND P0, PT, R8, 0x29, !P1 ;  /* 0x000000290800780c */ /* 0x000fe40004f04270 */
[----:B------:R-:W5:Y:S02]  /*3ba0*/  SHFL.IDX PT, R8, R61, 0x3, 0x1c1f ;  /* 0x007c1f003d087f89 */ /* 0x000f6400000e0000 */
[----:B------:R-:W-:-:S04]  /*3bb0*/  ISETP.LT.OR P0, PT, R9, 0x2a, P0 ;  /* 0x0000002a0900780c */ /* 0x000fc80000701670 */
[----:B------:R-:W-:Y:S02]  /*3bc0*/  FSEL R177, R177, -INF , !P0 ;  /* 0xff800000b1b17808 */ /* 0x000fe40004000000 */
[----:B------:R-:W-:Y:S01]  /*3bd0*/  PLOP3.LUT P0, PT, PT, PT, UP1, 0x40, 0x0 ;  /* 0x000000000000781c */ /* 0x000fe20003f0e818 */
[--C-:B-----5:R-:W-:Y:S02]  /*3be0*/  IMAD.IADD R77, R77, 0x1, R8.reuse ;  /* 0x000000014d4d7824 */ /* 0x120fe400078e0208 */
[----:B------:R-:W-:-:S03]  /*3bf0*/  IMAD.IADD R15, R69, 0x1, R8 ;  /* 0x00000001450f7824 */ /* 0x000fc600078e0208 */
[----:B------:R-:W-:-:S07]  /*3c00*/  IMNMX R14, R77, R76, PT ;  /* 0x0000004c4d0e7217 */ /* 0x000fce0003800200 */
        /* <DEDUP_REMOVED lines=13> */
.L_x_174:
[----:B------:R-:W-:-:S04]  /*3ce0*/  MOV R8, c[0x0][0x32c] ;  /* 0x0000cb0000087a02 */ /* 0x000fc80000000f00 */
[----:B------:R-:W-:-:S13]  /*3cf0*/  ISETP.NE.AND P0, PT, R8, 0x1, PT ;  /* 0x000000010800780c */ /* 0x000fda0003f05270 */
[----:B------:R-:W-:-:S05]  /*3d00*/  @P0 IMAD.HI.U32 R8, R10, c[0x0][0x330], RZ ;  /* 0x0000cc000a080a27 */ /* 0x000fca00078e00ff */
[----:B------:R-:W-:Y:S02]  /*3d10*/  @P0 SHF.R.U32.HI R10, RZ, c[0x0][0x334], R8 ;  /* 0x0000cd00ff0a0a19 */ /* 0x000fe40000011608 */
.L_x_175:
[----:B------:R-:W-:Y:S05]  /*3d20*/  BSYNC B0 ;  /* 0x0000000000007941 */ /* 0x000fea0003800000 */
.L_x_173:
[----:B------:R-:W-:-:S05]  /*3d30*/  IMAD R10, R10, c[0x0][0x32c], R65 ;  /* 0x0000cb000a0a7a24 */ /* 0x000fca00078e0241 */
[----:B------:R-:W-:Y:S02]  /*3d40*/  IADD3 R9, R10, c[0x0][0x32c], RZ ;  /* 0x0000cb000a097a10 */ /* 0x000fe40007ffe0ff */
[----:B------:R-:W-:Y:S02]  /*3d50*/  IMNMX R15, R15, R10, !PT ;  /* 0x0000000a0f0f7217 */ /* 0x000fe40007800200 */
[----:B------:R-:W-:Y:S02]  /*3d60*/  IMNMX R14, R14, R9, PT ;  /* 0x000000090e0e7217 */ /* 0x000fe40003800200 */
.L_x_172:
[----:B-1234-:R-:W-:Y:S01]  /*3d70*/  ISETP.NE.AND P0, PT, R68, RZ, PT ;  /* 0x000000ff4400720c */ /* 0x01efe20003f05270 */
[----:B------:R-:W-:Y:S01]  /*3d80*/  IMAD.SHL.U32 R214, R4, 0x2, RZ ;  /* 0x0000000204d67824 */ /* 0x000fe200078e00ff */
[----:B------:R-:W-:Y:S01]  /*3d90*/  FMNMX.FTZ R9, R44, R40, !PT ;  /* 0x000000282c097209 */ /* 0x000fe20007810000 */
[----:B------:R-:W-:Y:S01]  /*3da0*/  ULDC.64 UR4, c[0x0][0x2c8] ;  /* 0x0000b20000047ab9 */ /* 0x000fe20000000a00 */
[C---:B------:R-:W-:Y:S01]  /*3db0*/  ISETP.GT.AND P0, PT, R15.reuse, 0x1, !P0 ;  /* 0x000000010f00780c */ /* 0x040fe20004704270 */
[----:B------:R-:W-:Y:S01]  /*3dc0*/  IMAD R212, R0, 0x2, R214 ;  /* 0x0000000200d47824 */ /* 0x000fe200078e02d6 */
[----:B------:R-:W-:Y:S01]  /*3dd0*/  FMNMX.FTZ R9, R38, R9, !PT ;  /* 0x0000000926097209 */ /* 0x000fe20007810000 */
[----:B------:R-:W-:Y:S01]  /*3de0*/  LDSM.16.MT88.4 R136, [R214+0x1880] ;  /* 0x00188000d688783b */ /* 0x000fe20000004200 */
[----:B------:R-:W-:Y:S01]  /*3df0*/  ISETP.LT.OR P0, PT, R14, 0x2, P0 ;  /* 0x000000020e00780c */ /* 0x000fe20000701670 */
[----:B------:R-:W-:Y:S01]  /*3e00*/  UIMAD.WIDE.U32 UR12, UR11, UR4, URZ ;  /* 0x000000040b0c72a5 */ /* 0x000fe2000f8e003f */
[----:B------:R-:W-:Y:S01]  /*3e10*/  FMNMX.FTZ R9, R6, R9, !PT ;  /* 0x0000000906097209 */ /* 0x000fe20007810000 */
[----:B------:R-:W-:Y:S01]  /*3e20*/  LDSM.16.MT88.4 R120, [R212+0x1880] ;  /* 0x00188000d478783b */ /* 0x000fe20000004200 */
[----:B------:R-:W-:Y:S01]  /*3e30*/  FSEL R140, R140, -INF , !P0 ;  /* 0xff8000008c8c7808 */ /* 0x000fe20004000000 */
[----:B------:R-:W-:Y:S01]  /*3e40*/  @UP2 USHF.R.U32.HI UR11, URZ, UR5, UR13 ;  /* 0x000000053f0b2299 */ /* 0x000fe2000801160d */
[----:B------:R-:W-:Y:S01]  /*3e50*/  ISETP.NE.AND P0, PT, R64, RZ, PT ;  /* 0x000000ff4000720c */ /* 0x000fe20003f05270 */
[----:B------:R-:W-:Y:S01]  /*3e60*/  LDSM.16.MT88.4 R104, [R214+0x2480] ;  /* 0x00248000d668783b */ /* 0x000fe20000004200 */
[----:B------:R-:W-:Y:S01]  /*3e70*/  FMNMX.FTZ R9, R36, R9, !PT ;  /* 0x0000000924097209 */ /* 0x000fe20007810000 */
[----:B------:R-:W-:Y:S01]  /*3e80*/  UIADD3 UR4, UR10, UR11, URZ ;  /* 0x0000000b0a047290 */ /* 0x000fe2000fffe03f */
[----:B------:R-:W-:Y:S01]  /*3e90*/  ISETP.GT.AND P0, PT, R15, 0x8, !P0 ;  /* 0x000000080f00780c */ /* 0x000fe20004704270 */
[----:B------:R-:W-:Y:S01]  /*3ea0*/  LDSM.16.MT88.4 R76, [R214+0x3080] ;  /* 0x00308000d64c783b */ /* 0x000fe20000004200 */
[----:B------:R-:W-:Y:S01]  /*3eb0*/  FMNMX.FTZ R9, R34, R9, !PT ;  /* 0x0000000922097209 */ /* 0x000fe20007810000 */
[----:B------:R-:W-:Y:S01]  /*3ec0*/  ULDC UR11, c[0x0][0x328] ;  /* 0x0000ca00000b7ab9 */ /* 0x000fe20000000800 */
[----:B------:R-:W-:Y:S01]  /*3ed0*/  ISETP.LT.OR P0, PT, R14, 0x9, P0 ;  /* 0x000000090e00780c */ /* 0x000fe20000701670 */
[----:B------:R-:W-:Y:S01]  /*3ee0*/  LDSM.16.MT88.4 R148, [R214+0x1c80] ;  /* 0x001c8000d694783b */ /* 0x000fe20000004200 */
[----:B------:R-:W-:Y:S01]  /*3ef0*/  FMNMX.FTZ R9, R32, R9, !PT ;  /* 0x0000000920097209 */ /* 0x000fe20007810000 */
[----:B------:R-:W-:Y:S01]  /*3f00*/  UIADD3 UR11, UR4, UR11, URZ ;  /* 0x0000000b040b7290 */ /* 0x000fe2000fffe03f */
[----:B------:R-:W-:Y:S01]  /*3f10*/  FSEL R124, R124, -INF , !P0 ;  /* 0xff8000007c7c7808 */ /* 0x000fe20004000000 */
[----:B------:R-:W-:Y:S01]  /*3f20*/  LDSM.16.MT88.4 R48, [R212+0x1c80] ;  /* 0x001c8000d430783b */ /* 0x000fe20000004200 */
[----:B------:R-:W-:-:S02]  /*3f30*/  ISETP.NE.AND P0, PT, R60, RZ, PT ;  /* 0x000000ff3c00720c */ /* 0x000fc40003f05270 */
[----:B------:R-:W-:Y:S01]  /*3f40*/  FMNMX.FTZ R9, R30, R9, !PT ;  /* 0x000000091e097209 */ /* 0x000fe20007810000 */
[----:B------:R-:W-:Y:S01]  /*3f50*/  LDSM.16.MT88.4 R60, [R212+0x2480] ;  /* 0x00248000d43c783b */ /* 0x000fe20000004200 */
[----:B------:R-:W-:Y:S02]  /*3f60*/  ISETP.GT.AND P0, PT, R15, 0x9, !P0 ;  /* 0x000000090f00780c */ /* 0x000fe40004704270 */
[----:B------:R-:W-:Y:S01]  /*3f70*/  FMNMX.FTZ R9, R28, R9, !PT ;  /* 0x000000091c097209 */ /* 0x000fe20007810000 */
[----:B------:R-:W-:Y:S01]  /*3f80*/  LDSM.16.MT88.4 R20, [R214+0x2c80] ;  /* 0x002c8000d614783b */ /* 0x000fe20000004200 */
[----:B------:R-:W-:Y:S02]  /*3f90*/  ISETP.LT.OR P0, PT, R14, 0xa, P0 ;  /* 0x0000000a0e00780c */ /* 0x000fe40000701670 */
[----:B------:R-:W-:Y:S02]  /*3fa0*/  FMNMX.FTZ R17, R89, R152, !PT ;  /* 0x0000009859117209 */ /* 0x000fe40007810000 */
[----:B------:R-:W-:-:S02]  /*3fb0*/  FSEL R110, R110, -INF , !P0 ;  /* 0xff8000006e6e7808 */ /* 0x000fc40004000000 */
[----:B------:R-:W-:Y:S02]  /*3fc0*/  ISETP.NE.AND P0, PT, R53, RZ, PT ;  /* 0x000000ff3500720c */ /* 0x000fe40003f05270 */
[----:B------:R-:W-:Y:S02]  /*3fd0*/  FMNMX.FTZ R17, R142, R17, !PT ;  /* 0x000000118e117209 */ /* 0x000fe40007810000 */
[----:B------:R-:W-:Y:S02]  /*3fe0*/  ISETP.GT.AND P0, PT, R15, 0x10, !P0 ;  /* 0x000000100f00780c */ /* 0x000fe40004704270 */
[----:B------:R-:W-:Y:S02]  /*3ff0*/  FMNMX.FTZ R17, R126, R17, !PT ;  /* 0x000000117e117209 */ /* 0x000fe40007810000 */
[----:B------:R-:W-:Y:S02]  /*4000*/  ISETP.LT.OR P0, PT, R14, 0x11, P0 ;  /* 0x000000110e00780c */ /* 0x000fe40000701670 */
[----:B------:R-:W-:-:S02]  /*4010*/  FMNMX.FTZ R17, R94, R17, !PT ;  /* 0x000000115e117209 */ /* 0x000fc40007810000 */
[----:B------:R-:W-:Y:S02]  /*4020*/  FSEL R108, R108, -INF , !P0 ;  /* 0xff8000006c6c7808 */ /* 0x000fe40004000000 */
[----:B------:R-:W-:Y:S02]  /*4030*/  ISETP.NE.AND P0, PT, R52, RZ, PT ;  /* 0x000000ff3400720c */ /* 0x000fe40003f05270 */
[----:B------:R-:W-:Y:S02]  /*4040*/  FMNMX.FTZ R17, R92, R17, !PT ;  /* 0x000000115c117209 */ /* 0x000fe40007810000 */
[----:B------:R-:W-:Y:S02]  /*4050*/  ISETP.GT.AND P0, PT, R15, 0x11, !P0 ;  /* 0x000000110f00780c */ /* 0x000fe40004704270 */
[----:B------:R-:W-:Y:S02]  /*4060*/  FMNMX.FTZ R17, R90, R17, !PT ;  /* 0x000000115a117209 */ /* 0x000fe40007810000 */
[----:B------:R-:W-:-:S02]  /*4070*/  ISETP.LT.OR P0, PT, R14, 0x12, P0 ;  /* 0x000000120e00780c */ /* 0x000fc40000701670 */
[----:B------:R-:W-:Y:S02]  /*4080*/  FMNMX.FTZ R17, R88, R17, !PT ;  /* 0x0000001158117209 */ /* 0x000fe40007810000 */
[----:B------:R-:W-:Y:S02]  /*4090*/  FSEL R74, R74, -INF , !P0 ;  /* 0xff8000004a4a7808 */ /* 0x000fe40004000000 */
[----:B------:R-:W-:Y:S02]  /*40a0*/  ISETP.NE.AND P0, PT, R45, RZ, PT ;  /* 0x000000ff2d00720c */ /* 0x000fe40003f05270 */
[----:B------:R-:W-:Y:S02]  /*40b0*/  FMNMX.FTZ R0, R182, R17, !PT ;  /* 0x00000011b6007209 */ /* 0x000fe40007810000 */
[----:B------:R-:W-:Y:S02]  /*40c0*/  ISETP.GT.AND P0, PT, R15, 0x18, !P0 ;  /* 0x000000180f00780c */ /* 0x000fe40004704270 */
[----:B------:R-:W-:-:S02]  /*40d0*/  FMNMX.FTZ R19, R179, R0, !PT ;  /* 0x00000000b3137209 */ /* 0x000fc40007810000 */
[----:B------:R-:W-:Y:S02]  /*40e0*/  ISETP.LT.OR P0, PT, R14, 0x19, P0 ;  /* 0x000000190e00780c */ /* 0x000fe40000701670 */
[----:B------:R-:W-:Y:S02]  /*40f0*/  FMNMX.FTZ R0, R178, R19, !PT ;  /* 0x00000013b2007209 */ /* 0x000fe40007810000 */
[----:B------:R-:W-:Y:S02]  /*4100*/  FSEL R73, R73, -INF , !P0 ;  /* 0xff80000049497808 */ /* 0x000fe40004000000 */
[----:B------:R-:W-:Y:S02]  /*4110*/  ISETP.NE.AND P0, PT, R43, RZ, PT ;  /* 0x000000ff2b00720c */ /* 0x000fe40003f05270 */
[C---:B------:R-:W-:Y:S02]  /*4120*/  ISETP.GT.AND P2, PT, R15.reuse, 0x28, !P2 ;  /* 0x000000280f00780c */ /* 0x040fe40005744270 */
[----:B------:R-:W-:-:S02]  /*4130*/  ISETP.GT.AND P0, PT, R15, 0x19, !P0 ;  /* 0x000000190f00780c */ /* 0x000fc40004704270 */
[----:B------:R-:W-:Y:S02]  /*4140*/  ISETP.GT.AND P1, PT, R15, 0x29, !P1 ;  /* 0x000000290f00780c */ /* 0x000fe40004f24270 */
[----:B------:R-:W-:Y:S02]  /*4150*/  ISETP.LT.OR P0, PT, R14, 0x1a, P0 ;  /* 0x0000001a0e00780c */ /* 0x000fe40000701670 */
[----:B------:R-:W-:Y:S02]  /*4160*/  FMNMX.FTZ R0, R177, R0, !PT ;  /* 0x00000000b1007209 */ /* 0x000fe40007810000 */
[----:B------:R-:W-:Y:S02]  /*4170*/  FSEL R72, R72, -INF , !P0 ;  /* 0xff80000048487808 */ /* 0x000fe40004000000 */
[----:B------:R-:W-:Y:S02]  /*4180*/  ISETP.NE.AND P0, PT, R3, RZ, PT ;  /* 0x000000ff0300720c */ /* 0x000fe40003f05270 */
[----:B------:R-:W-:-:S02]  /*4190*/  ISETP.LT.OR P2, PT, R14, 0x29, P2 ;  /* 0x000000290e00780c */ /* 0x000fc40001741670 */
[----:B------:R-:W-:Y:S02]  /*41a0*/  ISETP.GT.AND P0, PT, R15, 0x20, !P0 ;  /* 0x000000200f00780c */ /* 0x000fe40004704270 */
[C---:B------:R-:W-:Y:S02]  /*41b0*/  ISETP.LT.OR P1, PT, R14.reuse, 0x2a, P1 ;  /* 0x0000002a0e00780c */ /* 0x040fe40000f21670 */
[----:B------:R-:W-:Y:S02]  /*41c0*/  ISETP.LT.OR P0, PT, R14, 0x21, P0 ;  /* 0x000000210e00780c */ /* 0x000fe40000701670 */
[----:B------:R-:W-:Y:S02]  /*41d0*/  FSEL R189, R189, -INF , !P2 ;  /* 0xff800000bdbd7808 */ /* 0x000fe40005000000 */
[----:B------:R-:W-:Y:S02]  /*41e0*/  FSEL R180, R180, -INF , !P0 ;  /* 0xff800000b4b47808 */ /* 0x000fe40004000000 */
[----:B------:R-:W-:-:S02]  /*41f0*/  ISETP.NE.AND P0, PT, R2, RZ, PT ;  /* 0x000000ff0200720c */ /* 0x000fc40003f05270 */
[----:B------:R-:W-:Y:S02]  /*4200*/  FMNMX.FTZ R2, R41, R39, !PT ;  /* 0x0000002729027209 */ /* 0x000fe40007810000 */
[----:B------:R-:W-:Y:S02]  /*4210*/  ISETP.GT.AND P0, PT, R15, RZ, !P0 ;  /* 0x000000ff0f00720c */ /* 0x000fe40004704270 */
[----:B------:R-:W-:Y:S02]  /*4220*/  FMNMX.FTZ R2, R7, R2, !PT ;  /* 0x0000000207027209 */ /* 0x000fe40007810000 */
[----:B------:R-:W-:Y:S02]  /*4230*/  ISETP.LT.OR P0, PT, R14, 0x1, P0 ;  /* 0x000000010e00780c */ /* 0x000fe40000701670 */
[----:B------:R-:W-:Y:S02]  /*4240*/  FMNMX.FTZ R2, R5, R2, !PT ;  /* 0x0000000205027209 */ /* 0x000fe40007810000 */
[----:B------:R-:W-:-:S02]  /*4250*/  FSEL R75, R75, -INF , !P0 ;  /* 0xff8000004b4b7808 */ /* 0x000fc40004000000 */
[----:B------:R-:W-:Y:S02]  /*4260*/  FMNMX.FTZ R2, R37, R2, !PT ;  /* 0x0000000225027209 */ /* 0x000fe40007810000 */
[----:B------:R-:W-:Y:S02]  /*4270*/  FMNMX.FTZ R17, R75, R140, !PT ;  /* 0x0000008c4b117209 */ /* 0x000fe40007810000 */
[----:B------:R-:W-:Y:S02]  /*4280*/  FMNMX.FTZ R2, R35, R2, !PT ;  /* 0x0000000223027209 */ /* 0x000fe40007810000 */
[----:B------:R-:W-:Y:S02]  /*4290*/  FMNMX.FTZ R17, R124, R17, !PT ;  /* 0x000000117c117209 */ /* 0x000fe40007810000 */
[----:B------:R-:W-:Y:S02]  /*42a0*/  FMNMX.FTZ R2, R33, R2, !PT ;  /* 0x0000000221027209 */ /* 0x000fe40007810000 */
[----:B------:R-:W-:-:S02]  /*42b0*/  FMNMX.FTZ R17, R110, R17, !PT ;  /* 0x000000116e117209 */ /* 0x000fc40007810000 */
[----:B------:R-:W-:Y:S02]  /*42c0*/  FMNMX.FTZ R2, R31, R2, !PT ;  /* 0x000000021f027209 */ /* 0x000fe40007810000 */
[----:B------:R-:W-:Y:S02]  /*42d0*/  FMNMX.FTZ R19, R108, R17, !PT ;  /* 0x000000116c137209 */ /* 0x000fe40007810000 */
[----:B------:R-:W-:Y:S01]  /*42e0*/  FMNMX.FTZ R2, R29, R2, !PT ;  /* 0x000000021d027209 */ /* 0x000fe20007810000 */
[----:B------:R-:W1:Y:S01]  /*42f0*/  SHFL.BFLY PT, R17, R0, 0x2, 0x1f ;  /* 0x0c401f0000117f89 */ /* 0x000e6200000e0000 */
[----:B------:R-:W-:Y:S02]  /*4300*/  FMNMX.FTZ R16, R74, R19, !PT ;  /* 0x000000134a107209 */ /* 0x000fe40007810000 */
[----:B------:R-:W-:Y:S02]  /*4310*/  FMNMX.FTZ R3, R27, R2, !PT ;  /* 0x000000021b037209 */ /* 0x000fe40007810000 */
[----:B------:R-:W-:-:S02]  /*4320*/  FSEL R187, R187, -INF , !P1 ;  /* 0xff800000bbbb7808 */ /* 0x000fc40004800000 */
[----:B------:R-:W-:Y:S02]  /*4330*/  FMNMX.FTZ R2, R26, R3, !PT ;  /* 0x000000031a027209 */ /* 0x000fe40007810000 */
[----:B------:R-:W-:Y:S02]  /*4340*/  IADD3 R233, R153, -0x2, RZ ;  /* 0xfffffffe99e97810 */ /* 0x000fe40007ffe0ff */
[----:B------:R-:W-:-:S05]  /*4350*/  FMNMX.FTZ R11, R25, R2, !PT ;  /* 0x00000002190b7209 */ /* 0x000fca0007810000 */
[----:B------:R-:W2:Y:S01]  /*4360*/  SHFL.BFLY PT, R2, R11, 0x2, 0x1f ;  /* 0x0c401f000b027f89 */ /* 0x000ea200000e0000 */
[----:B-1----:R-:W-:-:S05]  /*4370*/  FMNMX.FTZ R0, R0, R17, !PT ;  /* 0x0000001100007209 */ /* 0x002fca0007810000 */
[----:B------:R-:W1:Y:S01]  /*4380*/  SHFL.BFLY PT, R59, R0, 0x1, 0x1f ;  /* 0x0c201f00003b7f89 */ /* 0x000e6200000e0000 */
[----:B--2---:R-:W-:-:S05]  /*4390*/  FMNMX.FTZ R2, R11, R2, !PT ;  /* 0x000000020b027209 */ /* 0x004fca0007810000 */
[----:B------:R-:W2:Y:S01]  /*43a0*/  SHFL.BFLY PT, R3, R2, 0x1, 0x1f ;  /* 0x0c201f0002037f89 */ /* 0x000ea200000e0000 */
[----:B-1----:R-:W-:-:S05]  /*43b0*/  FMNMX.FTZ R0, R0, R59, !PT ;  /* 0x0000003b00007209 */ /* 0x002fca0007810000 */
[----:B------:R-:W-:Y:S01]  /*43c0*/  FMUL.FTZ R201, R0, c[0x0][0x2d0] ;  /* 0x0000b40000c97a20 */ /* 0x000fe20000410000 */
[----:B--2---:R-:W-:Y:S02]  /*43d0*/  FMNMX.FTZ R3, R2, R3, !PT ;  /* 0x0000000302037209 */ /* 0x004fe40007810000 */
[----:B------:R-:W-:Y:S02]  /*43e0*/  FMNMX.FTZ R2, R24, R9, !PT ;  /* 0x0000000918027209 */ /* 0x000fe40007810000 */
[C---:B------:R-:W-:Y:S01]  /*43f0*/  FSETP.NEU.FTZ.AND P0, PT, R3.reuse, -INF , PT ;  /* 0xff8000000300780b */ /* 0x040fe20003f1d000 */
[----:B------:R-:W-:Y:S01]  /*4400*/  FMUL.FTZ R12, R3, c[0x0][0x2d0] ;  /* 0x0000b400030c7a20 */ /* 0x000fe20000410000 */
[----:B------:R-:W-:-:S04]  /*4410*/  FMNMX.FTZ R9, R57, R2, !PT ;  /* 0x0000000239097209 */ /* 0x000fc80007810000 */
[----:B------:R-:W-:Y:S02]  /*4420*/  FMNMX.FTZ R8, R56, R9, !PT ;  /* 0x0000000938087209 */ /* 0x000fe40007810000 */
[----:B------:R-:W-:-:S03]  /*4430*/  FSEL R12, R12, RZ, P0 ;  /* 0x000000ff0c0c7208 */ /* 0x000fc60000000000 */
[----:B------:R-:W1:Y:S02]  /*4440*/  SHFL.BFLY PT, R9, R8, 0x2, 0x1f ;  /* 0x0c401f0008097f89 */ /* 0x000e6400000e0000 */
[--C-:B------:R-:W-:Y:S02]  /*4450*/  FFMA.FTZ R167, R41, c[0x0][0x2d0], -R12.reuse ;  /* 0x0000b40029a77a23 */ /* 0x100fe4000001080c */
[--C-:B------:R-:W-:Y:S02]  /*4460*/  FFMA.FTZ R166, R39, c[0x0][0x2d0], -R12.reuse ;  /* 0x0000b40027a67a23 */ /* 0x100fe4000001080c */
[--C-:B------:R-:W-:Y:S02]  /*4470*/  FFMA.FTZ R163, R7, c[0x0][0x2d0], -R12.reuse ;  /* 0x0000b40007a37a23 */ /* 0x100fe4000001080c */
[--C-:B------:R-:W-:Y:S01]  /*4480*/  FFMA.FTZ R162, R5, c[0x0][0x2d0], -R12.reuse ;  /* 0x0000b40005a27a23 */ /* 0x100fe2000001080c */
[----:B------:R-:W-:Y:S01]  /*4490*/  MUFU.EX2 R167, R167 ;  /* 0x000000a700a77308 */ /* 0x000fe20000000800 */
[----:B------:R-:W-:-:S02]  /*44a0*/  FFMA.FTZ R161, R37, c[0x0][0x2d0], -R12 ;  /* 0x0000b40025a17a23 */ /* 0x000fc4000001080c */
[--C-:B------:R-:W-:Y:S02]  /*44b0*/  FFMA.FTZ R160, R35, c[0x0][0x2d0], -R12.reuse ;  /* 0x0000b40023a07a23 */ /* 0x100fe4000001080c */
[--C-:B------:R-:W-:Y:S02]  /*44c0*/  FFMA.FTZ R158, R33, c[0x0][0x2d0], -R12.reuse ;  /* 0x0000b400219e7a23 */ /* 0x100fe4000001080c */
[--C-:B------:R-:W-:Y:S01]  /*44d0*/  FFMA.FTZ R155, R31, c[0x0][0x2d0], -R12.reuse ;  /* 0x0000b4001f9b7a23 */ /* 0x100fe2000001080c */
[----:B------:R-:W2:Y:S01]  /*44e0*/  MUFU.EX2 R166, R166 ;  /* 0x000000a600a67308 */ /* 0x000ea20000000800 */
[--C-:B------:R-:W-:Y:S02]  /*44f0*/  FFMA.FTZ R170, R29, c[0x0][0x2d0], -R12.reuse ;  /* 0x0000b4001daa7a23 */ /* 0x100fe4000001080c */
[--C-:B------:R-:W-:Y:S02]  /*4500*/  FFMA.FTZ R171, R27, c[0x0][0x2d0], -R12.reuse ;  /* 0x0000b4001bab7a23 */ /* 0x100fe4000001080c */
[--C-:B------:R-:W-:Y:S01]  /*4510*/  FFMA.FTZ R172, R26, c[0x0][0x2d0], -R12.reuse ;  /* 0x0000b4001aac7a23 */ /* 0x100fe2000001080c */
[----:B-1----:R-:W-:Y:S01]  /*4520*/  FMNMX.FTZ R9, R8, R9, !PT ;  /* 0x0000000908097209 */ /* 0x002fe20007810000 */
[----:B------:R-:W-:Y:S01]  /*4530*/  FFMA.FTZ R173, R25, c[0x0][0x2d0], -R12 ;  /* 0x0000b40019ad7a23 */ /* 0x000fe2000001080c */
[----:B------:R-:W-:Y:S03]  /*4540*/  MUFU.EX2 R163, R163 ;  /* 0x000000a300a37308 */ /* 0x000fe60000000800 */
[----:B------:R-:W1:Y:S01]  /*4550*/  SHFL.BFLY PT, R2, R9, 0x1, 0x1f ;  /* 0x0c201f0009027f89 */ /* 0x000e6200000e0000 */
[----:B--2---:R-:W-:-:S04]  /*4560*/  F2FP.PACK_AB R96, R166, R167 ;  /* 0x000000a7a660723e */ /* 0x004fc800000000ff */
[----:B------:R-:W2:Y:S01]  /*4570*/  MUFU.EX2 R162, R162 ;  /* 0x000000a200a27308 */ /* 0x000ea20000000800 */
[----:B------:R-:W-:-:S07]  /*4580*/  FADD.FTZ R166, R167, R166 ;  /* 0x000000a6a7a67221 */ /* 0x000fce0000010000 */
[----:B------:R-:W-:Y:S01]  /*4590*/  MUFU.EX2 R161, R161 ;  /* 0x000000a100a17308 */ /* 0x000fe20000000800 */
[----:B--2---:R-:W-:-:S07]  /*45a0*/  F2FP.PACK_AB R98, R162, R163 ;  /* 0x000000a3a262723e */ /* 0x004fce00000000ff */
[----:B------:R-:W2:Y:S01]  /*45b0*/  MUFU.EX2 R160, R160 ;  /* 0x000000a000a07308 */ /* 0x000ea20000000800 */
[----:B------:R-:W-:Y:S01]  /*45c0*/  FADD.FTZ R163, R163, R166 ;  /* 0x000000a6a3a37221 */ /* 0x000fe20000010000 */
[----:B-1----:R-:W-:-:S03]  /*45d0*/  FMNMX.FTZ R2, R9, R2, !PT ;  /* 0x0000000209027209 */ /* 0x002fc60007810000 */
[----:B------:R-:W-:Y:S01]  /*45e0*/  FADD.FTZ R162, R162, R163 ;  /* 0x000000a3a2a27221 */ /* 0x000fe20000010000 */
[C---:B------:R-:W-:Y:S01]  /*45f0*/  FSETP.NEU.FTZ.AND P0, PT, R2.reuse, -INF , PT ;  /* 0xff8000000200780b */ /* 0x040fe20003f1d000 */
[----:B------:R-:W-:Y:S01]  /*4600*/  FMUL.FTZ R13, R2, c[0x0][0x2d0] ;  /* 0x0000b400020d7a20 */ /* 0x000fe20000410000 */
[----:B------:R-:W-:Y:S04]  /*4610*/  MUFU.EX2 R158, R158 ;  /* 0x0000009e009e7308 */ /* 0x000fe80000000800 */
[----:B------:R-:W-:Y:S02]  /*4620*/  FSEL R13, R13, RZ, P0 ;  /* 0x000000ff0d0d7208 */ /* 0x000fe40000000000 */
[----:B------:R-:W-:Y:S02]  /*4630*/  ISETP.NE.AND P0, PT, R42, RZ, PT ;  /* 0x000000ff2a00720c */ /* 0x000fe40003f05270 */
[----:B------:R-:W1:Y:S01]  /*4640*/  MUFU.EX2 R155, R155 ;  /* 0x0000009b009b7308 */ /* 0x000e620000000800 */
[--C-:B------:R-:W-:Y:S01]  /*4650*/  FFMA.FTZ R164, R6, c[0x0][0x2d0], -R13.reuse ;  /* 0x0000b40006a47a23 */ /* 0x100fe2000001080d */
[----:B------:R-:W-:Y:S01]  /*4660*/  ISETP.GT.AND P0, PT, R15, 0x21, !P0 ;  /* 0x000000210f00780c */ /* 0x000fe20004704270 */
[----:B------:R-:W-:Y:S01]  /*4670*/  LDSM.16.MT88.4 R4, [R212+0x3080] ;  /* 0x00308000d404783b */ /* 0x000fe20000004200 */
[----:B------:R-:W-:Y:S01]  /*4680*/  FMNMX.FTZ R15, R73, R16, !PT ;  /* 0x00000010490f7209 */ /* 0x000fe20007810000 */
[--C-:B------:R-:W-:Y:S01]  /*4690*/  FFMA.FTZ R169, R44, c[0x0][0x2d0], -R13.reuse ;  /* 0x0000b4002ca97a23 */ /* 0x100fe2000001080d */
[----:B------:R-:W-:Y:S01]  /*46a0*/  ISETP.LT.OR P0, PT, R14, 0x22, P0 ;  /* 0x000000220e00780c */ /* 0x000fe20000701670 */
[--C-:B------:R-:W-:Y:S01]  /*46b0*/  FFMA.FTZ R168, R40, c[0x0][0x2d0], -R13.reuse ;  /* 0x0000b40028a87a23 */ /* 0x100fe2000001080d */
[----:B------:R-:W-:Y:S01]  /*46c0*/  FMNMX.FTZ R15, R72, R15, !PT ;  /* 0x0000000f480f7209 */ /* 0x000fe20007810000 */
[--C-:B------:R-:W-:Y:S01]  /*46d0*/  FFMA.FTZ R165, R38, c[0x0][0x2d0], -R13.reuse ;  /* 0x0000b40026a57a23 */ /* 0x100fe2000001080d */
[----:B------:R-:W-:Y:S01]  /*46e0*/  FSEL R190, R190, -INF , !P0 ;  /* 0xff800000bebe7808 */ /* 0x000fe20004000000 */
[----:B------:R-:W-:Y:S01]  /*46f0*/  MUFU.EX2 R169, R169 ;  /* 0x000000a900a97308 */ /* 0x000fe20000000800 */
[----:B------:R-:W-:Y:S01]  /*4700*/  FMNMX.FTZ R15, R180, R15, !PT ;  /* 0x0000000fb40f7209 */ /* 0x000fe20007810000 */
[--C-:B------:R-:W-:Y:S01]  /*4710*/  FFMA.FTZ R159, R36, c[0x0][0x2d0], -R13.reuse ;  /* 0x0000b400249f7a23 */ /* 0x100fe2000001080d */
[----:B------:R-:W-:Y:S01]  /*4720*/  LDSM.16.MT88.4 R44, [R214+0x2880] ;  /* 0x00288000d62c783b */ /* 0x000fe20000004200 */
[--C-:B------:R-:W-:Y:S01]  /*4730*/  FFMA.FTZ R156, R34, c[0x0][0x2d0], -R13.reuse ;  /* 0x0000b400229c7a23 */ /* 0x100fe2000001080d */
[----:B------:R-:W-:Y:S01]  /*4740*/  FMNMX.FTZ R12, R190, R15, !PT ;  /* 0x0000000fbe0c7209 */ /* 0x000fe20007810000 */
[--C-:B------:R-:W-:Y:S01]  /*4750*/  FFMA.FTZ R157, R32, c[0x0][0x2d0], -R13.reuse ;  /* 0x0000b400209d7a23 */ /* 0x100fe2000001080d */
[----:B------:R-:W-:Y:S01]  /*4760*/  LDSM.16.MT88.4 R40, [R212+0x2880] ;  /* 0x00288000d428783b */ /* 0x000fe20000004200 */
[----:B------:R-:W3:Y:S01]  /*4770*/  MUFU.EX2 R168, R168 ;  /* 0x000000a800a87308 */ /* 0x000ee20000000800 */
[----:B------:R-:W-:Y:S01]  /*4780*/  FMNMX.FTZ R12, R189, R12, !PT ;  /* 0x0000000cbd0c7209 */ /* 0x000fe20007810000 */
[--C-:B------:R-:W-:Y:S01]  /*4790*/  FFMA.FTZ R154, R30, c[0x0][0x2d0], -R13.reuse ;  /* 0x0000b4001e9a7a23 */ /* 0x100fe2000001080d */
[----:B------:R-:W-:Y:S01]  /*47a0*/  LDSM.16.MT88.4 R36, [R214+0x3480] ;  /* 0x00348000d624783b */ /* 0x000fe20000004200 */
[----:B------:R-:W-:Y:S01]  /*47b0*/  FSETP.NEU.FTZ.AND P0, PT, R0, -INF , PT ;  /* 0xff8000000000780b */ /* 0x000fe20003f1d000 */
[--C-:B------:R-:W-:Y:S01]  /*47c0*/  FFMA.FTZ R174, R28, c[0x0][0x2d0], -R13.reuse ;  /* 0x0000b4001cae7a23 */ /* 0x100fe2000001080d */
[----:B------:R-:W-:Y:S01]  /*47d0*/  FMNMX.FTZ R91, R187, R12, !PT ;  /* 0x0000000cbb5b7209 */ /* 0x000fe20007810000 */
[----:B------:R-:W-:Y:S01]  /*47e0*/  LDSM.16.MT88.4 R32, [R212+0x3480] ;  /* 0x00348000d420783b */ /* 0x000fe20000004200 */
[----:B------:R-:W-:Y:S01]  /*47f0*/  MUFU.EX2 R165, R165 ;  /* 0x000000a500a57308 */ /* 0x000fe20000000800 */
[----:B------:R-:W-:Y:S01]  /*4800*/  FSEL R201, R201, RZ, P0 ;  /* 0x000000ffc9c97208 */ /* 0x000fe20000000000 */
[--C-:B------:R-:W-:Y:S01]  /*4810*/  FFMA.FTZ R175, R24, c[0x0][0x2d0], -R13.reuse ;  /* 0x0000b40018af7a23 */ /* 0x100fe2000001080d */
[----:B------:R-:W4:Y:S01]  /*4820*/  SHFL.BFLY PT, R58, R91, 0x2, 0x1f ;  /* 0x0c401f005b3a7f89 */ /* 0x000f2200000e0000 */
[----:B--2---:R-:W-:Y:S01]  /*4830*/  F2FP.PACK_AB R8, R160, R161 ;  /* 0x000000a1a008723e */ /* 0x004fe200000000ff */
[----:B------:R-:W-:Y:S01]  /*4840*/  FFMA.FTZ R176, R57, c[0x0][0x2d0], -R13 ;  /* 0x0000b40039b07a23 */ /* 0x000fe2000001080d */
[----:B-1----:R-:W-:Y:S01]  /*4850*/  F2FP.PACK_AB R10, R155, R158 ;  /* 0x0000009e9b0a723e */ /* 0x002fe200000000ff */
[----:B------:R-:W-:Y:S01]  /*4860*/  FFMA.FTZ R184, R152, c[0x0][0x2d0], -R201 ;  /* 0x0000b40098b87a23 */ /* 0x000fe200000108c9 */
[----:B------:R-:W1:Y:S01]  /*4870*/  MUFU.EX2 R164, R164 ;  /* 0x000000a400a47308 */ /* 0x000e620000000800 */
[----:B---3--:R-:W-:Y:S01]  /*4880*/  F2FP.PACK_AB R97, R168, R169 ;  /* 0x000000a9a861723e */ /* 0x008fe200000000ff */
[----:B------:R-:W-:Y:S01]  /*4890*/  FFMA.FTZ R231, R56, c[0x0][0x2d0], -R13 ;  /* 0x0000b40038e77a23 */ /* 0x000fe2000001080d */
[----:B------:R-:W-:Y:S01]  /*48a0*/  LDSM.16.MT88.4 R28, [R214+0x2080] ;  /* 0x00208000d61c783b */ /* 0x000fe20000004200 */
[----:B------:R-:W-:-:S02]  /*48b0*/  FFMA.FTZ R181, R89, c[0x0][0x2d0], -R201 ;  /* 0x0000b40059b57a23 */ /* 0x000fc400000108c9 */
[--C-:B------:R-:W-:Y:S01]  /*48c0*/  FFMA.FTZ R183, R142, c[0x0][0x2d0], -R201.reuse ;  /* 0x0000b4008eb77a23 */ /* 0x100fe200000108c9 */
[----:B------:R-:W-:Y:S01]  /*48d0*/  LDSM.16.MT88.4 R24, [R212+0x2080] ;  /* 0x00208000d418783b */ /* 0x000fe20000004200 */
[----:B------:R-:W-:Y:S01]  /*48e0*/  MUFU.EX2 R159, R159 ;  /* 0x0000009f009f7308 */ /* 0x000fe20000000800 */
[--C-:B------:R-:W-:Y:S02]  /*48f0*/  FFMA.FTZ R193, R94, c[0x0][0x2d0], -R201.reuse ;  /* 0x0000b4005ec17a23 */ /* 0x100fe400000108c9 */
[----:B------:R-:W-:Y:S01]  /*4900*/  LDSM.16.MT88.4 R16, [R212+0x2c80] ;  /* 0x002c8000d410783b */ /* 0x000fe20000004200 */
[--C-:B------:R-:W-:Y:S02]  /*4910*/  FFMA.FTZ R196, R92, c[0x0][0x2d0], -R201.reuse ;  /* 0x0000b4005cc47a23 */ /* 0x100fe400000108c9 */
[--C-:B------:R-:W-:Y:S01]  /*4920*/  FFMA.FTZ R195, R90, c[0x0][0x2d0], -R201.reuse ;  /* 0x0000b4005ac37a23 */ /* 0x100fe200000108c9 */
[----:B------:R-:W-:Y:S01]  /*4930*/  LDSM.16.MT88.4 R12, [R214+0x3880] ;  /* 0x00388000d60c783b */ /* 0x000fe20000004200 */
[----:B-1----:R-:W-:Y:S01]  /*4940*/  F2FP.PACK_AB R99, R164, R165 ;  /* 0x000000a5a463723e */ /* 0x002fe200000000ff */
[----:B------:R-:W1:Y:S01]  /*4950*/  MUFU.EX2 R156, R156 ;  /* 0x0000009c009c7308 */ /* 0x000e620000000800 */
[----:B------:R-:W-:Y:S01]  /*4960*/  FFMA.FTZ R194, R88, c[0x0][0x2d0], -R201 ;  /* 0x0000b40058c27a23 */ /* 0x000fe200000108c9 */
[----:B----4-:R-:W-:Y:S01]  /*4970*/  FMNMX.FTZ R91, R91, R58, !PT ;  /* 0x0000003a5b5b7209 */ /* 0x010fe20007810000 */
[----:B------:R-:W-:-:S02]  /*4980*/  FADD.FTZ R168, R169, R168 ;  /* 0x000000a8a9a87221 */ /* 0x000fc40000010000 */
[----:B------:R-:W-:Y:S01]  /*4990*/  FADD.FTZ R161, R161, R162 ;  /* 0x000000a2a1a17221 */ /* 0x000fe20000010000 */
[C---:B------:R-:W-:Y:S01]  /*49a0*/  HMMA.16816.F32 R144, R96.reuse, R136, RZ ;  /* 0x000000886090723c */ /* 0x040fe200000018ff */
[----:B------:R-:W2:Y:S01]  /*49b0*/  SHFL.BFLY PT, R186, R91, 0x1, 0x1f ;  /* 0x0c201f005bba7f89 */ /* 0x000ea200000e0000 */
[----:B------:R-:W-:Y:S01]  /*49c0*/  MUFU.EX2 R157, R157 ;  /* 0x0000009d009d7308 */ /* 0x000fe20000000800 */
[----:B------:R-:W-:Y:S02]  /*49d0*/  FADD.FTZ R165, R165, R168 ;  /* 0x000000a8a5a57221 */ /* 0x000fe40000010000 */
[----:B------:R-:W-:Y:S02]  /*49e0*/  FADD.FTZ R161, R160, R161 ;  /* 0x000000a1a0a17221 */ /* 0x000fe40000010000 */
[----:B------:R-:W-:Y:S01]  /*49f0*/  FADD.FTZ R164, R164, R165 ;  /* 0x000000a5a4a47221 */ /* 0x000fe20000010000 */
[----:B------:R-:W-:Y:S01]  /*4a00*/  HMMA.16816.F32 R128, R96, R120, RZ ;  /* 0x000000786080723c */ /* 0x000fe200000018ff */
[----:B------:R-:W-:Y:S01]  /*4a10*/  FADD.FTZ R158, R158, R161 ;  /* 0x000000a19e9e7221 */ /* 0x000fe20000010000 */
[----:B------:R-:W3:Y:S01]  /*4a20*/  MUFU.EX2 R154, R154 ;  /* 0x0000009a009a7308 */ /* 0x000ee20000000800 */
[----:B-1----:R-:W-:Y:S01]  /*4a30*/  F2FP.PACK_AB R9, R156, R159 ;  /* 0x0000009f9c09723e */ /* 0x002fe200000000ff */
[----:B------:R-:W-:-:S02]  /*4a40*/  FADD.FTZ R159, R159, R164 ;  /* 0x000000a49f9f7221 */ /* 0x000fc40000010000 */
[----:B------:R-:W-:Y:S02]  /*4a50*/  FADD.FTZ R155, R155, R158 ;  /* 0x0000009e9b9b7221 */ /* 0x000fe40000010000 */
[C---:B------:R-:W-:Y:S01]  /*4a60*/  HMMA.16816.F32 R112, R96.reuse, R104, RZ ;  /* 0x000000686070723c */ /* 0x040fe200000018ff */
[----:B------:R-:W-:Y:S01]  /*4a70*/  FADD.FTZ R156, R156, R159 ;  /* 0x0000009f9c9c7221 */ /* 0x000fe20000010000 */
[----:B------:R-:W-:Y:S06]  /*4a80*/  MUFU.EX2 R181, R181 ;  /* 0x000000b500b57308 */ /* 0x000fec0000000800 */
[----:B------:R-:W-:Y:S01]  /*4a90*/  HMMA.16816.F32 R52, R96, R60, RZ ;  /* 0x0000003c6034723c */ /* 0x000fe200000018ff */
[----:B--2---:R-:W-:Y:S01]  /*4aa0*/  FMNMX.FTZ R152, R91, R186, !PT ;  /* 0x000000ba5b987209 */ /* 0x004fe20007810000 */
[----:B------:R-:W-:Y:S01]  /*4ab0*/  FFMA.FTZ R186, R126, c[0x0][0x2d0], -R201 ;  /* 0x0000b4007eba7a23 */ /* 0x000fe200000108c9 */
[----:B---3--:R-:W-:Y:S01]  /*4ac0*/  F2FP.PACK_AB R11, R154, R157 ;  /* 0x0000009d9a0b723e */ /* 0x008fe200000000ff */
[----:B------:R-:W1:Y:S01]  /*4ad0*/  MUFU.EX2 R184, R184 ;  /* 0x000000b800b87308 */ /* 0x000e620000000800 */
[C---:B------:R-:W-:Y:S01]  /*4ae0*/  FSETP.NEU.FTZ.AND P0, PT, R152.reuse, -INF , PT ;  /* 0xff8000009800780b */ /* 0x040fe20003f1d000 */
[----:B------:R-:W-:-:S02]  /*4af0*/  FMUL.FTZ R203, R152, c[0x0][0x2d0] ;  /* 0x0000b40098cb7a20 */ /* 0x000fc40000410000 */
[C---:B------:R-:W-:Y:S01]  /*4b00*/  HMMA.16816.F32 R68, R96.reuse, R76, RZ ;  /* 0x0000004c6044723c */ /* 0x040fe200000018ff */
[----:B------:R-:W-:Y:S02]  /*4b10*/  FADD.FTZ R157, R157, R156 ;  /* 0x0000009c9d9d7221 */ /* 0x000fe40000010000 */
[----:B------:R-:W-:Y:S01]  /*4b20*/  FSEL R203, R203, RZ, P0 ;  /* 0x000000ffcbcb7208 */ /* 0x000fe20000000000 */
[----:B------:R-:W-:Y:S01]  /*4b30*/  MUFU.EX2 R183, R183 ;  /* 0x000000b700b77308 */ /* 0x000fe20000000800 */
[----:B------:R-:W-:Y:S01]  /*4b40*/  FADD.FTZ R157, R154, R157 ;  /* 0x0000009d9a9d7221 */ /* 0x000fe20000010000 */
[----:B------:R-:W-:Y:S02]  /*4b50*/  PLOP3.LUT P0, PT, PT, PT, UP1, 0x40, 0x0 ;  /* 0x000000000000781c */ /* 0x000fe40003f0e818 */
[C---:B------:R-:W-:Y:S01]  /*4b60*/  HMMA.16816.F32 R84, R96.reuse, R4, RZ ;  /* 0x000000046054723c */ /* 0x040fe200000018ff */
[--C-:B------:R-:W-:Y:S02]  /*4b70*/  FFMA.FTZ R185, R75, c[0x0][0x2d0], -R203.reuse ;  /* 0x0000b4004bb97a23 */ /* 0x100fe400000108cb */
[--C-:B------:R-:W-:Y:S01]  /*4b80*/  FFMA.FTZ R188, R140, c[0x0][0x2d0], -R203.reuse ;  /* 0x0000b4008cbc7a23 */ /* 0x100fe200000108cb */
[----:B------:R-:W2:Y:S01]  /*4b90*/  MUFU.EX2 R186, R186 ;  /* 0x000000ba00ba7308 */ /* 0x000ea20000000800 */
[--C-:B------:R-:W-:Y:S01]  /*4ba0*/  FFMA.FTZ R192, R124, c[0x0][0x2d0], -R203.reuse ;  /* 0x0000b4007cc07a23 */ /* 0x100fe200000108cb */
[----:B-1----:R-:W-:Y:S01]  /*4bb0*/  F2FP.PACK_AB R92, R184, R181 ;  /* 0x000000b5b85c723e */ /* 0x002fe200000000ff */
[--C-:B------:R-:W-:Y:S01]  /*4bc0*/  FFMA.FTZ R191, R110, c[0x0][0x2d0], -R203.reuse ;  /* 0x0000b4006ebf7a23 */ /* 0x100fe200000108cb */
[----:B------:R-:W-:Y:S01]  /*4bd0*/  HMMA.16816.F32 R132, R96, R138, RZ ;  /* 0x0000008a6084723c */ /* 0x000fe200000018ff */
[----:B------:R-:W-:-:S02]  /*4be0*/  FFMA.FTZ R200, R108, c[0x0][0x2d0], -R203 ;  /* 0x0000b4006cc87a23 */ /* 0x000fc400000108cb */
[--C-:B------:R-:W-:Y:S01]  /*4bf0*/  FFMA.FTZ R197, R74, c[0x0][0x2d0], -R203.reuse ;  /* 0x0000b4004ac57a23 */ /* 0x100fe200000108cb */
[----:B------:R-:W-:Y:S01]  /*4c00*/  MUFU.EX2 R185, R185 ;  /* 0x000000b900b97308 */ /* 0x000fe20000000800 */
[--C-:B------:R-:W-:Y:S02]  /*4c10*/  FFMA.FTZ R198, R73, c[0x0][0x2d0], -R203.reuse ;  /* 0x0000b40049c67a23 */ /* 0x100fe400000108cb */
[--C-:B------:R-:W-:Y:S01]  /*4c20*/  FFMA.FTZ R199, R72, c[0x0][0x2d0], -R203.reuse ;  /* 0x0000b40048c77a23 */ /* 0x100fe200000108cb */
[----:B------:R-:W-:Y:S01]  /*4c30*/  HMMA.16816.F32 R116, R96, R122, RZ ;  /* 0x0000007a6074723c */ /* 0x000fe200000018ff */
[----:B------:R-:W-:Y:S02]  /*4c40*/  FADD.FTZ R184, R181, R184 ;  /* 0x000000b8b5b87221 */ /* 0x000fe40000010000 */
[----:B------:R-:W-:Y:S01]  /*4c50*/  FFMA.FTZ R227, R187, c[0x0][0x2d0], -R203 ;  /* 0x0000b400bbe37a23 */ /* 0x000fe200000108cb */
[----:B------:R-:W1:Y:S01]  /*4c60*/  MUFU.EX2 R188, R188 ;  /* 0x000000bc00bc7308 */ /* 0x000e620000000800 */
[----:B--2---:R-:W-:Y:S01]  /*4c70*/  F2FP.PACK_AB R94, R186, R183 ;  /* 0x000000b7ba5e723e */ /* 0x004fe200000000ff */
[----:B------:R-:W-:-:S02]  /*4c80*/  FADD.FTZ R183, R183, R184 ;  /* 0x000000b8b7b77221 */ /* 0x000fc40000010000 */
[C---:B------:R-:W-:Y:S02]  /*4c90*/  HMMA.16816.F32 R100, R96.reuse, R106, RZ ;  /* 0x0000006a6064723c */ /* 0x040fe400000018ff */
[----:B------:R-:W-:Y:S02]  /*4ca0*/  FADD.FTZ R186, R186, R183 ;  /* 0x000000b7baba7221 */ /* 0x000fe40000010000 */
[----:B------:R-:W-:Y:S04]  /*4cb0*/  MUFU.EX2 R192, R192 ;  /* 0x000000c000c07308 */ /* 0x000fe80000000800 */
[----:B------:R-:W-:Y:S04]  /*4cc0*/  HMMA.16816.F32 R64, R96, R62, RZ ;  /* 0x0000003e6040723c */ /* 0x000fe800000018ff */
[----:B------:R-:W2:Y:S01]  /*4cd0*/  MUFU.EX2 R191, R191 ;  /* 0x000000bf00bf7308 */ /* 0x000ea20000000800 */
[----:B-1----:R-:W-:Y:S01]  /*4ce0*/  F2FP.PACK_AB R93, R188, R185 ;  /* 0x000000b9bc5d723e */ /* 0x002fe200000000ff */
[----:B------:R-:W-:-:S02]  /*4cf0*/  FADD.FTZ R185, R185, R188 ;  /* 0x000000bcb9b97221 */ /* 0x000fc40000010000 */
[C---:B------:R-:W-:Y:S04]  /*4d00*/  HMMA.16816.F32 R80, R96.reuse, R78, RZ ;  /* 0x0000004e6050723c */ /* 0x040fe800000018ff */
[----:B------:R-:W-:Y:S04]  /*4d10*/  MUFU.EX2 R170, R170 ;  /* 0x000000aa00aa7308 */ /* 0x000fe80000000800 */
[----:B------:R-:W-:Y:S04]  /*4d20*/  HMMA.16816.F32 R96, R96, R6, RZ ;  /* 0x000000066060723c */ /* 0x000fe800000018ff */
[----:B------:R-:W1:Y:S01]  /*4d30*/  MUFU.EX2 R171, R171 ;  /* 0x000000ab00ab7308 */ /* 0x000e620000000800 */
[----:B--2---:R-:W-:Y:S01]  /*4d40*/  F2FP.PACK_AB R95, R191, R192 ;  /* 0x000000c0bf5f723e */ /* 0x004fe200000000ff */
[----:B------:R-:W-:-:S02]  /*4d50*/  FADD.FTZ R192, R192, R185 ;  /* 0x000000b9c0c07221 */ /* 0x000fc40000010000 */
[C---:B------:R-:W-:Y:S02]  /*4d60*/  HMMA.16816.F32 R144, R8.reuse, R148, R144 ;  /* 0x000000940890723c */ /* 0x040fe40000001890 */
[----:B------:R-:W-:Y:S02]  /*4d70*/  FADD.FTZ R191, R191, R192 ;  /* 0x000000c0bfbf7221 */ /* 0x000fe40000010000 */
[----:B------:R-:W-:Y:S04]  /*4d80*/  MUFU.EX2 R172, R172 ;  /* 0x000000ac00ac7308 */ /* 0x000fe80000000800 */
[----:B------:R-:W-:Y:S04]  /*4d90*/  HMMA.16816.F32 R128, R8, R48, R128 ;  /* 0x000000300880723c */ /* 0x000fe80000001880 */
[----:B------:R-:W2:Y:S01]  /*4da0*/  MUFU.EX2 R173, R173 ;  /* 0x000000ad00ad7308 */ /* 0x000ea20000000800 */
[----:B-1----:R-:W-:Y:S01]  /*4db0*/  F2FP.PACK_AB R56, R171, R170 ;  /* 0x000000aaab38723e */ /* 0x002fe200000000ff */
[----:B------:R-:W-:-:S02]  /*4dc0*/  FADD.FTZ R170, R170, R155 ;  /* 0x0000009baaaa7221 */ /* 0x000fc40000010000 */
[C---:B------:R-:W-:Y:S02]  /*4dd0*/  HMMA.16816.F32 R112, R8.reuse, R44, R112 ;  /* 0x0000002c0870723c */ /* 0x040fe40000001870 */
[----:B------:R-:W-:Y:S02]  /*4de0*/  FADD.FTZ R171, R171, R170 ;  /* 0x000000aaabab7221 */ /* 0x000fe40000010000 */
[----:B------:R-:W-:Y:S04]  /*4df0*/  MUFU.EX2 R174, R174 ;  /* 0x000000ae00ae7308 */ /* 0x000fe80000000800 */
[----:B------:R-:W-:Y:S04]  /*4e00*/  HMMA.16816.F32 R52, R8, R40, R52 ;  /* 0x000000280834723c */ /* 0x000fe80000001834 */
        /* <DEDUP_REMOVED lines=13> */
[----:B------:R-:W-:Y:S01]  /*4ee0*/  HMMA.16816.F32 R116, R8, R50, R116 ;  /* 0x000000320874723c */ /* 0x000fe20000001874 */
[----:B--2---:R-:W-:-:S03]  /*4ef0*/  F2FP.PACK_AB R59, R231, R176 ;  /* 0x000000b0e73b723e */ /* 0x004fc600000000ff */
[----:B------:R-:W1:Y:S01]  /*4f00*/  MUFU.EX2 R196, R196 ;  /* 0x000000c400c47308 */ /* 0x000e620000000800 */
[----:B------:R-:W-:-:S03]  /*4f10*/  FADD.FTZ R176, R176, R175 ;  /* 0x000000afb0b07221 */ /* 0x000fc60000010000 */
[----:B------:R-:W-:Y:S01]  /*4f20*/  HMMA.16816.F32 R100, R8, R46, R100 ;  /* 0x0000002e0864723c */ /* 0x000fe20000001864 */
[----:B------:R-:W-:-:S03]  /*4f30*/  FADD.FTZ R231, R231, R176 ;  /* 0x000000b0e7e77221 */ /* 0x000fc60000010000 */
[----:B------:R-:W-:Y:S04]  /*4f40*/  MUFU.EX2 R195, R195 ;  /* 0x000000c300c37308 */ /* 0x000fe80000000800 */
[C---:B------:R-:W-:Y:S04]  /*4f50*/  HMMA.16816.F32 R64, R8.reuse, R42, R64 ;  /* 0x0000002a0840723c */ /* 0x040fe80000001840 */
[----:B------:R-:W-:Y:S04]  /*4f60*/  MUFU.EX2 R194, R194 ;  /* 0x000000c200c27308 */ /* 0x000fe80000000800 */
[C---:B------:R-:W-:Y:S04]  /*4f70*/  HMMA.16816.F32 R80, R8.reuse, R38, R80 ;  /* 0x000000260850723c */ /* 0x040fe80000001850 */
[----:B------:R-:W-:Y:S04]  /*4f80*/  MUFU.EX2 R200, R200 ;  /* 0x000000c800c87308 */ /* 0x000fe80000000800 */
[----:B------:R-:W-:Y:S01]  /*4f90*/  HMMA.16816.F32 R96, R8, R34, R96 ;  /* 0x000000220860723c */ /* 0x000fe20000001860 */
[----:B------:R-:W2:Y:S03]  /*4fa0*/  LDSM.16.MT88.4 R8, [R212+0x3880] ;  /* 0x00388000d408783b */ /* 0x000ea60000004200 */
[----:B------:R-:W3:Y:S04]  /*4fb0*/  MUFU.EX2 R197, R197 ;  /* 0x000000c500c57308 */ /* 0x000ee80000000800 */
[C---:B------:R-:W-:Y:S04]  /*4fc0*/  HMMA.16816.F32 R124, R92.reuse, R120, RZ ;  /* 0x000000785c7c723c */ /* 0x040fe800000018ff */
[----:B------:R-:W-:Y:S04]  /*4fd0*/  MUFU.EX2 R198, R198 ;  /* 0x000000c600c67308 */ /* 0x000fe80000000800 */
[C---:B------:R-:W-:Y:S04]  /*4fe0*/  HMMA.16816.F32 R108, R92.reuse, R104, RZ ;  /* 0x000000685c6c723c */ /* 0x040fe800000018ff */
[----:B------:R-:W4:Y:S04]  /*4ff0*/  MUFU.EX2 R199, R199 ;  /* 0x000000c700c77308 */ /* 0x000f280000000800 */
[----:B------:R-:W-:Y:S04]  /*5000*/  HMMA.16816.F32 R88, R92, R4, RZ ;  /* 0x000000045c58723c */ /* 0x000fe800000018ff */
[----:B------:R-:W-:Y:S03]  /*5010*/  MUFU.EX2 R227, R227 ;  /* 0x000000e300e37308 */ /* 0x000fe60000000800 */
[----:B-1----:R-:W-:Y:S01]  /*5020*/  F2FP.PACK_AB R4, R196, R193 ;  /* 0x000000c1c404723e */ /* 0x002fe200000000ff */
[----:B------:R-:W-:Y:S01]  /*5030*/  HMMA.16816.F32 R144, R56, R28, R144 ;  /* 0x0000001c3890723c */ /* 0x000fe20000001890 */
[----:B---3--:R-:W-:Y:S01]  /*5040*/  F2FP.PACK_AB R5, R197, R200 ;  /* 0x000000c8c505723e */ /* 0x008fe200000000ff */
[----:B------:R-:W-:-:S02]  /*5050*/  FADD.FTZ R193, R193, R186 ;  /* 0x000000bac1c17221 */ /* 0x000fc40000010000 */
[----:B------:R-:W-:Y:S02]  /*5060*/  FADD.FTZ R200, R200, R191 ;  /* 0x000000bfc8c87221 */ /* 0x000fe40000010000 */
[----:B------:R-:W-:Y:S02]  /*5070*/  FADD.FTZ R196, R196, R193 ;  /* 0x000000c1c4c47221 */ /* 0x000fe40000010000 */
[----:B------:R-:W-:Y:S01]  /*5080*/  HMMA.16816.F32 R128, R56, R24, R128 ;  /* 0x000000183880723c */ /* 0x000fe20000001880 */
[----:B------:R-:W-:-:S07]  /*5090*/  FADD.FTZ R197, R197, R200 ;  /* 0x000000c8c5c57221 */ /* 0x000fce0000010000 */
[C---:B------:R-:W-:Y:S08]  /*50a0*/  HMMA.16816.F32 R112, R56.reuse, R20, R112 ;  /* 0x000000143870723c */ /* 0x040ff00000001870 */
[C---:B------:R-:W-:Y:S08]  /*50b0*/  HMMA.16816.F32 R52, R56.reuse, R16, R52 ;  /* 0x000000103834723c */ /* 0x040ff00000001834 */
[C---:B------:R-:W-:Y:S08]  /*50c0*/  HMMA.16816.F32 R68, R56.reuse, R12, R68 ;  /* 0x0000000c3844723c */ /* 0x040ff00000001844 */
[C---:B--2---:R-:W-:Y:S08]  /*50d0*/  HMMA.16816.F32 R84, R56.reuse, R8, R84 ;  /* 0x000000083854723c */ /* 0x044ff00000001854 */
[C---:B------:R-:W-:Y:S08]  /*50e0*/  HMMA.16816.F32 R132, R56.reuse, R30, R132 ;  /* 0x0000001e3884723c */ /* 0x040ff00000001884 */
[C---:B------:R-:W-:Y:S08]  /*50f0*/  HMMA.16816.F32 R116, R56.reuse, R26, R116 ;  /* 0x0000001a3874723c */ /* 0x040ff00000001874 */
[C---:B------:R-:W-:Y:S08]  /*5100*/  HMMA.16816.F32 R100, R56.reuse, R22, R100 ;  /* 0x000000163864723c */ /* 0x040ff00000001864 */
[C---:B------:R-:W-:Y:S08]  /*5110*/  HMMA.16816.F32 R64, R56.reuse, R18, R64 ;  /* 0x000000123840723c */ /* 0x040ff00000001840 */
[C---:B------:R-:W-:Y:S08]  /*5120*/  HMMA.16816.F32 R80, R56.reuse, R14, R80 ;  /* 0x0000000e3850723c */ /* 0x040ff00000001850 */
[----:B------:R-:W-:Y:S08]  /*5130*/  HMMA.16816.F32 R96, R56, R10, R96 ;  /* 0x0000000a3860723c */ /* 0x000ff00000001860 */
[C---:B------:R-:W-:Y:S08]  /*5140*/  HMMA.16816.F32 R56, R92.reuse, R60, RZ ;  /* 0x0000003c5c38723c */ /* 0x040ff000000018ff */
[C---:B------:R-:W-:Y:S08]  /*5150*/  HMMA.16816.F32 R72, R92.reuse, R76, RZ ;  /* 0x0000004c5c48723c */ /* 0x040ff000000018ff */
[C---:B------:R-:W-:Y:S08]  /*5160*/  HMMA.16816.F32 R140, R92.reuse, R136, RZ ;  /* 0x000000885c8c723c */ /* 0x040ff000000018ff */
[C---:B------:R-:W-:Y:S08]  /*5170*/  HMMA.16816.F32 R136, R92.reuse, R138, RZ ;  /* 0x0000008a5c88723c */ /* 0x040ff000000018ff */
[C---:B------:R-:W-:Y:S08]  /*5180*/  HMMA.16816.F32 R120, R92.reuse, R122, RZ ;  /* 0x0000007a5c78723c */ /* 0x040ff000000018ff */
[C---:B------:R-:W-:Y:S08]  /*5190*/  HMMA.16816.F32 R104, R92.reuse, R106, RZ ;  /* 0x0000006a5c68723c */ /* 0x040ff000000018ff */
[C---:B------:R-:W-:Y:S08]  /*51a0*/  HMMA.16816.F32 R60, R92.reuse, R62, RZ ;  /* 0x0000003e5c3c723c */ /* 0x040ff000000018ff */
[C---:B------:R-:W-:Y:S08]  /*51b0*/  HMMA.16816.F32 R76, R92.reuse, R78, RZ ;  /* 0x0000004e5c4c723c */ /* 0x040ff000000018ff */
[----:B------:R-:W-:Y:S07]  /*51c0*/  HMMA.16816.F32 R92, R92, R6, RZ ;  /* 0x000000065c5c723c */ /* 0x000fee00000018ff */
[----:B------:R-:W-:Y:S01]  /*51d0*/  F2FP.PACK_AB R6, R194, R195 ;  /* 0x000000c3c206723e */ /* 0x000fe200000000ff */
[----:B------:R-:W-:Y:S01]  /*51e0*/  FADD.FTZ R195, R195, R196 ;  /* 0x000000c4c3c37221 */ /* 0x000fe20000010000 */
[----:B----4-:R-:W-:Y:S01]  /*51f0*/  F2FP.PACK_AB R7, R199, R198 ;  /* 0x000000c6c707723e */ /* 0x010fe200000000ff */
[----:B------:R-:W-:-:S02]  /*5200*/  FADD.FTZ R198, R198, R197 ;  /* 0x000000c5c6c67221 */ /* 0x000fc40000010000 */
[----:B------:R-:W-:Y:S02]  /*5210*/  FADD.FTZ R195, R194, R195 ;  /* 0x000000c3c2c37221 */ /* 0x000fe40000010000 */
[----:B------:R-:W-:Y:S02]  /*5220*/  FADD.FTZ R199, R199, R198 ;  /* 0x000000c6c7c77221 */ /* 0x000fe40000010000 */
[C---:B------:R-:W-:Y:S07]  /*5230*/  HMMA.16816.F32 R124, R4.reuse, R48, R124 ;  /* 0x00000030047c723c */ /* 0x040fee000000187c */
[--C-:B------:R-:W-:Y:S01]  /*5240*/  FFMA.FTZ R48, R182, c[0x0][0x2d0], -R201.reuse ;  /* 0x0000b400b6307a23 */ /* 0x100fe200000108c9 */
[C---:B------:R-:W-:Y:S05]  /*5250*/  HMMA.16816.F32 R108, R4.reuse, R44, R108 ;  /* 0x0000002c046c723c */ /* 0x040fea000000186c */
[----:B------:R-:W-:Y:S02]  /*5260*/  MUFU.EX2 R48, R48 ;  /* 0x0000003000307308 */ /* 0x000fe40000000800 */
[----:B------:R-:W-:Y:S01]  /*5270*/  FFMA.FTZ R45, R179, c[0x0][0x2d0], -R201 ;  /* 0x0000b400b32d7a23 */ /* 0x000fe200000108c9 */
[C---:B------:R-:W-:Y:S05]  /*5280*/  HMMA.16816.F32 R88, R4.reuse, R32, R88 ;  /* 0x000000200458723c */ /* 0x040fea0000001858 */
[----:B------:R-:W1:Y:S02]  /*5290*/  MUFU.EX2 R45, R45 ;  /* 0x0000002d002d7308 */ /* 0x000e640000000800 */
[--C-:B------:R-:W-:Y:S01]  /*52a0*/  FFMA.FTZ R32, R180, c[0x0][0x2d0], -R203.reuse ;  /* 0x0000b400b4207a23 */ /* 0x100fe200000108cb */
[----:B------:R-:W-:Y:S01]  /*52b0*/  HMMA.16816.F32 R56, R4, R40, R56 ;  /* 0x000000280438723c */ /* 0x000fe20000001838 */
[----:B------:R-:W-:-:S04]  /*52c0*/  FFMA.FTZ R33, R190, c[0x0][0x2d0], -R203 ;  /* 0x0000b400be217a23 */ /* 0x000fc800000108cb */
[----:B------:R-:W-:Y:S02]  /*52d0*/  MUFU.EX2 R32, R32 ;  /* 0x0000002000207308 */ /* 0x000fe40000000800 */
[--C-:B------:R-:W-:Y:S01]  /*52e0*/  FFMA.FTZ R40, R178, c[0x0][0x2d0], -R201.reuse ;  /* 0x0000b400b2287a23 */ /* 0x100fe200000108c9 */
[C---:B------:R-:W-:Y:S05]  /*52f0*/  HMMA.16816.F32 R72, R4.reuse, R36, R72 ;  /* 0x000000240448723c */ /* 0x040fea0000001848 */
[----:B------:R-:W2:Y:S02]  /*5300*/  MUFU.EX2 R33, R33 ;  /* 0x0000002100217308 */ /* 0x000ea40000000800 */
[----:B------:R-:W-:Y:S01]  /*5310*/  FFMA.FTZ R37, R177, c[0x0][0x2d0], -R201 ;  /* 0x0000b400b1257a23 */ /* 0x000fe200000108c9 */
[----:B------:R-:W-:Y:S01]  /*5320*/  HMMA.16816.F32 R140, R4, R148, R140 ;  /* 0x00000094048c723c */ /* 0x000fe2000000188c */
[----:B------:R-:W-:-:S04]  /*5330*/  FFMA.FTZ R36, R189, c[0x0][0x2d0], -R203 ;  /* 0x0000b400bd247a23 */ /* 0x000fc800000108cb */
[----:B------:R-:W-:Y:S03]  /*5340*/  MUFU.EX2 R40, R40 ;  /* 0x0000002800287308 */ /* 0x000fe60000000800 */
[C---:B------:R-:W-:Y:S05]  /*5350*/  HMMA.16816.F32 R136, R4.reuse, R150, R136 ;  /* 0x000000960488723c */ /* 0x040fea0000001888 */
[----:B------:R-:W3:Y:S03]  /*5360*/  MUFU.EX2 R37, R37 ;  /* 0x0000002500257308 */ /* 0x000ee60000000800 */
[C---:B------:R-:W-:Y:S05]  /*5370*/  HMMA.16816.F32 R120, R4.reuse, R50, R120 ;  /* 0x000000320478723c */ /* 0x040fea0000001878 */
[----:B------:R-:W4:Y:S03]  /*5380*/  MUFU.EX2 R36, R36 ;  /* 0x0000002400247308 */ /* 0x000f260000000800 */
[C---:B------:R-:W-:Y:S08]  /*5390*/  HMMA.16816.F32 R104, R4.reuse, R46, R104 ;  /* 0x0000002e0468723c */ /* 0x040ff00000001868 */
[C---:B------:R-:W-:Y:S08]  /*53a0*/  HMMA.16816.F32 R60, R4.reuse, R42, R60 ;  /* 0x0000002a043c723c */ /* 0x040ff0000000183c */
[C---:B------:R-:W-:Y:S08]  /*53b0*/  HMMA.16816.F32 R76, R4.reuse, R38, R76 ;  /* 0x00000026044c723c */ /* 0x040ff0000000184c */
[----:B------:R-:W-:Y:S07]  /*53c0*/  HMMA.16816.F32 R92, R4, R34, R92 ;  /* 0x00000022045c723c */ /* 0x000fee000000185c */
[----:B-1----:R-:W-:Y:S01]  /*53d0*/  F2FP.PACK_AB R4, R45, R48 ;  /* 0x000000302d04723e */ /* 0x002fe200000000ff */
[----:B------:R-:W-:Y:S01]  /*53e0*/  FADD.FTZ R48, R48, R195 ;  /* 0x000000c330307221 */ /* 0x000fe20000010000 */
[----:B--2---:R-:W-:Y:S01]  /*53f0*/  F2FP.PACK_AB R5, R33, R32 ;  /* 0x000000202105723e */ /* 0x004fe200000000ff */
[----:B------:R-:W-:Y:S01]  /*5400*/  FADD.FTZ R32, R32, R199 ;  /* 0x000000c720207221 */ /* 0x000fe20000010000 */
[----:B---3--:R-:W-:Y:S01]  /*5410*/  F2FP.PACK_AB R6, R37, R40 ;  /* 0x000000282506723e */ /* 0x008fe200000000ff */
[----:B------:R-:W-:Y:S01]  /*5420*/  FADD.FTZ R45, R45, R48 ;  /* 0x000000302d2d7221 */ /* 0x000fe20000010000 */
[----:B----4-:R-:W-:Y:S01]  /*5430*/  F2FP.PACK_AB R7, R227, R36 ;  /* 0x00000024e307723e */ /* 0x010fe200000000ff */
[----:B------:R-:W-:-:S02]  /*5440*/  FADD.FTZ R33, R33, R32 ;  /* 0x0000002021217221 */ /* 0x000fc40000010000 */
[----:B------:R-:W-:Y:S02]  /*5450*/  FADD.FTZ R40, R40, R45 ;  /* 0x0000002d28287221 */ /* 0x000fe40000010000 */
[----:B------:R-:W-:Y:S02]  /*5460*/  FADD.FTZ R36, R36, R33 ;  /* 0x0000002124247221 */ /* 0x000fe40000010000 */
[----:B------:R-:W-:Y:S01]  /*5470*/  HMMA.16816.F32 R140, R4, R28, R140 ;  /* 0x0000001c048c723c */ /* 0x000fe2000000188c */
[----:B------:R-:W-:Y:S02]  /*5480*/  FADD.FTZ R230, R37, R40 ;  /* 0x0000002825e67221 */ /* 0x000fe40000010000 */
[----:B------:R-:W-:-:S05]  /*5490*/  FADD.FTZ R227, R227, R36 ;  /* 0x00000024e3e37221 */ /* 0x000fca0000010000 */
[C---:B------:R-:W-:Y:S08]  /*54a0*/  HMMA.16816.F32 R136, R4.reuse, R30, R136 ;  /* 0x0000001e0488723c */ /* 0x040ff00000001888 */
        /* <DEDUP_REMOVED lines=9> */
[----:B------:R-:W-:Y:S01]  /*5540*/  HMMA.16816.F32 R92, R4, R10, R92 ;  /* 0x0000000a045c723c */ /* 0x000fe2000000185c */
[----:B------:R-:W-:Y:S07]  /*5550*/  @P0 BRA `(.L_x_176) ;  /* 0x0000015000000947 */ /* 0x000fee0003800000 */
[----:B------:R-:W-:Y:S01]  /*5560*/  ISETP.LT.AND P0, PT, RZ, UR4, PT ;  /* 0x00000004ff007c0c */ /* 0x000fe2000bf01270 */
[----:B------:R-:W-:-:S02]  /*5570*/  UIADD3 UR12, UR4, -0x1, URZ ;  /* 0xffffffff040c7890 */ /* 0x000fc4000fffe03f */
[----:B------:R-:W-:-:S10]  /*5580*/  ULDC UR10, c[0x0][0x32c] ;  /* 0x0000cb00000a7ab9 */ /* 0x000fd40000000800 */
[----:B------:R-:W-:Y:S05]  /*5590*/  @P0 BRA `(.L_x_177) ;  /* 0x0000008000000947 */ /* 0x000fea0003800000 */
[----:B------:R-:W-:Y:S02]  /*55a0*/  UISETP.NE.AND UP0, UPT, UR10, 0x1, UPT ;  /* 0x000000010a00788c */ /* 0x000fe4000bf05270 */
[----:B------:R-:W-:-:S03]  /*55b0*/  UIADD3 UR12, -UR4, URZ, URZ ;  /* 0x0000003f040c7290 */ /* 0x000fc6000fffe13f */
[----:B------:R-:W-:Y:S02]  /*55c0*/  ULDC.64 UR4, c[0x0][0x330] ;  /* 0x0000cc0000047ab9 */ /* 0x000fe40000000a00 */
[----:B------:R-:W-:-:S07]  /*55d0*/  UIMAD.WIDE.U32 UR14, UR12, UR4, URZ ;  /* 0x000000040c0e72a5 */ /* 0x000fce000f8e003f */
[----:B------:R-:W-:Y:S02]  /*55e0*/  @UP0 UMOV UR13, UR15 ;  /* 0x0000000f000d0c82 */ /* 0x000fe40008000000 */
[----:B------:R-:W-:-:S04]  /*55f0*/  @UP0 USHF.R.U32.HI UR12, URZ, UR5, UR13 ;  /* 0x000000053f0c0299 */ /* 0x000fc8000801160d */
[----:B------:R-:W-:Y:S01]  /*5600*/  ULOP3.LUT UR12, URZ, UR12, URZ, 0x33, !UPT ;  /* 0x0000000c3f0c7292 */ /* 0x000fe2000f8e333f */
[----:B------:R-:W-:Y:S05]  /*5610*/  BRA `(.L_x_178) ;  /* 0x0000005000007947 */ /* 0x000fea0003800000 */
.L_x_177:
[----:B------:R-:W-:Y:S02]  /*5620*/  UISETP.NE.AND UP0, UPT, UR10, 0x1, UPT ;  /* 0x000000010a00788c */ /* 0x000fe4000bf05270 */
[----:B------:R-:W-:Y:S02]  /*5630*/  ULDC.64 UR4, c[0x0][0x330] ;  /* 0x0000cc0000047ab9 */ /* 0x000fe40000000a00 */
[----:B------:R-:W-:-:S07]  /*5640*/  UIMAD.WIDE.U32 UR14, UR12, UR4, URZ ;  /* 0x000000040c0e72a5 */ /* 0x000fce000f8e003f */
[----:B------:R-:W-:Y:S02]  /*5650*/  @UP0 UMOV UR13, UR15 ;  /* 0x0000000f000d0c82 */ /* 0x000fe40008000000 */
[----:B------:R-:W-:Y:S02]  /*5660*/  @UP0 USHF.R.U32.HI UR12, URZ, UR5, UR13 ;  /* 0x000000053f0c0299 */ /* 0x000fe4000801160d */
.L_x_178:
[----:B------:R-:W-:Y:S02]  /*5670*/  ULDC UR4, c[0x0][0x32c] ;  /* 0x0000cb0000047ab9 */ /* 0x000fe40000000800 */
[----:B------:R-:W-:-:S04]  /*5680*/  UIMAD UR4, UR12, UR10, UR4 ;  /* 0x0000000a0c0472a4 */ /* 0x000fc8000f8e0204 */
[----:B------:R-:W-:-:S04]  /*5690*/  UISETP.LT.AND UP0, UPT, UR11, UR4, UPT ;  /* 0x000000040b00728c */ /* 0x000fc8000bf01270 */
[----:B------:R-:W-:-:S04]  /*56a0*/  USEL UR11, UR11, UR4, UP0 ;  /* 0x000000040b0b7287 */ /* 0x000fc80008000000 */
.L_x_176:
[----:B------:R-:W-:-:S04]  /*56b0*/  UIMAD.WIDE UR4, UR11, 0x2aaaaaab, URZ ;  /* 0x2aaaaaab0b0478a5 */ /* 0x000fc8000f8e023f */
[----:B------:R-:W-:-:S04]  /*56c0*/  USHF.R.U32.HI UR4, URZ, 0x1f, UR5 ;  /* 0x0000001f3f047899 */ /* 0x000fc80008011605 */
[----:B------:R-:W-:-:S04]  /*56d0*/  ULEA.HI.SX32 UR4, UR5, UR4, 0x1d ;  /* 0x0000000405047291 */ /* 0x000fc8000f8fea3f */
[----:B------:R-:W-:-:S04]  /*56e0*/  UISETP.LT.AND UP0, UPT, UR6, UR4, UPT ;  /* 0x000000040600728c */ /* 0x000fc8000bf01270 */
[----:B------:R-:W-:-:S06]  /*56f0*/  USEL UR4, UR6, UR4, !UP0 ;  /* 0x0000000406047287 */ /* 0x000fcc000c000000 */
[----:B------:R-:W-:-:S13]  /*5700*/  ISETP.GE.AND P0, PT, R233, UR4, PT ;  /* 0x00000004e9007c0c */ /* 0x000fda000bf06270 */
[----:B------:R-:W-:Y:S05]  /*5710*/  @!P0 BRA `(.L_x_179) ;  /* 0x000044e000008947 */ /* 0x000fea0003800000 */
[----:B------:R-:W-:Y:S01]  /*5720*/  IADD3 R242, P0, R234, 0x20, RZ ;  /* 0x00000020eaf27810 */ /* 0x000fe20007f1e0ff */
[----:B------:R-:W-:Y:S01]  /*5730*/  IMAD.MOV.U32 R150, RZ, RZ, R2 ;  /* 0x000000ffff967224 */ /* 0x000fe200078e0002 */
[----:B------:R-:W-:Y:S01]  /*5740*/  IADD3 R203, P1, R220, 0x20, RZ ;  /* 0x00000020dccb7810 */ /* 0x000fe20007f3e0ff */
[----:B------:R-:W-:Y:S01]  /*5750*/  IMAD.MOV.U32 R151, RZ, RZ, R3 ;  /* 0x000000ffff977224 */ /* 0x000fe200078e0003 */
[-C--:B------:R-:W-:Y:S01]  /*5760*/  IADD3.X R241, RZ, R237.reuse, RZ, P0, !PT ;  /* 0x000000edfff17210 */ /* 0x080fe200007fe4ff */
[----:B------:R-:W-:Y:S01]  /*5770*/  IMAD.MOV.U32 R148, RZ, RZ, R152 ;  /* 0x000000ffff947224 */ /* 0x000fe200078e0098 */
[----:B------:R-:W-:Y:S01]  /*5780*/  IADD3 R240, P2, R234, 0x40, RZ ;  /* 0x00000040eaf07810 */ /* 0x000fe20007f5e0ff */
[----:B------:R-:W-:Y:S01]  /*5790*/  IMAD.MOV.U32 R149, RZ, RZ, R0 ;  /* 0x000000ffff957224 */ /* 0x000fe200078e0000 */
[----:B------:R-:W-:Y:S01]  /*57a0*/  IADD3 R201, P0, R220, 0x40, RZ ;  /* 0x00000040dcc97810 */ /* 0x000fe20007f1e0ff */
[----:B------:R-:W-:Y:S01]  /*57b0*/  IMAD.X R202, RZ, RZ, R229, P1 ;  /* 0x000000ffffca7224 */ /* 0x000fe200008e06e5 */
[----:B------:R-:W-:-:S02]  /*57c0*/  IADD3.X R239, RZ, R237, RZ, P2, !PT ;  /* 0x000000edffef7210 */ /* 0x000fc400017fe4ff */
[----:B------:R-:W-:Y:S02]  /*57d0*/  IADD3.X R200, RZ, R229, RZ, P0, !PT ;  /* 0x000000e5ffc87210 */ /* 0x000fe400007fe4ff */
.L_x_198:
[----:B------:R-:W-:Y:S04]  /*57e0*/  DEPBAR.LE SB0, 0x0 ;  /* 0x000080000000791a */ /* 0x000fe80000000000 */
[----:B------:R-:W-:Y:S01]  /*57f0*/  BAR.SYNC.DEFER_BLOCKING 0x0 ;  /* 0x0000000000007b1d */ /* 0x000fe20000010000 */
[----:B------:R-:W-:Y:S05]  /*5800*/  ISETP.LT.AND P0, PT, R233, UR6, PT ;  /* 0x00000006e9007c0c */ /* 0x000fea000bf01270 */
[----:B------:R1:W2:Y:S04]  /*5810*/  LDSM.16.M88.4 R152, [R217+0x6080] ;  /* 0x00608000d998783b */ /* 0x0002a80000000200 */
[----:B------:R1:W3:Y:S04]  /*5820*/  LDSM.16.M88.4 R160, [R217+0x7080] ;  /* 0x00708000d9a0783b */ /* 0x0002e80000000200 */
[----:B------:R1:W4:Y:S04]  /*5830*/  LDSM.16.M88.4 R156, [R216+0x3c80] ;  /* 0x003c8000d89c783b */ /* 0x0003280000000200 */
[----:B------:R1:W1:Y:S04]  /*5840*/  LDSM.16.M88.4 R164, [R216+0x4080] ;  /* 0x00408000d8a4783b */ /* 0x0002680000000200 */
[----:B------:R1:W1:Y:S04]  /*5850*/  LDSM.16.M88.4 R168, [R216+0x4480] ;  /* 0x00448000d8a8783b */ /* 0x0002680000000200 */
[----:B------:R1:W1:Y:S04]  /*5860*/  LDSM.16.M88.4 R172, [R213+0x6080] ;  /* 0x00608000d5ac783b */ /* 0x0002680000000200 */
[----:B------:R1:W1:Y:S04]  /*5870*/  LDSM.16.M88.4 R180, [R213+0x7080] ;  /* 0x00708000d5b4783b */ /* 0x0002680000000200 */
[----:B------:R1:W1:Y:S04]  /*5880*/  LDSM.16.M88.4 R176, [R215] ;  /* 0x00000000d7b0783b */ /* 0x0002680000000200 */
[----:B------:R1:W1:Y:S04]  /*5890*/  LDSM.16.M88.4 R184, [R211] ;  /* 0x00000000d3b8783b */ /* 0x0002680000000200 */
[----:B------:R1:W1:Y:S01]  /*58a0*/  LDSM.16.M88.4 R188, [R210] ;  /* 0x00000000d2bc783b */ /* 0x0002620000000200 */
[----:B------:R-:W-:-:S05]  /*58b0*/  @P0 BRA `(.L_x_180) ;  /* 0x000002b000000947 */ /* 0x000fca0003800000 */
[----:B------:R-:W-:Y:S01]  /*58c0*/  SHF.R.S32.HI R3, RZ, 0x1f, R233 ;  /* 0x0000001fff037819 */ /* 0x000fe200000114e9 */
[----:B------:R-:W-:Y:S04]  /*58d0*/  IMAD.WIDE.U32 R4, R233, c[0x0][0x208], RZ ;  /* 0x00008200e9047a25 */ /* 0x000fe800078e00ff */
[----:B------:R-:W-:Y:S04]  /*58e0*/  IMAD R3, R3, c[0x0][0x208], RZ ;  /* 0x0000820003037a24 */ /* 0x000fe800078e02ff */
[----:B------:R-:W-:Y:S04]  /*58f0*/  IMAD R3, R233, c[0x0][0x20c], R3 ;  /* 0x00008300e9037a24 */ /* 0x000fe800078e0203 */
[----:B------:R-:W-:Y:S02]  /*5900*/  IMAD.IADD R3, R5, 0x1, R3 ;  /* 0x0000000105037824 */ /* 0x000fe400078e0203 */
[----:B------:R-:W-:Y:S04]  /*5910*/  IMAD.WIDE.U32 R4, R4, 0x30, RZ ;  /* 0x0000003004047825 */ /* 0x000fe800078e00ff */
[----:B------:R-:W-:Y:S01]  /*5920*/  IMAD R3, R3, 0x30, RZ ;  /* 0x0000003003037824 */ /* 0x000fe200078e02ff */
[-C--:B------:R-:W-:Y:S03]  /*5930*/  IADD3 R7, P0, R234, R4.reuse, RZ ;  /* 0x00000004ea077210 */ /* 0x080fe60007f1e0ff */
[----:B------:R-:W-:Y:S01]  /*5940*/  IMAD.IADD R0, R5, 0x1, R3 ;  /* 0x0000000105007824 */ /* 0x000fe200078e0203 */
[C---:B------:R-:W-:Y:S02]  /*5950*/  LEA R12, P2, R7.reuse, c[0x0][0x1f8], 0x1 ;  /* 0x00007e00070c7a11 */ /* 0x040fe400078408ff */
[-C--:B------:R-:W-:Y:S01]  /*5960*/  IADD3 R5, P1, R240, R4.reuse, RZ ;  /* 0x00000004f0057210 */ /* 0x080fe20007f3e0ff */
[----:B------:R-:W-:Y:S01]  /*5970*/  IMAD.X R2, R0, 0x1, R237, P0 ;  /* 0x0000000100027824 */ /* 0x000fe200000e06ed */
[-C--:B------:R-:W-:Y:S04]  /*5980*/  IADD3 R3, P0, R242, R4.reuse, RZ ;  /* 0x00000004f2037210 */ /* 0x080fe80007f1e0ff */
[----:B------:R-:W-:Y:S01]  /*5990*/  LEA.HI.X R13, R7, c[0x0][0x1fc], R2, 0x1, P2 ;  /* 0x00007f00070d7a11 */ /* 0x000fe200010f0c02 */
[C---:B------:R-:W-:Y:S01]  /*59a0*/  IMAD.X R2, R0.reuse, 0x1, R241, P0 ;  /* 0x0000000100027824 */ /* 0x040fe200000e06f1 */
[----:B------:R-:W-:Y:S02]  /*59b0*/  LEA R10, P2, R3, c[0x0][0x1f8], 0x1 ;  /* 0x00007e00030a7a11 */ /* 0x000fe400078408ff */
[----:B------:R-:W-:Y:S01]  /*59c0*/  @!P3 IADD3 R7, P0, R225, R4, RZ ;  /* 0x00000004e107b210 */ /* 0x000fe20007f1e0ff */
[----:B------:R-:W-:Y:S01]  /*59d0*/  @!PT LDS RZ, [RZ] ;  /* 0x00000000fffff984 */ /* 0x000fe20000000800 */
[----:B------:R-:W-:Y:S01]  /*59e0*/  @!PT LDS RZ, [RZ] ;  /* 0x00000000fffff984 */ /* 0x000fe20000000800 */
[----:B------:R-:W-:Y:S01]  /*59f0*/  @!PT LDS RZ, [RZ] ;  /* 0x00000000fffff984 */ /* 0x000fe20000000800 */
[----:B------:R4:W-:Y:S01]  /*5a00*/  LDGSTS.E.BYPASS.LTC128B.128 [R218+0x1880], [R12.64], !P6 ;  /* 0x018800000cda7fae */ /* 0x0009e2000f101d48 */
[----:B------:R-:W-:Y:S01]  /*5a10*/  LEA.HI.X R11, R3, c[0x0][0x1fc], R2, 0x1, P2 ;  /* 0x00007f00030b7a11 */ /* 0x000fe200010f0c02 */
[C---:B------:R-:W-:Y:S01]  /*5a20*/  IMAD.X R4, R0.reuse, 0x1, R239, P1 ;  /* 0x0000000100047824 */ /* 0x040fe200008e06ef */
[----:B------:R-:W-:Y:S01]  /*5a30*/  @!P3 IADD3 R2, P2, R7, R234, RZ ;  /* 0x000000ea0702b210 */ /* 0x000fe20007f5e0ff */
[----:B------:R-:W-:Y:S01]  /*5a40*/  @!P3 IMAD.X R0, R0, 0x1, R224, P0 ;  /* 0x000000010000b824 */ /* 0x000fe200000e06e0 */
[C---:B------:R-:W-:Y:S01]  /*5a50*/  LEA R8, P1, R5.reuse, c[0x0][0x1f8], 0x1 ;  /* 0x00007e0005087a11 */ /* 0x040fe200078208ff */
[----:B------:R4:W-:Y:S03]  /*5a60*/  LDGSTS.E.BYPASS.LTC128B.128 [R218+0x2480], [R10.64], !P5 ;  /* 0x024800000ada7fae */ /* 0x0009e6000e901d48 */
[----:B------:R-:W-:Y:S01]  /*5a70*/  LEA.HI.X R9, R5, c[0x0][0x1fc], R4, 0x1, P1 ;  /* 0x00007f0005097a11 */ /* 0x000fe200008f0c04 */
[----:B------:R-:W-:Y:S01]  /*5a80*/  @!P3 IMAD.X R5, R0, 0x1, R237, P2 ;  /* 0x000000010005b824 */ /* 0x000fe200010e06ed */
[C---:B------:R-:W-:Y:S02]  /*5a90*/  @!P3 IADD3 R3, P1, R7.reuse, R242, RZ ;  /* 0x000000f20703b210 */ /* 0x040fe40007f3e0ff */
[----:B------:R-:W-:Y:S01]  /*5aa0*/  @!P3 LEA R16, P2, R2, c[0x0][0x1f8], 0x1 ;  /* 0x00007e000210ba11 */ /* 0x000fe200078408ff */
[----:B------:R4:W-:Y:S01]  /*5ab0*/  LDGSTS.E.BYPASS.LTC128B.128 [R218+0x3080], [R8.64], !P4 ;  /* 0x0308000008da7fae */ /* 0x0009e2000e101d48 */
[----:B------:R-:W-:Y:S01]  /*5ac0*/  @!P3 IADD3 R7, P0, R7, R240, RZ ;  /* 0x000000f00707b210 */ /* 0x000fe20007f1e0ff */
[----:B------:R-:W-:Y:S01]  /*5ad0*/  @!P3 IMAD.X R4, R0, 0x1, R241, P1 ;  /* 0x000000010004b824 */ /* 0x000fe200008e06f1 */
[----:B------:R-:W-:Y:S02]  /*5ae0*/  @!P3 LEA.HI.X R17, R2, c[0x0][0x1fc], R5, 0x1, P2 ;  /* 0x00007f000211ba11 */ /* 0x000fe400010f0c05 */
[----:B------:R-:W-:Y:S01]  /*5af0*/  @!P3 LEA R14, P1, R3, c[0x0][0x1f8], 0x1 ;  /* 0x00007e00030eba11 */ /* 0x000fe200078208ff */
[----:B------:R-:W-:Y:S01]  /*5b00*/  @!P3 IMAD.X R0, R0, 0x1, R239, P0 ;  /* 0x000000010000b824 */ /* 0x000fe200000e06ef */
[----:B------:R-:W-:Y:S01]  /*5b10*/  @!P3 LEA R6, P0, R7, c[0x0][0x1f8], 0x1 ;  /* 0x00007e000706ba11 */ /* 0x000fe200078008ff */
[----:B------:R4:W-:Y:S01]  /*5b20*/  @!P3 LDGSTS.E.BYPASS.LTC128B.128 [R218+0x2080], [R16.64], !P6 ;  /* 0x0208000010dabfae */ /* 0x0009e2000f101d48 */
[----:B------:R-:W-:Y:S02]  /*5b30*/  @!P3 LEA.HI.X R15, R3, c[0x0][0x1fc], R4, 0x1, P1 ;  /* 0x00007f00030fba11 */ /* 0x000fe400008f0c04 */
[----:B------:R-:W-:Y:S03]  /*5b40*/  @!P3 LEA.HI.X R7, R7, c[0x0][0x1fc], R0, 0x1, P0 ;  /* 0x00007f000707ba11 */ /* 0x000fe600000f0c00 */
[----:B------:R4:W-:Y:S05]  /*5b50*/  @!P3 LDGSTS.E.BYPASS.LTC128B.128 [R218+0x2c80], [R14.64], !P5 ;  /* 0x02c800000edabfae */ /* 0x0009ea000e901d48 */
[----:B------:R4:W-:Y:S02]  /*5b60*/  @!P3 LDGSTS.E.BYPASS.LTC128B.128 [R218+0x3880], [R6.64], !P4 ;  /* 0x0388000006dabfae */ /* 0x0009e4000e101d48 */
.L_x_180:
[-C--:B--2-4-:R-:W-:Y:S01]  /*5b70*/  HMMA.16816.F32 R4, R152, R156.reuse, RZ ;  /* 0x0000009c9804723c */ /* 0x094fe200000018ff */
[----:B------:R-:W-:Y:S02]  /*5b80*/  LDSM.16.M88.4 R192, [R216+0x4880] ;  /* 0x00488000d8c0783b */ /* 0x000fe40000000200 */
[----:B------:R-:W-:Y:S05]  /*5b90*/  ISETP.GT.AND P0, PT, R233, UR6, PT ;  /* 0x00000006e9007c0c */ /* 0x000fea000bf04270 */
[C---:B---3--:R-:W-:Y:S01]  /*5ba0*/  HMMA.16816.F32 R8, R160.reuse, R156, RZ ;  /* 0x0000009ca008723c */ /* 0x048fe200000018ff */
[----:B------:R-:W0:Y:S07]  /*5bb0*/  LDGDEPBAR ;  /* 0x00000000000079af */ /* 0x000e2e0000000000 */
[-C--:B------:R-:W-:Y:S01]  /*5bc0*/  HMMA.16816.F32 R12, R160, R158.reuse, RZ ;  /* 0x0000009ea00c723c */ /* 0x080fe200000018ff */
[----:B------:R-:W-:Y:S07]  /*5bd0*/  LDSM.16.M88.4 R196, [R217+0x9080] ;  /* 0x00908000d9c4783b */ /* 0x000fee0000000200 */
[C---:B------:R-:W-:Y:S01]  /*5be0*/  HMMA.16816.F32 R16, R152.reuse, R158, RZ ;  /* 0x0000009e9810723c */ /* 0x040fe200000018ff */
[----:B------:R-:W2:Y:S07]  /*5bf0*/  LDSM.16.M88.4 R156, [R217+0x8080] ;  /* 0x00808000d99c783b */ /* 0x000eae0000000200 */
[-C--:B-1----:R-:W-:Y:S08]  /*5c00*/  HMMA.16816.F32 R20, R152, R164.reuse, RZ ;  /* 0x000000a49814723c */ /* 0x082ff000000018ff */
[C---:B------:R-:W-:Y:S08]  /*5c10*/  HMMA.16816.F32 R24, R160.reuse, R164, RZ ;  /* 0x000000a4a018723c */ /* 0x040ff000000018ff */
[-C--:B------:R-:W-:Y:S08]  /*5c20*/  HMMA.16816.F32 R28, R160, R166.reuse, RZ ;  /* 0x000000a6a01c723c */ /* 0x080ff000000018ff */
[C---:B------:R-:W-:Y:S01]  /*5c30*/  HMMA.16816.F32 R32, R152.reuse, R166, RZ ;  /* 0x000000a69820723c */ /* 0x040fe200000018ff */
[----:B------:R-:W1:Y:S07]  /*5c40*/  LDSM.16.M88.4 R164, [R216+0x4c80] ;  /* 0x004c8000d8a4783b */ /* 0x000e6e0000000200 */
[-C--:B------:R-:W-:Y:S08]  /*5c50*/  HMMA.16816.F32 R36, R152, R168.reuse, RZ ;  /* 0x000000a89824723c */ /* 0x080ff000000018ff */
[C---:B------:R-:W-:Y:S08]  /*5c60*/  HMMA.16816.F32 R40, R160.reuse, R168, RZ ;  /* 0x000000a8a028723c */ /* 0x040ff000000018ff */
[-C--:B------:R-:W-:Y:S01]  /*5c70*/  HMMA.16816.F32 R44, R160, R170.reuse, RZ ;  /* 0x000000aaa02c723c */ /* 0x080fe200000018ff */
[----:B------:R-:W-:Y:S07]  /*5c80*/  LDSM.16.M88.4 R160, [R213+0x8080] ;  /* 0x00808000d5a0783b */ /* 0x000fee0000000200 */
[----:B------:R-:W-:Y:S01]  /*5c90*/  HMMA.16816.F32 R48, R152, R170, RZ ;  /* 0x000000aa9830723c */ /* 0x000fe200000018ff */
[----:B------:R-:W3:Y:S07]  /*5ca0*/  LDSM.16.M88.4 R152, [R216+0x5080] ;  /* 0x00508000d898783b */ /* 0x000eee0000000200 */
[-C--:B------:R-:W-:Y:S01]  /*5cb0*/  HMMA.16816.F32 R4, R172, R176.reuse, R4 ;  /* 0x000000b0ac04723c */ /* 0x080fe20000001804 */
[----:B------:R-:W4:Y:S07]  /*5cc0*/  LDSM.16.M88.4 R168, [R209] ;  /* 0x00000000d1a8783b */ /* 0x000f2e0000000200 */
[C---:B------:R-:W-:Y:S08]  /*5cd0*/  HMMA.16816.F32 R8, R180.reuse, R176, R8 ;  /* 0x000000b0b408723c */ /* 0x040ff00000001808 */
[-C--:B------:R-:W-:Y:S08]  /*5ce0*/  HMMA.16816.F32 R12, R180, R178.reuse, R12 ;  /* 0x000000b2b40c723c */ /* 0x080ff0000000180c */
[C---:B------:R-:W-:Y:S01]  /*5cf0*/  HMMA.16816.F32 R16, R172.reuse, R178, R16 ;  /* 0x000000b2ac10723c */ /* 0x040fe20000001810 */
[----:B------:R-:W5:Y:S07]  /*5d00*/  LDSM.16.M88.4 R176, [R213+0x9080] ;  /* 0x00908000d5b0783b */ /* 0x000f6e0000000200 */
[-C--:B------:R-:W-:Y:S08]  /*5d10*/  HMMA.16816.F32 R20, R172, R184.reuse, R20 ;  /* 0x000000b8ac14723c */ /* 0x080ff00000001814 */
[C---:B------:R-:W-:Y:S08]  /*5d20*/  HMMA.16816.F32 R24, R180.reuse, R184, R24 ;  /* 0x000000b8b418723c */ /* 0x040ff00000001818 */
[-C--:B------:R-:W-:Y:S08]  /*5d30*/  HMMA.16816.F32 R28, R180, R186.reuse, R28 ;  /* 0x000000bab41c723c */ /* 0x080ff0000000181c */
[C---:B------:R-:W-:Y:S01]  /*5d40*/  HMMA.16816.F32 R32, R172.reuse, R186, R32 ;  /* 0x000000baac20723c */ /* 0x040fe20000001820 */
[----:B------:R-:W-:Y:S07]  /*5d50*/  LDSM.16.M88.4 R184, [R216+0x5480] ;  /* 0x00548000d8b8783b */ /* 0x000fee0000000200 */
[-C--:B------:R-:W-:Y:S08]  /*5d60*/  HMMA.16816.F32 R36, R172, R188.reuse, R36 ;  /* 0x000000bcac24723c */ /* 0x080ff00000001824 */
[C---:B------:R-:W-:Y:S08]  /*5d70*/  HMMA.16816.F32 R40, R180.reuse, R188, R40 ;  /* 0x000000bcb428723c */ /* 0x040ff00000001828 */
[-C--:B------:R-:W-:Y:S01]  /*5d80*/  HMMA.16816.F32 R44, R180, R190.reuse, R44 ;  /* 0x000000beb42c723c */ /* 0x080fe2000000182c */
[----:B------:R-:W-:Y:S07]  /*5d90*/  LDSM.16.M88.4 R180, [R207] ;  /* 0x00000000cfb4783b */ /* 0x000fee0000000200 */
[----:B------:R-:W-:Y:S01]  /*5da0*/  HMMA.16816.F32 R48, R172, R190, R48 ;  /* 0x000000beac30723c */ /* 0x000fe20000001830 */
[----:B------:R-:W1:Y:S08]  /*5db0*/  LDSM.16.M88.4 R172, [R208] ;  /* 0x00000000d0ac783b */ /* 0x000e700000000200 */
[----:B------:R-:W-:Y:S01]  /*5dc0*/  LDSM.16.M88.4 R188, [R216+0x5c80] ;  /* 0x005c8000d8bc783b */ /* 0x000fe20000000200 */
[-C--:B--2---:R-:W-:Y:S08]  /*5dd0*/  HMMA.16816.F32 R4, R156, R192.reuse, R4 ;  /* 0x000000c09c04723c */ /* 0x084ff00000001804 */
[C---:B------:R-:W-:Y:S08]  /*5de0*/  HMMA.16816.F32 R8, R196.reuse, R192, R8 ;  /* 0x000000c0c408723c */ /* 0x040ff00000001808 */
[-C--:B------:R-:W-:Y:S08]  /*5df0*/  HMMA.16816.F32 R12, R196, R194.reuse, R12 ;  /* 0x000000c2c40c723c */ /* 0x080ff0000000180c */
[C---:B------:R-:W-:Y:S01]  /*5e00*/  HMMA.16816.F32 R16, R156.reuse, R194, R16 ;  /* 0x000000c29c10723c */ /* 0x040fe20000001810 */
[----:B------:R-:W-:Y:S07]  /*5e10*/  LDSM.16.M88.4 R192, [R206] ;  /* 0x00000000cec0783b */ /* 0x000fee0000000200 */
[-C--:B-1----:R-:W-:Y:S08]  /*5e20*/  HMMA.16816.F32 R20, R156, R164.reuse, R20 ;  /* 0x000000a49c14723c */ /* 0x082ff00000001814 */
[C---:B------:R-:W-:Y:S08]  /*5e30*/  HMMA.16816.F32 R24, R196.reuse, R164, R24 ;  /* 0x000000a4c418723c */ /* 0x040ff00000001818 */
[-C--:B------:R-:W-:Y:S08]  /*5e40*/  HMMA.16816.F32 R28, R196, R166.reuse, R28 ;  /* 0x000000a6c41c723c */ /* 0x080ff0000000181c */
[C---:B------:R-:W-:Y:S01]  /*5e50*/  HMMA.16816.F32 R32, R156.reuse, R166, R32 ;  /* 0x000000a69c20723c */ /* 0x040fe20000001820 */
[----:B------:R-:W1:Y:S07]  /*5e60*/  LDSM.16.M88.4 R164, [R217+0xa080] ;  /* 0x00a08000d9a4783b */ /* 0x000e6e0000000200 */
[-C--:B---3--:R-:W-:Y:S08]  /*5e70*/  HMMA.16816.F32 R36, R156, R152.reuse, R36 ;  /* 0x000000989c24723c */ /* 0x088ff00000001824 */
[C---:B------:R-:W-:Y:S08]  /*5e80*/  HMMA.16816.F32 R40, R196.reuse, R152, R40 ;  /* 0x00000098c428723c */ /* 0x040ff00000001828 */
[-C--:B------:R-:W-:Y:S08]  /*5e90*/  HMMA.16816.F32 R44, R196, R154.reuse, R44 ;  /* 0x0000009ac42c723c */ /* 0x080ff0000000182c */
[----:B------:R-:W-:Y:S01]  /*5ea0*/  HMMA.16816.F32 R48, R156, R154, R48 ;  /* 0x0000009a9c30723c */ /* 0x000fe20000001830 */
[----:B------:R-:W2:Y:S07]  /*5eb0*/  LDSM.16.M88.4 R152, [R217+0xb080] ;  /* 0x00b08000d998783b */ /* 0x000eae0000000200 */
[-C--:B----4-:R-:W-:Y:S01]  /*5ec0*/  HMMA.16816.F32 R4, R160, R168.reuse, R4 ;  /* 0x000000a8a004723c */ /* 0x090fe20000001804 */
[----:B------:R-:W3:Y:S07]  /*5ed0*/  LDSM.16.M88.4 R156, [R216+0x5880] ;  /* 0x00588000d89c783b */ /* 0x000eee0000000200 */
[C---:B-----5:R-:W-:Y:S08]  /*5ee0*/  HMMA.16816.F32 R8, R176.reuse, R168, R8 ;  /* 0x000000a8b008723c */ /* 0x060ff00000001808 */
[-C--:B------:R-:W-:Y:S08]  /*5ef0*/  HMMA.16816.F32 R12, R176, R170.reuse, R12 ;  /* 0x000000aab00c723c */ /* 0x080ff0000000180c */
[C---:B------:R-:W-:Y:S01]  /*5f00*/  HMMA.16816.F32 R16, R160.reuse, R170, R16 ;  /* 0x000000aaa010723c */ /* 0x040fe20000001810 */
[----:B------:R-:W4:Y:S07]  /*5f10*/  LDSM.16.M88.4 R168, [R213+0xa080] ;  /* 0x00a08000d5a8783b */ /* 0x000f2e0000000200 */
[-C--:B------:R-:W-:Y:S08]  /*5f20*/  HMMA.16816.F32 R20, R160, R172.reuse, R20 ;  /* 0x000000aca014723c */ /* 0x080ff00000001814 */
[C---:B------:R-:W-:Y:S08]  /*5f30*/  HMMA.16816.F32 R24, R176.reuse, R172, R24 ;  /* 0x000000acb018723c */ /* 0x040ff00000001818 */
[-C--:B------:R-:W-:Y:S08]  /*5f40*/  HMMA.16816.F32 R28, R176, R174.reuse, R28 ;  /* 0x000000aeb01c723c */ /* 0x080ff0000000181c */
[C---:B------:R-:W-:Y:S08]  /*5f50*/  HMMA.16816.F32 R32, R160.reuse, R174, R32 ;  /* 0x000000aea020723c */ /* 0x040ff00000001820 */
[-C--:B------:R-:W-:Y:S08]  /*5f60*/  HMMA.16816.F32 R36, R160, R180.reuse, R36 ;  /* 0x000000b4a024723c */ /* 0x080ff00000001824 */
[C---:B------:R-:W-:Y:S08]  /*5f70*/  HMMA.16816.F32 R40, R176.reuse, R180, R40 ;  /* 0x000000b4b028723c */ /* 0x040ff00000001828 */
[-C--:B------:R-:W-:Y:S08]  /*5f80*/  HMMA.16816.F32 R44, R176, R182.reuse, R44 ;  /* 0x000000b6b02c723c */ /* 0x080ff0000000182c */
[----:B------:R-:W-:Y:S01]  /*5f90*/  HMMA.16816.F32 R48, R160, R182, R48 ;  /* 0x000000b6a030723c */ /* 0x000fe20000001830 */
[----:B------:R-:W5:Y:S07]  /*5fa0*/  LDSM.16.M88.4 R160, [R213+0xb080] ;  /* 0x00b08000d5a0783b */ /* 0x000f6e0000000200 */
[-C--:B-1----:R-:W-:Y:S08]  /*5fb0*/  HMMA.16816.F32 R4, R164, R184.reuse, R4 ;  /* 0x000000b8a404723c */ /* 0x082ff00000001804 */
[C---:B--2---:R-:W-:Y:S08]  /*5fc0*/  HMMA.16816.F32 R8, R152.reuse, R184, R8 ;  /* 0x000000b89808723c */ /* 0x044ff00000001808 */
[-C--:B------:R-:W-:Y:S08]  /*5fd0*/  HMMA.16816.F32 R12, R152, R186.reuse, R12 ;  /* 0x000000ba980c723c */ /* 0x080ff0000000180c */
[C---:B------:R-:W-:Y:S08]  /*5fe0*/  HMMA.16816.F32 R16, R164.reuse, R186, R16 ;  /* 0x000000baa410723c */ /* 0x040ff00000001810 */
[-C--:B---3--:R-:W-:Y:S08]  /*5ff0*/  HMMA.16816.F32 R20, R164, R156.reuse, R20 ;  /* 0x0000009ca414723c */ /* 0x088ff00000001814 */
[C---:B------:R-:W-:Y:S08]  /*6000*/  HMMA.16816.F32 R24, R152.reuse, R156, R24 ;  /* 0x0000009c9818723c */ /* 0x040ff00000001818 */
[-C--:B------:R-:W-:Y:S08]  /*6010*/  HMMA.16816.F32 R28, R152, R158.reuse, R28 ;  /* 0x0000009e981c723c */ /* 0x080ff0000000181c */
[C---:B------:R-:W-:Y:S01]  /*6020*/  HMMA.16816.F32 R32, R164.reuse, R158, R32 ;  /* 0x0000009ea420723c */ /* 0x040fe20000001820 */
[----:B------:R-:W-:Y:S07]  /*6030*/  LDSM.16.M88.4 R156, [R204] ;  /* 0x00000000cc9c783b */ /* 0x000fee0000000200 */
[-C--:B------:R-:W-:Y:S08]  /*6040*/  HMMA.16816.F32 R36, R164, R188.reuse, R36 ;  /* 0x000000bca424723c */ /* 0x080ff00000001824 */
[C---:B------:R-:W-:Y:S08]  /*6050*/  HMMA.16816.F32 R40, R152.reuse, R188, R40 ;  /* 0x000000bc9828723c */ /* 0x040ff00000001828 */
[-C--:B------:R-:W-:Y:S01]  /*6060*/  HMMA.16816.F32 R44, R152, R190.reuse, R44 ;  /* 0x000000be982c723c */ /* 0x080fe2000000182c */
[----:B------:R-:W1:Y:S01]  /*6070*/  LDSM.16.M88.4 R152, [R205] ;  /* 0x00000000cd98783b */ /* 0x000e620000000200 */
[----:B------:R-:W-:Y:S06]  /*6080*/  DEPBAR.LE SB0, 0x0 ;  /* 0x000080000000791a */ /* 0x000fec0000000000 */
[----:B------:R-:W-:Y:S01]  /*6090*/  HMMA.16816.F32 R48, R164, R190, R48 ;  /* 0x000000bea430723c */ /* 0x000fe20000001830 */
[----:B------:R-:W-:Y:S07]  /*60a0*/  BAR.SYNC.DEFER_BLOCKING 0x0 ;  /* 0x0000000000007b1d */ /* 0x000fee0000010000 */
[-C--:B----4-:R-:W-:Y:S08]  /*60b0*/  HMMA.16816.F32 R4, R168, R192.reuse, R4 ;  /* 0x000000c0a804723c */ /* 0x090ff00000001804 */
[C---:B-----5:R-:W-:Y:S08]  /*60c0*/  HMMA.16816.F32 R8, R160.reuse, R192, R8 ;  /* 0x000000c0a008723c */ /* 0x060ff00000001808 */
[-C--:B------:R-:W-:Y:S08]  /*60d0*/  HMMA.16816.F32 R12, R160, R194.reuse, R12 ;  /* 0x000000c2a00c723c */ /* 0x080ff0000000180c */
[C---:B------:R-:W-:Y:S04]  /*60e0*/  HMMA.16816.F32 R16, R168.reuse, R194, R16 ;  /* 0x000000c2a810723c */ /* 0x040fe80000001810 */
[----:B------:R-:W-:Y:S02]  /*60f0*/  FMUL.FTZ R246, R4, c[0x0][0x320] ;  /* 0x0000c80004f67a20 */ /* 0x000fe40000410000 */
[----:B------:R-:W-:Y:S02]  /*6100*/  FMUL.FTZ R248, R5, c[0x0][0x320] ;  /* 0x0000c80005f87a20 */ /* 0x000fe40000410000 */
[-C--:B-1----:R-:W-:Y:S02]  /*6110*/  HMMA.16816.F32 R20, R168, R152.reuse, R20 ;  /* 0x00000098a814723c */ /* 0x082fe40000001814 */
[----:B------:R-:W1:Y:S02]  /*6120*/  MUFU.TANH R246, R246 ;  /* 0x000000f600f67308 */ /* 0x000e640000002400 */
[----:B------:R-:W-:Y:S02]  /*6130*/  FMUL.FTZ R243, R6, c[0x0][0x320] ;  /* 0x0000c80006f37a20 */ /* 0x000fe40000410000 */
[----:B------:R-:W-:Y:S02]  /*6140*/  FMUL.FTZ R244, R7, c[0x0][0x320] ;  /* 0x0000c80007f47a20 */ /* 0x000fe40000410000 */
[C---:B------:R-:W-:Y:S04]  /*6150*/  HMMA.16816.F32 R24, R160.reuse, R152, R24 ;  /* 0x00000098a018723c */ /* 0x040fe80000001818 */
[----:B------:R-:W2:Y:S01]  /*6160*/  MUFU.TANH R248, R248 ;  /* 0x000000f800f87308 */ /* 0x000ea20000002400 */
[----:B------:R-:W-:Y:S02]  /*6170*/  FMUL.FTZ R0, R8, c[0x0][0x320] ;  /* 0x0000c80008007a20 */ /* 0x000fe40000410000 */
[----:B------:R-:W-:Y:S01]  /*6180*/  FMUL.FTZ R245, R9, c[0x0][0x320] ;  /* 0x0000c80009f57a20 */ /* 0x000fe20000410000 */
[-C--:B------:R-:W-:Y:S04]  /*6190*/  HMMA.16816.F32 R28, R160, R154.reuse, R28 ;  /* 0x0000009aa01c723c */ /* 0x080fe8000000181c */
[----:B------:R-:W-:Y:S02]  /*61a0*/  FMUL.FTZ R2, R10, c[0x0][0x320] ;  /* 0x0000c8000a027a20 */ /* 0x000fe40000410000 */
[----:B------:R-:W3:Y:S01]  /*61b0*/  MUFU.TANH R243, R243 ;  /* 0x000000f300f37308 */ /* 0x000ee20000002400 */
[----:B------:R-:W-:Y:S01]  /*61c0*/  FMUL.FTZ R3, R11, c[0x0][0x320] ;  /* 0x0000c8000b037a20 */ /* 0x000fe20000410000 */
[C---:B------:R-:W-:Y:S04]  /*61d0*/  HMMA.16816.F32 R32, R168.reuse, R154, R32 ;  /* 0x0000009aa820723c */ /* 0x040fe80000001820 */
[----:B------:R-:W-:Y:S02]  /*61e0*/  FMUL.FTZ R187, R22, c[0x0][0x320] ;  /* 0x0000c80016bb7a20 */ /* 0x000fe40000410000 */
[----:B------:R-:W-:Y:S02]  /*61f0*/  FMUL.FTZ R251, R12, c[0x0][0x320] ;  /* 0x0000c8000cfb7a20 */ /* 0x000fe40000410000 */
[----:B------:R4:W1:Y:S01]  /*6200*/  MUFU.TANH R22, R187 ;  /* 0x000000bb00167308 */ /* 0x0008620000002400 */
[-C--:B------:R-:W-:Y:S03]  /*6210*/  HMMA.16816.F32 R36, R168, R156.reuse, R36 ;  /* 0x0000009ca824723c */ /* 0x080fe60000001824 */
[----:B------:R-:W-:Y:S02]  /*6220*/  FMUL.FTZ R25, R25, c[0x0][0x320] ;  /* 0x0000c80019197a20 */ /* 0x000fe40000410000 */
[----:B------:R-:W-:Y:S02]  /*6230*/  FMUL.FTZ R252, R13, c[0x0][0x320] ;  /* 0x0000c8000dfc7a20 */ /* 0x000fe40000410000 */
[----:B------:R-:W-:Y:S01]  /*6240*/  FMUL.FTZ R247, R14, c[0x0][0x320] ;  /* 0x0000c8000ef77a20 */ /* 0x000fe20000410000 */
[C---:B------:R-:W-:Y:S01]  /*6250*/  HMMA.16816.F32 R40, R160.reuse, R156, R40 ;  /* 0x0000009ca028723c */ /* 0x040fe20000001828 */
[----:B------:R5:W1:Y:S03]  /*6260*/  MUFU.TANH R199, R25 ;  /* 0x0000001900c77308 */ /* 0x000a660000002400 */
[----:B------:R-:W-:Y:S02]  /*6270*/  FMUL.FTZ R249, R15, c[0x0][0x320] ;  /* 0x0000c8000ff97a20 */ /* 0x000fe40000410000 */
[----:B------:R-:W-:Y:S02]  /*6280*/  FMUL.FTZ R250, R16, c[0x0][0x320] ;  /* 0x0000c80010fa7a20 */ /* 0x000fe40000410000 */
[-C--:B------:R-:W-:Y:S03]  /*6290*/  HMMA.16816.F32 R44, R160, R158.reuse, R44 ;  /* 0x0000009ea02c723c */ /* 0x080fe6000000182c */
[----:B------:R-:W1:Y:S01]  /*62a0*/  MUFU.TANH R244, R244 ;  /* 0x000000f400f47308 */ /* 0x000e620000002400 */
[----:B------:R-:W-:Y:S02]  /*62b0*/  FMUL.FTZ R191, R17, c[0x0][0x320] ;  /* 0x0000c80011bf7a20 */ /* 0x000fe40000410000 */
[----:B------:R-:W-:Y:S02]  /*62c0*/  FMUL.FTZ R185, R18, c[0x0][0x320] ;  /* 0x0000c80012b97a20 */ /* 0x000fe40000410000 */
[----:B------:R-:W-:Y:S04]  /*62d0*/  HMMA.16816.F32 R48, R168, R158, R48 ;  /* 0x0000009ea830723c */ /* 0x000fe80000001830 */
[----:B------:R-:W-:Y:S01]  /*62e0*/  FMUL.FTZ R186, R19, c[0x0][0x320] ;  /* 0x0000c80013ba7a20 */ /* 0x000fe20000410000 */
[----:B------:R-:W1:Y:S01]  /*62f0*/  MUFU.TANH R0, R0 ;  /* 0x0000000000007308 */ /* 0x000e620000002400 */
[----:B------:R-:W-:Y:S02]  /*6300*/  FMUL.FTZ R195, R20, c[0x0][0x320] ;  /* 0x0000c80014c37a20 */ /* 0x000fe40000410000 */
[----:B------:R-:W-:Y:S04]  /*6310*/  FMUL.FTZ R194, R21, c[0x0][0x320] ;  /* 0x0000c80015c27a20 */ /* 0x000fe80000410000 */
[----:B------:R-:W-:Y:S02]  /*6320*/  FMUL.FTZ R21, R23, c[0x0][0x320] ;  /* 0x0000c80017157a20 */ /* 0x000fe40000410000 */
[----:B------:R-:W-:Y:S01]  /*6330*/  FMUL.FTZ R190, R24, c[0x0][0x320] ;  /* 0x0000c80018be7a20 */ /* 0x000fe20000410000 */
[----:B------:R-:W1:Y:S01]  /*6340*/  MUFU.TANH R245, R245 ;  /* 0x000000f500f57308 */ /* 0x000e620000002400 */
[----:B------:R-:W-:Y:S02]  /*6350*/  FMUL.FTZ R189, R26, c[0x0][0x320] ;  /* 0x0000c8001abd7a20 */ /* 0x000fe40000410000 */
[----:B----4-:R-:W-:Y:S02]  /*6360*/  FMUL.FTZ R187, R27, c[0x0][0x320] ;  /* 0x0000c8001bbb7a20 */ /* 0x010fe40000410000 */
[----:B------:R-:W-:Y:S02]  /*6370*/  FMUL.FTZ R19, R28, c[0x0][0x320] ;  /* 0x0000c8001c137a20 */ /* 0x000fe40000410000 */
[----:B------:R-:W-:Y:S02]  /*6380*/  FMUL.FTZ R23, R29, c[0x0][0x320] ;  /* 0x0000c8001d177a20 */ /* 0x000fe40000410000 */
[----:B------:R-:W-:Y:S01]  /*6390*/  FMUL.FTZ R18, R30, c[0x0][0x320] ;  /* 0x0000c8001e127a20 */ /* 0x000fe20000410000 */
[----:B------:R-:W4:Y:S01]  /*63a0*/  MUFU.TANH R2, R2 ;  /* 0x0000000200027308 */ /* 0x000f220000002400 */
[----:B------:R-:W-:Y:S02]  /*63b0*/  FMUL.FTZ R17, R31, c[0x0][0x320] ;  /* 0x0000c8001f117a20 */ /* 0x000fe40000410000 */
[----:B------:R-:W-:Y:S02]  /*63c0*/  FMUL.FTZ R165, R32, c[0x0][0x320] ;  /* 0x0000c80020a57a20 */ /* 0x000fe40000410000 */
[----:B------:R-:W-:Y:S02]  /*63d0*/  FMUL.FTZ R33, R33, c[0x0][0x320] ;  /* 0x0000c80021217a20 */ /* 0x000fe40000410000 */
[----:B------:R-:W-:Y:S02]  /*63e0*/  FMUL.FTZ R26, R34, c[0x0][0x320] ;  /* 0x0000c800221a7a20 */ /* 0x000fe40000410000 */
[----:B-----5:R-:W-:Y:S01]  /*63f0*/  FMUL.FTZ R25, R35, c[0x0][0x320] ;  /* 0x0000c80023197a20 */ /* 0x020fe20000410000 */
[----:B------:R-:W1:Y:S01]  /*6400*/  MUFU.TANH R3, R3 ;  /* 0x0000000300037308 */ /* 0x000e620000002400 */
        /* <DEDUP_REMOVED lines=18> */
[----:B------:R-:W-:Y:S09]  /*6530*/  FMUL.FTZ R50, R50, c[0x0][0x320] ;  /* 0x0000c80032327a20 */ /* 0x000ff20000410000 */
[----:B------:R-:W1:Y:S10]  /*6540*/  MUFU.TANH R249, R249 ;  /* 0x000000f900f97308 */ /* 0x000e740000002400 */
        /* <DEDUP_REMOVED lines=23> */
[----:B------:R1:W1:Y:S10]  /*66c0*/  MUFU.TANH R167, R41 ;  /* 0x0000002900a77308 */ /* 0x0002740000002400 */
        /* <DEDUP_REMOVED lines=9> */
[----:B------:R-:W1:Y:S01]  /*6760*/  MUFU.TANH R49, R49 ;  /* 0x0000003100317308 */ /* 0x000e620000002400 */
[----:B------:R-:W-:-:S05]  /*6770*/  @!P0 BRA `(.L_x_181) ;  /* 0x000002f000008947 */ /* 0x000fca0003800000 */
[----:B--234-:R-:W-:Y:S02]  /*6780*/  IADD3 R6, R233, -0x1, RZ ;  /* 0xffffffffe9067810 */ /* 0x01cfe40007ffe0ff */
[----:B------:R-:W-:Y:S02]  /*6790*/  IADD3 R4, -R238, 0x30, RZ ;  /* 0x00000030ee047810 */ /* 0x000fe40007ffe1ff */
[----:B------:R-:W-:Y:S01]  /*67a0*/  SHF.R.S32.HI R5, RZ, 0x1f, R6 ;  /* 0x0000001fff057819 */ /* 0x000fe20000011406 */
[----:B------:R-:W-:Y:S01]  /*67b0*/  IMAD.WIDE.U32 R14, R6, c[0x0][0x1e0], RZ ;  /* 0x00007800060e7a25 */ /* 0x000fe200078e00ff */
[----:B------:R-:W-:Y:S03]  /*67c0*/  ISETP.GE.AND P1, PT, R4, 0x1, PT ;  /* 0x000000010400780c */ /* 0x000fe60003f26270 */
[----:B------:R-:W-:Y:S04]  /*67d0*/  IMAD R5, R5, c[0x0][0x1e0], RZ ;  /* 0x0000780005057a24 */ /* 0x000fe800078e02ff */
[----:B------:R-:W-:Y:S04]  /*67e0*/  IMAD R5, R6, c[0x0][0x1e4], R5 ;  /* 0x0000790006057a24 */ /* 0x000fe800078e0205 */
[----:B------:R-:W-:Y:S02]  /*67f0*/  IMAD.IADD R5, R15, 0x1, R5 ;  /* 0x000000010f057824 */ /* 0x000fe400078e0205 */
[----:B------:R-:W-:Y:S04]  /*6800*/  IMAD.WIDE.U32 R14, R14, 0x30, RZ ;  /* 0x000000300e0e7825 */ /* 0x000fe800078e00ff */
[----:B------:R-:W-:Y:S01]  /*6810*/  IMAD R5, R5, 0x30, RZ ;  /* 0x0000003005057824 */ /* 0x000fe200078e02ff */
[-C--:B------:R-:W-:Y:S02]  /*6820*/  @P1 IADD3 R7, P0, R220, R14.reuse, RZ ;  /* 0x0000000edc071210 */ /* 0x080fe40007f1e0ff */
[-C--:B------:R-:W-:Y:S01]  /*6830*/  @P1 IADD3 R9, P2, R203, R14.reuse, RZ ;  /* 0x0000000ecb091210 */ /* 0x080fe20007f5e0ff */
[----:B------:R-:W-:Y:S04]  /*6840*/  IMAD.IADD R5, R15, 0x1, R5 ;  /* 0x000000010f057824 */ /* 0x000fe800078e0205 */
[----:B------:R-:W-:Y:S01]  /*6850*/  @P1 IMAD.X R6, R5, 0x1, R229, P0 ;  /* 0x0000000105061824 */ /* 0x000fe200000e06e5 */
[----:B------:R-:W-:Y:S01]  /*6860*/  @P1 LEA R12, P0, R7, c[0x0][0x1c8], 0x1 ;  /* 0x00007200070c1a11 */ /* 0x000fe200078008ff */
[----:B------:R-:W-:Y:S01]  /*6870*/  @P1 IMAD.X R8, R5, 0x1, R202, P2 ;  /* 0x0000000105081824 */ /* 0x000fe200010e06ca */
[----:B------:R-:W-:Y:S02]  /*6880*/  @P1 LEA R10, P2, R9, c[0x0][0x1c8], 0x1 ;  /* 0x00007200090a1a11 */ /* 0x000fe400078408ff */
[----:B------:R-:W-:Y:S02]  /*6890*/  @P1 LEA.HI.X R13, R7, c[0x0][0x1cc], R6, 0x1, P0 ;  /* 0x00007300070d1a11 */ /* 0x000fe400000f0c06 */
[----:B------:R-:W-:Y:S02]  /*68a0*/  ISETP.GE.AND P0, PT, R4, 0x21, PT ;  /* 0x000000210400780c */ /* 0x000fe40003f06270 */
[----:B------:R-:W-:Y:S01]  /*68b0*/  @P1 LEA.HI.X R11, R9, c[0x0][0x1cc], R8, 0x1, P2 ;  /* 0x00007300090b1a11 */ /* 0x000fe200010f0c08 */
[----:B------:R-:W-:Y:S01]  /*68c0*/  @!PT LDS RZ, [RZ] ;  /* 0x00000000fffff984 */ /* 0x000fe20000000800 */
[----:B------:R-:W-:Y:S01]  /*68d0*/  @!PT LDS RZ, [RZ] ;  /* 0x00000000fffff984 */ /* 0x000fe20000000800 */
[----:B------:R-:W-:Y:S01]  /*68e0*/  @!PT LDS RZ, [RZ] ;  /* 0x00000000fffff984 */ /* 0x000fe20000000800 */
[----:B------:R2:W-:Y:S01]  /*68f0*/  @P1 LDGSTS.E.BYPASS.LTC128B.128 [R218+0x3c80], [R12.64], !P6 ;  /* 0x03c800000cda1fae */ /* 0x0005e2000f101d48 */
[-C--:B------:R-:W-:Y:S04]  /*6900*/  @P1 IADD3 R7, P2, R201, R14.reuse, RZ ;  /* 0x0000000ec9071210 */ /* 0x080fe80007f5e0ff */
[----:B------:R2:W-:Y:S01]  /*6910*/  @P1 LDGSTS.E.BYPASS.LTC128B.128 [R218+0x4880], [R10.64], !P5 ;  /* 0x048800000ada1fae */ /* 0x0005e2000e901d48 */
[----:B------:R-:W-:Y:S01]  /*6920*/  @P1 IMAD.X R4, R5, 0x1, R200, P2 ;  /* 0x0000000105041824 */ /* 0x000fe200010e06c8 */
[C---:B------:R-:W-:Y:S04]  /*6930*/  @P1 LEA R8, P2, R7.reuse, c[0x0][0x1c8], 0x1 ;  /* 0x0000720007081a11 */ /* 0x040fe800078408ff */
[----:B------:R-:W-:Y:S02]  /*6940*/  @P1 LEA.HI.X R9, R7, c[0x0][0x1cc], R4, 0x1, P2 ;  /* 0x0000730007091a11 */ /* 0x000fe400010f0c04 */
[----:B------:R-:W-:Y:S03]  /*6950*/  @P0 IADD3 R4, P2, R222, R14, RZ ;  /* 0x0000000ede040210 */ /* 0x000fe60007f5e0ff */
[----:B------:R2:W-:Y:S02]  /*6960*/  @P1 LDGSTS.E.BYPASS.LTC128B.128 [R218+0x5480], [R8.64], !P4 ;  /* 0x0548000008da1fae */ /* 0x0005e4000e101d48 */
[----:B------:R-:W-:Y:S01]  /*6970*/  @P0 IMAD.X R5, R223, 0x1, R5, P2 ;  /* 0x00000001df050824 */ /* 0x000fe200010e0605 */
[C---:B------:R-:W-:Y:S05]  /*6980*/  @P0 IADD3 R7, P2, R4.reuse, R220, RZ ;  /* 0x000000dc04070210 */ /* 0x040fea0007f5e0ff */
[----:B------:R-:W-:Y:S01]  /*6990*/  @P0 IMAD.X R6, R5, 0x1, R229, P2 ;  /* 0x0000000105060824 */ /* 0x000fe200010e06e5 */
[C---:B------:R-:W-:Y:S04]  /*69a0*/  @P0 LEA R14, P2, R7.reuse, c[0x0][0x1c8], 0x1 ;  /* 0x00007200070e0a11 */ /* 0x040fe800078408ff */
[----:B------:R-:W-:Y:S02]  /*69b0*/  @P0 LEA.HI.X R15, R7, c[0x0][0x1cc], R6, 0x1, P2 ;  /* 0x00007300070f0a11 */ /* 0x000fe400010f0c06 */
[C---:B------:R-:W-:Y:S03]  /*69c0*/  @P0 IADD3 R7, P2, R4.reuse, R203, RZ ;  /* 0x000000cb04070210 */ /* 0x040fe60007f5e0ff */
[----:B------:R2:W-:Y:S02]  /*69d0*/  @P0 LDGSTS.E.BYPASS.LTC128B.128 [R218+0x4480], [R14.64], !P6 ;  /* 0x044800000eda0fae */ /* 0x0005e4000f101d48 */
[----:B------:R-:W-:Y:S01]  /*69e0*/  @P0 IMAD.X R6, R5, 0x1, R202, P2 ;  /* 0x0000000105060824 */ /* 0x000fe200010e06ca */
[C---:B------:R-:W-:Y:S04]  /*69f0*/  @P0 LEA R40, P2, R7.reuse, c[0x0][0x1c8], 0x1 ;  /* 0x0000720007280a11 */ /* 0x040fe800078408ff */
[----:B-1----:R-:W-:Y:S02]  /*6a00*/  @P0 LEA.HI.X R41, R7, c[0x0][0x1cc], R6, 0x1, P2 ;  /* 0x0000730007290a11 */ /* 0x002fe400010f0c06 */
[----:B------:R-:W-:Y:S03]  /*6a10*/  @P0 IADD3 R4, P2, R4, R201, RZ ;  /* 0x000000c904040210 */ /* 0x000fe60007f5e0ff */
[----:B------:R2:W-:Y:S02]  /*6a20*/  @P0 LDGSTS.E.BYPASS.LTC128B.128 [R218+0x5080], [R40.64], !P5 ;  /* 0x0508000028da0fae */ /* 0x0005e4000e901d48 */
[----:B------:R-:W-:Y:S01]  /*6a30*/  @P0 IMAD.X R5, R5, 0x1, R200, P2 ;  /* 0x0000000105050824 */ /* 0x000fe200010e06c8 */
[C---:B------:R-:W-:Y:S04]  /*6a40*/  @P0 LEA R6, P2, R4.reuse, c[0x0][0x1c8], 0x1 ;  /* 0x0000720004060a11 */ /* 0x040fe800078408ff */
[----:B------:R-:W-:Y:S05]  /*6a50*/  @P0 LEA.HI.X R7, R4, c[0x0][0x1cc], R5, 0x1, P2 ;  /* 0x0000730004070a11 */ /* 0x000fea00010f0c05 */
[----:B------:R2:W-:Y:S04]  /*6a60*/  @P0 LDGSTS.E.BYPASS.LTC128B.128 [R218+0x5c80], [R6.64], !P4 ;  /* 0x05c8000006da0fae */ /* 0x0005e8000e101d48 */
.L_x_181:
[----:B--234-:R-:W-:Y:S01]  /*6a70*/  PLOP3.LUT P1, PT, PT, PT, UP2, 0x80, 0x0 ;  /* 0x000000000000781c */ /* 0x01cfe20003f2f028 */
[----:B------:R-:W0:Y:S01]  /*6a80*/  LDGDEPBAR ;  /* 0x00000000000079af */ /* 0x000e220000000000 */
[----:B------:R-:W-:Y:S01]  /*6a90*/  PLOP3.LUT P0, PT, PT, PT, UP2, 0x80, 0x0 ;  /* 0x000000000000781c */ /* 0x000fe20003f0f028 */
[----:B------:R-:W-:Y:S02]  /*6aa0*/  IMAD.MOV.U32 R10, RZ, RZ, R219 ;  /* 0x000000ffff0a7224 */ /* 0x000fe400078e00db */
[----:B------:R-:W-:Y:S05]  /*6ab0*/  IMAD R9, R233, -0x30, RZ ;  /* 0xffffffd0e9097824 */ /* 0x000fea00078e02ff */
[----:B------:R-:W-:Y:S03]  /*6ac0*/  IADD3 R5, -R226, 0x1, R9 ;  /* 0x00000001e2057810 */ /* 0x000fe60007ffe109 */
[----:B------:R-:W-:Y:S01]  /*6ad0*/  @P1 IMAD.HI.U32 R4, R219, c[0x0][0x2c8], RZ ;  /* 0x0000b200db041a27 */ /* 0x000fe200078e00ff */
[----:B------:R-:W-:Y:S04]  /*6ae0*/  IADD3 R5, R5, c[0x0][0x1d0], RZ ;  /* 0x0000740005057a10 */ /* 0x000fe80007ffe0ff */
[----:B------:R-:W-:Y:S02]  /*6af0*/  @P0 SHF.R.U32.HI R10, RZ, c[0x0][0x2cc], R4 ;  /* 0x0000b300ff0a0a19 */ /* 0x000fe40000011604 */
[----:B------:R-:W-:Y:S02]  /*6b00*/  PLOP3.LUT P0, PT, PT, PT, UP1, 0x40, 0x0 ;  /* 0x000000000000781c */ /* 0x000fe40003f0e818 */
[----:B------:R-:W-:Y:S01]  /*6b10*/  IADD3 R5, R5, -c[0x0][0x168], RZ ;  /* 0x80005a0005057a10 */ /* 0x000fe20007ffe0ff */
[----:B------:R-:W2:Y:S03]  /*6b20*/  SHFL.IDX PT, R4, R10, RZ, 0x1c1f ;  /* 0x001c1fff0a047589 */ /* 0x000ea600000e0000 */
[C---:B------:R-:W-:Y:S02]  /*6b30*/  IADD3 R8, R5.reuse, c[0x0][0x328], RZ ;  /* 0x0000ca0005087a10 */ /* 0x040fe40007ffe0ff */
[----:B------:R-:W-:Y:S03]  /*6b40*/  IADD3 R5, R5, UR7, RZ ;  /* 0x0000000705057c10 */ /* 0x000fe6000fffe0ff */
[----:B--2---:R-:W-:Y:S02]  /*6b50*/  IMAD.IADD R7, R8, 0x1, R4 ;  /* 0x0000000108077824 */ /* 0x004fe400078e0204 */
[----:B------:R-:W-:Y:S01]  /*6b60*/  IMAD.IADD R6, R4, 0x1, R5 ;  /* 0x0000000104067824 */ /* 0x000fe200078e0205 */
[----:B------:R-:W-:-:S05]  /*6b70*/  @P0 BRA `(.L_x_182) ;  /* 0x0000019000000947 */ /* 0x000fca0003800000 */
[----:B------:R-:W-:Y:S01]  /*6b80*/  IADD3 R4, R4, c[0x0][0x1d0], RZ ;  /* 0x0000740004047a10 */ /* 0x000fe20007ffe0ff */
[----:B------:R-:W-:Y:S03]  /*6b90*/  BSSY B0, `(.L_x_183) ;  /* 0x0000012000007945 */ /* 0x000fe60003800000 */
[----:B------:R-:W-:Y:S04]  /*6ba0*/  IADD3 R11, R4, -c[0x0][0x168], RZ ;  /* 0x80005a00040b7a10 */ /* 0x000fe80007ffe0ff */
[----:B------:R-:W-:Y:S11]  /*6bb0*/  ISETP.GT.AND P0, PT, R11, -0x1, PT ;  /* 0xffffffff0b00780c */ /* 0x000ff60003f04270 */
[----:B------:R-:W-:Y:S02]  /*6bc0*/  @!UPT UIADD3 URZ, URZ, URZ, URZ ;  /* 0x0000003f3f3ff290 */ /* 0x000fe4000fffe03f */
[----:B------:R-:W-:-:S05]  /*6bd0*/  @P0 BRA `(.L_x_184) ;  /* 0x0000008000000947 */ /* 0x000fca0003800000 */
[----:B------:R-:W-:Y:S01]  /*6be0*/  LOP3.LUT R11, RZ, R11, RZ, 0x33, !PT ;  /* 0x0000000bff0b7212 */ /* 0x000fe200078e33ff */
[----:B------:R-:W-:Y:S05]  /*6bf0*/  IMAD.MOV.U32 R4, RZ, RZ, c[0x0][0x32c] ;  /* 0x0000cb00ff047624 */ /* 0x000fea00078e00ff */
[----:B------:R-:W-:Y:S11]  /*6c00*/  ISETP.NE.AND P0, PT, R4, 0x1, PT ;  /* 0x000000010400780c */ /* 0x000ff60003f05270 */
[----:B------:R-:W-:Y:S02]  /*6c10*/  @!UPT UIADD3 URZ, URZ, URZ, URZ ;  /* 0x0000003f3f3ff290 */ /* 0x000fe4000fffe03f */
[----:B------:R-:W-:Y:S05]  /*6c20*/  @P0 IMAD.HI.U32 R4, R11, c[0x0][0x330], RZ ;  /* 0x0000cc000b040a27 */ /* 0x000fea00078e00ff */
[----:B------:R-:W-:Y:S04]  /*6c30*/  @P0 SHF.R.U32.HI R11, RZ, c[0x0][0x334], R4 ;  /* 0x0000cd00ff0b0a19 */ /* 0x000fe80000011604 */
[----:B------:R-:W-:Y:S01]  /*6c40*/  LOP3.LUT R11, RZ, R11, RZ, 0x33, !PT ;  /* 0x0000000bff0b7212 */ /* 0x000fe200078e33ff */
[----:B------:R-:W-:-:S05]  /*6c50*/  BRA `(.L_x_185) ;  /* 0x0000005000007947 */ /* 0x000fca0003800000 */
.L_x_184:
[----:B------:R-:W-:Y:S04]  /*6c60*/  MOV R4, c[0x0][0x32c] ;  /* 0x0000cb0000047a02 */ /* 0x000fe80000000f00 */
[----:B------:R-:W-:Y:S11]  /*6c70*/  ISETP.NE.AND P0, PT, R4, 0x1, PT ;  /* 0x000000010400780c */ /* 0x000ff60003f05270 */
[----:B------:R-:W-:Y:S02]  /*6c80*/  @!UPT UIADD3 URZ, URZ, URZ, URZ ;  /* 0x0000003f3f3ff290 */ /* 0x000fe4000fffe03f */
[----:B------:R-:W-:Y:S05]  /*6c90*/  @P0 IMAD.HI.U32 R4, R11, c[0x0][0x330], RZ ;  /* 0x0000cc000b040a27 */ /* 0x000fea00078e00ff */
[----:B------:R-:W-:Y:S02]  /*6ca0*/  @P0 SHF.R.U32.HI R11, RZ, c[0x0][0x334], R4 ;  /* 0x0000cd00ff0b0a19 */ /* 0x000fe40000011604 */
.L_x_185:
[----:B------:R-:W-:Y:S05]  /*6cb0*/  BSYNC B0 ;  /* 0x0000000000007941 */ /* 0x000fea0003800000 */
.L_x_183:
[----:B------:R-:W-:Y:S04]  /*6cc0*/  IMAD.IADD R4, R9, 0x1, -R226 ;  /* 0x0000000109047824 */ /* 0x000fe800078e0ae2 */
[----:B------:R-:W-:Y:S05]  /*6cd0*/  IMAD R11, R11, c[0x0][0x32c], R4 ;  /* 0x0000cb000b0b7a24 */ /* 0x000fea00078e0204 */
[----:B------:R-:W-:Y:S02]  /*6ce0*/  IADD3 R4, R11, c[0x0][0x32c], RZ ;  /* 0x0000cb000b047a10 */ /* 0x000fe40007ffe0ff */
[----:B------:R-:W-:Y:S02]  /*6cf0*/  IMNMX R6, R6, R11, !PT ;  /* 0x0000000b06067217 */ /* 0x000fe40007800200 */
[----:B------:R-:W-:Y:S02]  /*6d00*/  IMNMX R7, R7, R4, PT ;  /* 0x0000000407077217 */ /* 0x000fe40003800200 */
.L_x_182:
[C---:B------:R-:W-:Y:S02]  /*6d10*/  ISETP.GE.AND P0, PT, R9.reuse, 0x1, PT ;  /* 0x000000010900780c */ /* 0x040fe40003f06270 */
[----:B------:R-:W-:Y:S02]  /*6d20*/  ISETP.GE.AND P1, PT, R9, 0x2, PT ;  /* 0x000000020900780c */ /* 0x000fe40003f26270 */
[----:B------:R-:W-:Y:S02]  /*6d30*/  P2R R48, PR, RZ, 0x1 ;  /* 0x00000001ff307803 */ /* 0x000fe40000000000 */
[----:B------:R-:W-:Y:S02]  /*6d40*/  ISETP.GT.AND P0, PT, R6, RZ, !P0 ;  /* 0x000000ff0600720c */ /* 0x000fe40004704270 */
[----:B------:R-:W-:Y:S02]  /*6d50*/  P2R R12, PR, RZ, 0x2 ;  /* 0x00000002ff0c7803 */ /* 0x000fe40000000000 */
[----:B------:R-:W-:Y:S04]  /*6d60*/  ISETP.LT.OR P0, PT, R7, 0x1, P0 ;  /* 0x000000010700780c */ /* 0x000fe80000701670 */
[----:B-1----:R-:W-:Y:S02]  /*6d70*/  FSEL R20, R246, -INF , !P0 ;  /* 0xff800000f6147808 */ /* 0x002fe40004000000 */
[----:B------:R-:W-:Y:S02]  /*6d80*/  ISETP.GT.AND P0, PT, R6, 0x1, !P1 ;  /* 0x000000010600780c */ /* 0x000fe40004f04270 */
[----:B------:R-:W-:Y:S02]  /*6d90*/  ISETP.GE.AND P1, PT, R9, 0x9, PT ;  /* 0x000000090900780c */ /* 0x000fe40003f26270 */
[----:B------:R-:W-:Y:S02]  /*6da0*/  ISETP.LT.OR P0, PT, R7, 0x2, P0 ;  /* 0x000000020700780c */ /* 0x000fe40000701670 */
[----:B------:R-:W-:Y:S02]  /*6db0*/  P2R R47, PR, RZ, 0x2 ;  /* 0x00000002ff2f7803 */ /* 0x000fe40000000000 */
[----:B------:R-:W-:Y:S02]  /*6dc0*/  FSEL R16, R248, -INF , !P0 ;  /* 0xff800000f8107808 */ /* 0x000fe40004000000 */
[----:B------:R-:W-:Y:S02]  /*6dd0*/  ISETP.GT.AND P0, PT, R6, 0x8, !P1 ;  /* 0x000000080600780c */ /* 0x000fe40004f04270 */
[----:B------:R-:W-:Y:S02]  /*6de0*/  ISETP.GE.AND P1, PT, R9, 0xa, PT ;  /* 0x0000000a0900780c */ /* 0x000fe40003f26270 */
[----:B------:R-:W-:Y:S02]  /*6df0*/  ISETP.LT.OR P0, PT, R7, 0x9, P0 ;  /* 0x000000090700780c */ /* 0x000fe40000701670 */
[----:B------:R-:W-:Y:S02]  /*6e00*/  P2R R45, PR, RZ, 0x2 ;  /* 0x00000002ff2d7803 */ /* 0x000fe40000000000 */
[----:B------:R-:W-:Y:S02]  /*6e10*/  FSEL R14, R250, -INF , !P0 ;  /* 0xff800000fa0e7808 */ /* 0x000fe40004000000 */
[C---:B------:R-:W-:Y:S02]  /*6e20*/  ISETP.GT.AND P0, PT, R6.reuse, 0x9, !P1 ;  /* 0x000000090600780c */ /* 0x040fe40004f04270 */
        /* <DEDUP_REMOVED lines=31> */
[----:B------:R-:W-:Y:S04]  /*7020*/  ISETP.LT.OR P0, PT, R7, 0x22, P0 ;  /* 0x000000220700780c */ /* 0x000fe80000701670 */
[----:B------:R-:W-:Y:S02]  /*7030*/  FSEL R250, R177, -INF , !P0 ;  /* 0xff800000b1fa7808 */ /* 0x000fe40004000000 */
[C---:B------:R-:W-:Y:S04]  /*7040*/  ISETP.GT.AND P0, PT, R6.reuse, 0x28, !P1 ;  /* 0x000000280600780c */ /* 0x040fe80004f04270 */
[----:B------:R-:W-:Y:S04]  /*7050*/  ISETP.LT.OR P0, PT, R7, 0x29, P0 ;  /* 0x000000290700780c */ /* 0x000fe80000701670 */
[----:B------:R-:W-:Y:S02]  /*7060*/  FSEL R174, R169, -INF , !P0 ;  /* 0xff800000a9ae7808 */ /* 0x000fe40004000000 */
[----:B------:R-:W-:Y:S04]  /*7070*/  ISETP.GE.AND P0, PT, R9, 0x2a, PT ;  /* 0x0000002a0900780c */ /* 0x000fe80003f06270 */
[----:B------:R-:W-:Y:S02]  /*7080*/  ISETP.GT.AND P2, PT, R6, 0x29, !P0 ;  /* 0x000000290600780c */ /* 0x000fe40004744270 */
[----:B------:R-:W1:Y:S02]  /*7090*/  SHFL.IDX PT, R6, R10, 0x1, 0x1c1f ;  /* 0x003c1f000a067f89 */ /* 0x000e6400000e0000 */
[----:B------:R-:W-:Y:S04]  /*70a0*/  ISETP.LT.OR P2, PT, R7, 0x2a, P2 ;  /* 0x0000002a0700780c */ /* 0x000fe80001741670 */
[----:B------:R-:W-:Y:S02]  /*70b0*/  FSEL R172, R46, -INF , !P2 ;  /* 0xff8000002eac7808 */ /* 0x000fe40005000000 */
[----:B------:R-:W-:Y:S01]  /*70c0*/  PLOP3.LUT P2, PT, PT, PT, UP1, 0x40, 0x0 ;  /* 0x000000000000781c */ /* 0x000fe20003f4e818 */
[--C-:B-1----:R-:W-:Y:S02]  /*70d0*/  IMAD.IADD R11, R8, 0x1, R6.reuse ;  /* 0x00000001080b7824 */ /* 0x102fe400078e0206 */
[----:B------:R-:W-:Y:S10]  /*70e0*/  IMAD.IADD R7, R5, 0x1, R6 ;  /* 0x0000000105077824 */ /* 0x000ff400078e0206 */
        /* <DEDUP_REMOVED lines=15> */
.L_x_188:
[----:B------:R-:W-:Y:S04]  /*71e0*/  MOV R6, c[0x0][0x32c] ;  /* 0x0000cb0000067a02 */ /* 0x000fe80000000f00 */
[----:B------:R-:W-:Y:S11]  /*71f0*/  ISETP.NE.AND P2, PT, R6, 0x1, PT ;  /* 0x000000010600780c */ /* 0x000ff60003f45270 */
[----:B------:R-:W-:Y:S02]  /*7200*/  @!UPT UIADD3 URZ, URZ, URZ, URZ ;  /* 0x0000003f3f3ff290 */ /* 0x000fe4000fffe03f */
[----:B------:R-:W-:Y:S05]  /*7210*/  @P2 IMAD.HI.U32 R6, R13, c[0x0][0x330], RZ ;  /* 0x0000cc000d062a27 */ /* 0x000fea00078e00ff */
[----:B------:R-:W-:Y:S02]  /*7220*/  @P2 SHF.R.U32.HI R13, RZ, c[0x0][0x334], R6 ;  /* 0x0000cd00ff0d2a19 */ /* 0x000fe40000011606 */
.L_x_189:
[----:B------:R-:W-:Y:S05]  /*7230*/  BSYNC B0 ;  /* 0x0000000000007941 */ /* 0x000fea0003800000 */
.L_x_187:
[----:B------:R-:W-:Y:S04]  /*7240*/  IMAD.IADD R6, R9, 0x1, -R226 ;  /* 0x0000000109067824 */ /* 0x000fe800078e0ae2 */
[----:B------:R-:W-:Y:S05]  /*7250*/  IMAD R6, R13, c[0x0][0x32c], R6 ;  /* 0x0000cb000d067a24 */ /* 0x000fea00078e0206 */
[----:B------:R-:W-:Y:S02]  /*7260*/  IADD3 R24, R6, c[0x0][0x32c], RZ ;  /* 0x0000cb0006187a10 */ /* 0x000fe40007ffe0ff */
[----:B------:R-:W-:Y:S02]  /*7270*/  IMNMX R7, R7, R6, !PT ;  /* 0x0000000607077217 */ /* 0x000fe40007800200 */
[----:B------:R-:W-:Y:S02]  /*7280*/  IMNMX R11, R11, R24, PT ;  /* 0x000000180b0b7217 */ /* 0x000fe40003800200 */
.L_x_186:
[----:B------:R-:W-:Y:S04]  /*7290*/  ISETP.NE.AND P2, PT, R12, RZ, PT ;  /* 0x000000ff0c00720c */ /* 0x000fe80003f45270 */
[----:B------:R-:W-:Y:S04]  /*72a0*/  ISETP.GT.AND P2, PT, R7, 0x1, !P2 ;  /* 0x000000010700780c */ /* 0x000fe80005744270 */
[----:B------:R-:W-:Y:S04]  /*72b0*/  ISETP.LT.OR P2, PT, R11, 0x2, P2 ;  /* 0x000000020b00780c */ /* 0x000fe80001741670 */
[----:B------:R-:W-:Y:S02]  /*72c0*/  FSEL R24, R244, -INF , !P2 ;  /* 0xff800000f4187808 */ /* 0x000fe40005000000 */
        /* <DEDUP_REMOVED lines=32> */
[----:B------:R-:W-:Y:S04]  /*74d0*/  ISETP.GT.AND P2, PT, R7, 0x28, !P1 ;  /* 0x000000280700780c */ /* 0x000fe80004f44270 */
[----:B------:R-:W-:Y:S04]  /*74e0*/  ISETP.LT.OR P2, PT, R11, 0x29, P2 ;  /* 0x000000290b00780c */ /* 0x000fe80001741670 */
[----:B------:R-:W-:Y:S02]  /*74f0*/  FSEL R170, R170, -INF , !P2 ;  /* 0xff800000aaaa7808 */ /* 0x000fe40005000000 */
[----:B------:R-:W-:Y:S04]  /*7500*/  ISETP.NE.AND P2, PT, R48, RZ, PT ;  /* 0x000000ff3000720c */ /* 0x000fe80003f45270 */
[----:B------:R-:W-:Y:S04]  /*7510*/  ISETP.GT.AND P2, PT, R7, RZ, !P2 ;  /* 0x000000ff0700720c */ /* 0x000fe80005744270 */
[----:B------:R-:W-:Y:S04]  /*7520*/  ISETP.LT.OR P2, PT, R11, 0x1, P2 ;  /* 0x000000010b00780c */ /* 0x000fe80001741670 */
[----:B------:R-:W-:Y:S02]  /*7530*/  FSEL R21, R243, -INF , !P2 ;  /* 0xff800000f3157808 */ /* 0x000fe40005000000 */
        /* <DEDUP_REMOVED lines=22> */
.L_x_192:
[----:B------:R-:W-:Y:S04]  /*76a0*/  MOV R7, c[0x0][0x32c] ;  /* 0x0000cb0000077a02 */ /* 0x000fe80000000f00 */
[----:B------:R-:W-:Y:S11]  /*76b0*/  ISETP.NE.AND P2, PT, R7, 0x1, PT ;  /* 0x000000010700780c */ /* 0x000ff60003f45270 */
[----:B------:R-:W-:Y:S02]  /*76c0*/  @!UPT UIADD3 URZ, URZ, URZ, URZ ;  /* 0x0000003f3f3ff290 */ /* 0x000fe4000fffe03f */
[----:B------:R-:W-:Y:S05]  /*76d0*/  @P2 IMAD.HI.U32 R7, R26, c[0x0][0x330], RZ ;  /* 0x0000cc001a072a27 */ /* 0x000fea00078e00ff */
[----:B------:R-:W-:Y:S02]  /*76e0*/  @P2 SHF.R.U32.HI R26, RZ, c[0x0][0x334], R7 ;  /* 0x0000cd00ff1a2a19 */ /* 0x000fe40000011607 */
.L_x_193:
[----:B------:R-:W-:Y:S05]  /*76f0*/  BSYNC B0 ;  /* 0x0000000000007941 */ /* 0x000fea0003800000 */
.L_x_191:
[----:B------:R-:W-:Y:S04]  /*7700*/  IMAD.IADD R7, R9, 0x1, -R226 ;  /* 0x0000000109077824 */ /* 0x000fe800078e0ae2 */
[----:B------:R-:W-:Y:S05]  /*7710*/  IMAD R7, R26, c[0x0][0x32c], R7 ;  /* 0x0000cb001a077a24 */ /* 0x000fea00078e0207 */
[----:B------:R-:W-:Y:S02]  /*7720*/  IADD3 R26, R7, c[0x0][0x32c], RZ ;  /* 0x0000cb00071a7a10 */ /* 0x000fe40007ffe0ff */
[----:B------:R-:W-:Y:S02]  /*7730*/  IMNMX R22, R22, R7, !PT ;  /* 0x0000000716167217 */ /* 0x000fe40007800200 */
[----:B------:R-:W-:Y:S02]  /*7740*/  IMNMX R25, R25, R26, PT ;  /* 0x0000001a19197217 */ /* 0x000fe40003800200 */
.L_x_190:
[----:B------:R-:W-:Y:S01]  /*7750*/  ISETP.NE.AND P2, PT, R12, RZ, PT ;  /* 0x000000ff0c00720c */ /* 0x000fe20003f45270 */
[----:B------:R-:W1:Y:S03]  /*7760*/  SHFL.IDX PT, R10, R10, 0x3, 0x1c1f ;  /* 0x007c1f000a0a7f89 */ /* 0x000e6600000e0000 */
[C---:B------:R-:W-:Y:S04]  /*7770*/  ISETP.GT.AND P2, PT, R22.reuse, 0x1, !P2 ;  /* 0x000000011600780c */ /* 0x040fe80005744270 */
[----:B------:R-:W-:Y:S04]  /*7780*/  ISETP.LT.OR P2, PT, R25, 0x2, P2 ;  /* 0x000000021900780c */ /* 0x000fe80001741670 */
[----:B------:R-:W-:Y:S02]  /*7790*/  FSEL R13, R245, -INF , !P2 ;  /* 0xff800000f50d7808 */ /* 0x000fe40005000000 */
[----:B------:R-:W-:Y:S04]  /*77a0*/  ISETP.NE.AND P2, PT, R47, RZ, PT ;  /* 0x000000ff2f00720c */ /* 0x000fe80003f45270 */
[C---:B------:R-:W-:Y:S04]  /*77b0*/  ISETP.GT.AND P2, PT, R22.reuse, 0x8, !P2 ;  /* 0x000000081600780c */ /* 0x040fe80005744270 */
[----:B------:R-:W-:Y:S01]  /*77c0*/  ISETP.LT.OR P2, PT, R25, 0x9, P2 ;  /* 0x000000091900780c */ /* 0x000fe20001741670 */
[--C-:B-1----:R-:W-:Y:S03]  /*77d0*/  IMAD.IADD R5, R5, 0x1, R10.reuse ;  /* 0x0000000105057824 */ /* 0x102fe600078e020a */
        /* <DEDUP_REMOVED lines=22> */
[C---:B------:R-:W-:Y:S04]  /*7940*/  ISETP.GT.AND P2, PT, R22.reuse, 0x20, !P2 ;  /* 0x000000201600780c */ /* 0x040fe80005744270 */
[----:B------:R-:W-:Y:S04]  /*7950*/  ISETP.LT.OR P2, PT, R25, 0x21, P2 ;  /* 0x000000211900780c */ /* 0x000fe80001741670 */
[----:B------:R-:W-:Y:S02]  /*7960*/  FSEL R169, R37, -INF , !P2 ;  /* 0xff80000025a97808 */ /* 0x000fe40005000000 */
[----:B------:R-:W-:Y:S04]  /*7970*/  ISETP.NE.AND P2, PT, R15, RZ, PT ;  /* 0x000000ff0f00720c */ /* 0x000fe80003f45270 */
[C---:B------:R-:W-:Y:S04]  /*7980*/  ISETP.GT.AND P2, PT, R22.reuse, 0x21, !P2 ;  /* 0x000000211600780c */ /* 0x040fe80005744270 */
[----:B------:R-:W-:Y:S04]  /*7990*/  ISETP.LT.OR P2, PT, R25, 0x22, P2 ;  /* 0x000000221900780c */ /* 0x000fe80001741670 */
[----:B------:R-:W-:Y:S02]  /*79a0*/  FSEL R167, R167, -INF , !P2 ;  /* 0xff800000a7a77808 */ /* 0x000fe40005000000 */
[----:B------:R-:W-:Y:S04]  /*79b0*/  ISETP.GT.AND P2, PT, R22, 0x28, !P1 ;  /* 0x000000281600780c */ /* 0x000fe80004f44270 */
[C---:B------:R-:W-:Y:S04]  /*79c0*/  ISETP.LT.OR P2, PT, R25.reuse, 0x29, P2 ;  /* 0x000000291900780c */ /* 0x040fe80001741670 */
[----:B------:R-:W-:Y:S02]  /*79d0*/  FSEL R165, R38, -INF , !P2 ;  /* 0xff80000026a57808 */ /* 0x000fe40005000000 */
[----:B------:R-:W-:Y:S04]  /*79e0*/  ISETP.NE.AND P2, PT, R48, RZ, PT ;  /* 0x000000ff3000720c */ /* 0x000fe80003f45270 */
[----:B------:R-:W-:Y:S04]  /*79f0*/  ISETP.GT.AND P2, PT, R22, RZ, !P2 ;  /* 0x000000ff1600720c */ /* 0x000fe80005744270 */
[C---:B------:R-:W-:Y:S04]  /*7a00*/  ISETP.LT.OR P2, PT, R25.reuse, 0x1, P2 ;  /* 0x000000011900780c */ /* 0x040fe80001741670 */
[----:B------:R-:W-:Y:S01]  /*7a10*/  FSEL R19, R0, -INF , !P2 ;  /* 0xff80000000137808 */ /* 0x000fe20005000000 */
[----:B------:R-:W-:Y:S01]  /*7a20*/  IMAD.IADD R0, R8, 0x1, R10 ;  /* 0x0000000108007824 */ /* 0x000fe200078e020a */
[----:B------:R-:W-:Y:S04]  /*7a30*/  ISETP.GT.AND P2, PT, R22, 0x29, !P0 ;  /* 0x000000291600780c */ /* 0x000fe80004744270 */
[----:B------:R-:W-:Y:S04]  /*7a40*/  ISETP.LT.OR P2, PT, R25, 0x2a, P2 ;  /* 0x0000002a1900780c */ /* 0x000fe80001741670 */
[----:B------:R-:W-:Y:S02]  /*7a50*/  FSEL R163, R39, -INF , !P2 ;  /* 0xff80000027a37808 */ /* 0x000fe40005000000 */
[----:B------:R-:W-:Y:S11]  /*7a60*/  PLOP3.LUT P2, PT, PT, PT, UP1, 0x40, 0x0 ;  /* 0x000000000000781c */ /* 0x000ff60003f4e818 */
[----:B------:R-:W-:Y:S02]  /*7a70*/  @!UPT UIADD3 URZ, URZ, URZ, URZ ;  /* 0x0000003f3f3ff290 */ /* 0x000fe4000fffe03f */
        /* <DEDUP_REMOVED lines=15> */
.L_x_196:
[----:B------:R-:W-:Y:S04]  /*7b70*/  MOV R8, c[0x0][0x32c] ;  /* 0x0000cb0000087a02 */ /* 0x000fe80000000f00 */
[----:B------:R-:W-:Y:S11]  /*7b80*/  ISETP.NE.AND P2, PT, R8, 0x1, PT ;  /* 0x000000010800780c */ /* 0x000ff60003f45270 */
[----:B------:R-:W-:Y:S02]  /*7b90*/  @!UPT UIADD3 URZ, URZ, URZ, URZ ;  /* 0x0000003f3f3ff290 */ /* 0x000fe4000fffe03f */
[----:B------:R-:W-:Y:S05]  /*7ba0*/  @P2 IMAD.HI.U32 R8, R10, c[0x0][0x330], RZ ;  /* 0x0000cc000a082a27 */ /* 0x000fea00078e00ff */
[----:B------:R-:W-:Y:S02]  /*7bb0*/  @P2 SHF.R.U32.HI R10, RZ, c[0x0][0x334], R8 ;  /* 0x0000cd00ff0a2a19 */ /* 0x000fe40000011608 */
.L_x_197:
[----:B------:R-:W-:Y:S05]  /*7bc0*/  BSYNC B0 ;  /* 0x0000000000007941 */ /* 0x000fea0003800000 */
.L_x_195:
[----:B------:R-:W-:Y:S04]  /*7bd0*/  IMAD.IADD R9, R9, 0x1, -R226 ;  /* 0x0000000109097824 */ /* 0x000fe800078e0ae2 */
[----:B------:R-:W-:Y:S05]  /*7be0*/  IMAD R9, R10, c[0x0][0x32c], R9 ;  /* 0x0000cb000a097a24 */ /* 0x000fea00078e0209 */
[----:B------:R-:W-:Y:S02]  /*7bf0*/  IADD3 R23, R9, c[0x0][0x32c], RZ ;  /* 0x0000cb0009177a10 */ /* 0x000fe40007ffe0ff */
[----:B------:R-:W-:Y:S02]  /*7c00*/  IMNMX R5, R5, R9, !PT ;  /* 0x0000000905057217 */ /* 0x000fe40007800200 */
[----:B------:R-:W-:Y:S02]  /*7c10*/  IMNMX R0, R0, R23, PT ;  /* 0x0000001700007217 */ /* 0x000fe40003800200 */
.L_x_194:
[----:B------:R-:W-:Y:S02]  /*7c20*/  ISETP.NE.AND P2, PT, R48, RZ, PT ;  /* 0x000000ff3000720c */ /* 0x000fe40003f45270 */
[C---:B------:R-:W-:Y:S02]  /*7c30*/  ISETP.GT.AND P1, PT, R5.reuse, 0x28, !P1 ;  /* 0x000000280500780c */ /* 0x040fe40004f24270 */
[C---:B------:R-:W-:Y:S02]  /*7c40*/  ISETP.GT.AND P2, PT, R5.reuse, RZ, !P2 ;  /* 0x000000ff0500720c */ /* 0x040fe40005744270 */
[----:B------:R-:W-:Y:S02]  /*7c50*/  ISETP.GT.AND P0, PT, R5, 0x29, !P0 ;  /* 0x000000290500780c */ /* 0x000fe40004704270 */
[C---:B------:R-:W-:Y:S02]  /*7c60*/  ISETP.LT.OR P2, PT, R0.reuse, 0x1, P2 ;  /* 0x000000010000780c */ /* 0x040fe40001741670 */
[----:B------:R-:W-:Y:S02]  /*7c70*/  ISETP.LT.OR P1, PT, R0, 0x29, P1 ;  /* 0x000000290000780c */ /* 0x000fe40000f21670 */
[----:B------:R-:W-:Y:S02]  /*7c80*/  FSEL R9, R2, -INF , !P2 ;  /* 0xff80000002097808 */ /* 0x000fe40005000000 */
[----:B------:R-:W-:Y:S02]  /*7c90*/  ISETP.NE.AND P2, PT, R12, RZ, PT ;  /* 0x000000ff0c00720c */ /* 0x000fe40003f45270 */
[----:B------:R-:W-:Y:S02]  /*7ca0*/  FMNMX.FTZ R23, R9, R148, !PT ;  /* 0x0000009409177209 */ /* 0x000fe40007810000 */
[----:B------:R-:W-:Y:S02]  /*7cb0*/  ISETP.GT.AND P2, PT, R5, 0x1, !P2 ;  /* 0x000000010500780c */ /* 0x000fe40005744270 */
[----:B------:R-:W-:Y:S02]  /*7cc0*/  FSEL R160, R31, -INF , !P1 ;  /* 0xff8000001fa07808 */ /* 0x000fe40004800000 */
[C---:B------:R-:W-:Y:S02]  /*7cd0*/  ISETP.LT.OR P2, PT, R0.reuse, 0x2, P2 ;  /* 0x000000020000780c */ /* 0x040fe40001741670 */
[----:B------:R-:W-:Y:S02]  /*7ce0*/  ISETP.LT.OR P0, PT, R0, 0x2a, P0 ;  /* 0x0000002a0000780c */ /* 0x000fe40000701670 */
[----:B------:R-:W-:Y:S02]  /*7cf0*/  FSEL R12, R3, -INF , !P2 ;  /* 0xff800000030c7808 */ /* 0x000fe40005000000 */
[----:B------:R-:W-:Y:S02]  /*7d00*/  ISETP.NE.AND P2, PT, R47, RZ, PT ;  /* 0x000000ff2f00720c */ /* 0x000fe40003f45270 */
[----:B------:R-:W-:Y:S02]  /*7d10*/  FMNMX.FTZ R3, R20, R151, !PT ;  /* 0x0000009714037209 */ /* 0x000fe40007810000 */
[----:B------:R-:W-:Y:S02]  /*7d20*/  ISETP.GT.AND P2, PT, R5, 0x8, !P2 ;  /* 0x000000080500780c */ /* 0x000fe40005744270 */
[----:B------:R-:W-:Y:S02]  /*7d30*/  FMNMX.FTZ R3, R16, R3, !PT ;  /* 0x0000000310037209 */ /* 0x000fe40007810000 */
[----:B------:R-:W-:Y:S02]  /*7d40*/  ISETP.LT.OR P2, PT, R0, 0x9, P2 ;  /* 0x000000090000780c */ /* 0x000fe40001741670 */
[----:B------:R-:W-:Y:S02]  /*7d50*/  FMNMX.FTZ R3, R14, R3, !PT ;  /* 0x000000030e037209 */ /* 0x000fe40007810000 */
        /* <DEDUP_REMOVED lines=18> */
[----:B------:R-:W-:Y:S02]  /*7e80*/  FSEL R153, R30, -INF , !P0 ;  /* 0xff8000001e997808 */ /* 0x000fe40004000000 */
[----:B------:R-:W-:Y:S04]  /*7e90*/  ISETP.LT.OR P2, PT, R0, 0x12, P2 ;  /* 0x000000120000780c */ /* 0x000fe80001741670 */
[----:B------:R-:W-:Y:S02]  /*7ea0*/  FSEL R252, R187, -INF , !P2 ;  /* 0xff800000bbfc7808 */ /* 0x000fe40005000000 */
[----:B------:R-:W-:Y:S02]  /*7eb0*/  ISETP.NE.AND P2, PT, R36, RZ, PT ;  /* 0x000000ff2400720c */ /* 0x000fe40003f45270 */
[----:B------:R-:W-:Y:S02]  /*7ec0*/  LDSM.16.MT88.4 R36, [R212+0x1880] ;  /* 0x00188000d424783b */ /* 0x000fe40000004200 */
[C---:B------:R-:W-:Y:S04]  /*7ed0*/  ISETP.GT.AND P2, PT, R5.reuse, 0x18, !P2 ;  /* 0x000000180500780c */ /* 0x040fe80005744270 */
[----:B------:R-:W-:Y:S04]  /*7ee0*/  ISETP.LT.OR P2, PT, R0, 0x19, P2 ;  /* 0x000000190000780c */ /* 0x000fe80001741670 */
[----:B------:R-:W-:Y:S02]  /*7ef0*/  FSEL R249, R18, -INF , !P2 ;  /* 0xff80000012f97808 */ /* 0x000fe40005000000 */
[----:B------:R-:W-:Y:S04]  /*7f00*/  ISETP.NE.AND P2, PT, R32, RZ, PT ;  /* 0x000000ff2000720c */ /* 0x000fe80003f45270 */
[----:B------:R-:W-:Y:S04]  /*7f10*/  ISETP.GT.AND P2, PT, R5, 0x19, !P2 ;  /* 0x000000190500780c */ /* 0x000fe80005744270 */
[----:B------:R-:W-:Y:S04]  /*7f20*/  ISETP.LT.OR P2, PT, R0, 0x1a, P2 ;  /* 0x0000001a0000780c */ /* 0x000fe80001741670 */
[----:B------:R-:W-:Y:S02]  /*7f30*/  FSEL R247, R17, -INF , !P2 ;  /* 0xff80000011f77808 */ /* 0x000fe40005000000 */
[----:B------:R-:W-:Y:S02]  /*7f40*/  FMNMX.FTZ R17, R21, R150, !PT ;  /* 0x0000009615117209 */ /* 0x000fe40007810000 */
        /* <DEDUP_REMOVED lines=9> */
[----:B------:R-:W-:Y:S02]  /*7fe0*/  FMNMX.FTZ R17, R46, R17, !PT ;  /* 0x000000112e117209 */ /* 0x000fe40007810000 */
[----:B------:R-:W-:Y:S02]  /*7ff0*/  FMNMX.FTZ R15, R250, R15, !PT ;  /* 0x0000000ffa0f7209 */ /* 0x000fe40007810000 */
[----:B------:R-:W-:Y:S02]  /*8000*/  FMNMX.FTZ R17, R44, R17, !PT ;  /* 0x000000112c117209 */ /* 0x000fe40007810000 */
[----:B------:R-:W-:Y:S02]  /*8010*/  FMNMX.FTZ R15, R174, R15, !PT ;  /* 0x0000000fae0f7209 */ /* 0x000fe40007810000 */
[----:B------:R-:W-:Y:S02]  /*8020*/  FMNMX.FTZ R17, R196, R17, !PT ;  /* 0x00000011c4117209 */ /* 0x000fe40007810000 */
[----:B------:R-:W-:Y:S02]  /*8030*/  FMNMX.FTZ R3, R172, R15, !PT ;  /* 0x0000000fac037209 */ /* 0x000fe40007810000 */
[----:B------:R-:W-:Y:S02]  /*8040*/  FMNMX.FTZ R17, R246, R17, !PT ;  /* 0x00000011f6117209 */ /* 0x000fe40007810000 */
[----:B------:R-:W-:Y:S01]  /*8050*/  FMNMX.FTZ R2, R19, R149, !PT ;  /* 0x0000009513027209 */ /* 0x000fe20007810000 */
[----:B------:R-:W-:Y:S01]  /*8060*/  SHFL.BFLY PT, R22, R3, 0x2, 0x1f ;  /* 0x0c401f0003167f89 */ /* 0x000fe200000e0000 */
[----:B------:R-:W-:Y:S02]  /*8070*/  FMNMX.FTZ R17, R248, R17, !PT ;  /* 0x00000011f8117209 */ /* 0x000fe40007810000 */
[----:B------:R-:W-:Y:S02]  /*8080*/  FMNMX.FTZ R18, R13, R2, !PT ;  /* 0x000000020d127209 */ /* 0x000fe40007810000 */
[----:B------:R-:W-:Y:S02]  /*8090*/  FMNMX.FTZ R17, R244, R17, !PT ;  /* 0x00000011f4117209 */ /* 0x000fe40007810000 */
[----:B------:R-:W-:Y:S02]  /*80a0*/  FMNMX.FTZ R18, R11, R18, !PT ;  /* 0x000000120b127209 */ /* 0x000fe40007810000 */
[----:B------:R-:W-:Y:S02]  /*80b0*/  FMNMX.FTZ R17, R170, R17, !PT ;  /* 0x00000011aa117209 */ /* 0x000fe40007810000 */
[----:B------:R-:W-:Y:S02]  /*80c0*/  ISETP.GT.AND P2, PT, R5, 0x21, !P2 ;  /* 0x000000210500780c */ /* 0x000fe40005744270 */
[----:B------:R-:W-:Y:S02]  /*80d0*/  FMNMX.FTZ R15, R168, R17, !PT ;  /* 0x00000011a80f7209 */ /* 0x000fe40007810000 */
[----:B------:R-:W-:Y:S02]  /*80e0*/  FMNMX.FTZ R17, R7, R18, !PT ;  /* 0x0000001207117209 */ /* 0x000fe40007810000 */
[----:B------:R-:W-:Y:S01]  /*80f0*/  ISETP.LT.OR P2, PT, R0, 0x22, P2 ;  /* 0x000000220000780c */ /* 0x000fe20001741670 */
[----:B------:R-:W1:Y:S01]  /*8100*/  SHFL.BFLY PT, R2, R15, 0x2, 0x1f ;  /* 0x0c401f000f027f89 */ /* 0x000e6200000e0000 */
[----:B------:R-:W-:Y:S02]  /*8110*/  FMNMX.FTZ R18, R198, R17, !PT ;  /* 0x00000011c6127209 */ /* 0x000fe40007810000 */
[----:B------:R-:W-:Y:S02]  /*8120*/  FSEL R162, R27, -INF , !P2 ;  /* 0xff8000001ba27808 */ /* 0x000fe40005000000 */
[----:B------:R-:W-:Y:S04]  /*8130*/  FMNMX.FTZ R18, R199, R18, !PT ;  /* 0x00000012c7127209 */ /* 0x000fe80007810000 */
[----:B------:R-:W-:Y:S04]  /*8140*/  FMNMX.FTZ R18, R243, R18, !PT ;  /* 0x00000012f3127209 */ /* 0x000fe80007810000 */
[----:B------:R-:W-:Y:S04]  /*8150*/  FMNMX.FTZ R18, R251, R18, !PT ;  /* 0x00000012fb127209 */ /* 0x000fe80007810000 */
[----:B------:R-:W-:Y:S04]  /*8160*/  FMNMX.FTZ R18, R169, R18, !PT ;  /* 0x00000012a9127209 */ /* 0x000fe80007810000 */
[----:B------:R-:W-:Y:S02]  /*8170*/  FMNMX.FTZ R18, R167, R18, !PT ;  /* 0x00000012a7127209 */ /* 0x000fe40007810000 */
[----:B-1----:R-:W-:Y:S02]  /*8180*/  FMNMX.FTZ R2, R15, R2, !PT ;  /* 0x000000020f027209 */ /* 0x002fe40007810000 */
[----:B------:R-:W-:Y:S02]  /*8190*/  FMNMX.FTZ R22, R3, R22, !PT ;  /* 0x0000001603167209 */ /* 0x000fe40007810000 */
[----:B------:R-:W-:Y:S01]  /*81a0*/  FMNMX.FTZ R18, R165, R18, !PT ;  /* 0x00000012a5127209 */ /* 0x000fe20007810000 */
[----:B------:R-:W1:Y:S03]  /*81b0*/  SHFL.BFLY PT, R17, R2, 0x1, 0x1f ;  /* 0x0c201f0002117f89 */ /* 0x000e6600000e0000 */
[----:B------:R-:W-:Y:S05]  /*81c0*/  FMNMX.FTZ R15, R163, R18, !PT ;  /* 0x00000012a30f7209 */ /* 0x000fea0007810000 */
[----:B------:R-:W2:Y:S08]  /*81d0*/  SHFL.BFLY PT, R3, R22, 0x1, 0x1f ;  /* 0x0c201f0016037f89 */ /* 0x000eb000000e0000 */
[----:B------:R-:W3:Y:S01]  /*81e0*/  SHFL.BFLY PT, R18, R15, 0x2, 0x1f ;  /* 0x0c401f000f127f89 */ /* 0x000ee200000e0000 */
[----:B-1----:R-:W-:Y:S04]  /*81f0*/  FMNMX.FTZ R2, R2, R17, !PT ;  /* 0x0000001102027209 */ /* 0x002fe80007810000 */
[C---:B------:R-:W-:Y:S01]  /*8200*/  FSETP.NEU.FTZ.AND P1, PT, R2.reuse, -INF , PT ;  /* 0xff8000000200780b */ /* 0x040fe20003f3d000 */
[----:B------:R-:W-:Y:S01]  /*8210*/  FMUL.FTZ R171, R2, c[0x0][0x2d0] ;  /* 0x0000b40002ab7a20 */ /* 0x000fe20000410000 */
[----:B--2---:R-:W-:Y:S04]  /*8220*/  FMNMX.FTZ R3, R22, R3, !PT ;  /* 0x0000000316037209 */ /* 0x004fe80007810000 */
[----:B------:R-:W-:Y:S02]  /*8230*/  FSEL R171, R171, RZ, P1 ;  /* 0x000000ffabab7208 */ /* 0x000fe40000800000 */
[C---:B------:R-:W-:Y:S01]  /*8240*/  FSETP.NEU.FTZ.AND P2, PT, R3.reuse, -INF , PT ;  /* 0xff8000000300780b */ /* 0x040fe20003f5d000 */
[----:B------:R-:W-:Y:S02]  /*8250*/  FMUL.FTZ R173, R3, c[0x0][0x2d0] ;  /* 0x0000b40003ad7a20 */ /* 0x000fe40000410000 */
[--C-:B------:R-:W-:Y:S01]  /*8260*/  FFMA.FTZ R155, R21, c[0x0][0x2d0], -R171.reuse ;  /* 0x0000b400159b7a23 */ /* 0x100fe200000108ab */
[----:B---3--:R-:W-:Y:S01]  /*8270*/  FMNMX.FTZ R15, R15, R18, !PT ;  /* 0x000000120f0f7209 */ /* 0x008fe20007810000 */
[--C-:B------:R-:W-:Y:S01]  /*8280*/  FFMA.FTZ R183, R6, c[0x0][0x2d0], -R171.reuse ;  /* 0x0000b40006b77a23 */ /* 0x100fe200000108ab */
[----:B------:R-:W-:Y:S01]  /*8290*/  FSEL R173, R173, RZ, P2 ;  /* 0x000000ffadad7208 */ /* 0x000fe20001000000 */
[--C-:B------:R-:W-:Y:S02]  /*82a0*/  FFMA.FTZ R154, R24, c[0x0][0x2d0], -R171.reuse ;  /* 0x0000b400189a7a23 */ /* 0x100fe400000108ab */
[----:B------:R-:W-:Y:S01]  /*82b0*/  FFMA.FTZ R182, R186, c[0x0][0x2d0], -R171 ;  /* 0x0000b400bab67a23 */ /* 0x000fe200000108ab */
[----:B------:R-:W-:Y:S01]  /*82c0*/  MUFU.EX2 R155, R155 ;  /* 0x0000009b009b7308 */ /* 0x000fe20000000800 */
[--C-:B------:R-:W-:Y:S01]  /*82d0*/  FFMA.FTZ R177, R14, c[0x0][0x2d0], -R173.reuse ;  /* 0x0000b4000eb17a23 */ /* 0x100fe200000108ad */
[----:B------:R-:W-:Y:S01]  /*82e0*/  FMNMX.FTZ R14, R8, R23, !PT ;  /* 0x00000017080e7209 */ /* 0x000fe20007810000 */
[--C-:B------:R-:W-:Y:S02]  /*82f0*/  FFMA.FTZ R176, R4, c[0x0][0x2d0], -R173.reuse ;  /* 0x0000b40004b07a23 */ /* 0x100fe400000108ad */
[--C-:B------:R-:W-:Y:S01]  /*8300*/  FFMA.FTZ R179, R20, c[0x0][0x2d0], -R173.reuse ;  /* 0x0000b40014b37a23 */ /* 0x100fe200000108ad */
[----:B------:R-:W-:Y:S01]  /*8310*/  FMNMX.FTZ R17, R245, R14, !PT ;  /* 0x0000000ef5117209 */ /* 0x000fe20007810000 */
[----:B------:R-:W-:Y:S01]  /*8320*/  LDSM.16.MT88.4 R20, [R214+0x1880] ;  /* 0x00188000d614783b */ /* 0x000fe20000004200 */
[--C-:B------:R-:W-:Y:S02]  /*8330*/  FFMA.FTZ R178, R16, c[0x0][0x2d0], -R173.reuse ;  /* 0x0000b40010b27a23 */ /* 0x100fe400000108ad */
[----:B------:R-:W-:Y:S01]  /*8340*/  FMNMX.FTZ R4, R252, R17, !PT ;  /* 0x00000011fc047209 */ /* 0x000fe20007810000 */
[----:B------:R-:W-:Y:S01]  /*8350*/  MUFU.EX2 R179, R179 ;  /* 0x000000b300b37308 */ /* 0x000fe20000000800 */
[----:B------:R-:W-:Y:S02]  /*8360*/  FFMA.FTZ R174, R174, c[0x0][0x2d0], -R173 ;  /* 0x0000b400aeae7a23 */ /* 0x000fe400000108ad */
[----:B------:R-:W-:Y:S01]  /*8370*/  FMNMX.FTZ R4, R249, R4, !PT ;  /* 0x00000004f9047209 */ /* 0x000fe20007810000 */
[----:B------:R-:W1:Y:S01]  /*8380*/  SHFL.BFLY PT, R14, R15, 0x1, 0x1f ;  /* 0x0c201f000f0e7f89 */ /* 0x000e6200000e0000 */
[----:B------:R-:W-:Y:S02]  /*8390*/  FFMA.FTZ R170, R170, c[0x0][0x2d0], -R171 ;  /* 0x0000b400aaaa7a23 */ /* 0x000fe400000108ab */
[----:B------:R-:W-:Y:S01]  /*83a0*/  FMNMX.FTZ R17, R247, R4, !PT ;  /* 0x00000004f7117209 */ /* 0x000fe20007810000 */
[--C-:B------:R-:W-:Y:S02]  /*83b0*/  FFMA.FTZ R190, R42, c[0x0][0x2d0], -R173.reuse ;  /* 0x0000b4002abe7a23 */ /* 0x100fe400000108ad */
[----:B------:R-:W2:Y:S01]  /*83c0*/  MUFU.EX2 R178, R178 ;  /* 0x000000b200b27308 */ /* 0x000ea20000000800 */
[----:B------:R-:W-:Y:S01]  /*83d0*/  FMNMX.FTZ R5, R164, R17, !PT ;  /* 0x00000011a4057209 */ /* 0x000fe20007810000 */
[----:B------:R-:W-:Y:S02]  /*83e0*/  FFMA.FTZ R191, R40, c[0x0][0x2d0], -R173 ;  /* 0x0000b40028bf7a23 */ /* 0x000fe400000108ad */
[--C-:B------:R-:W-:Y:S01]  /*83f0*/  FFMA.FTZ R192, R46, c[0x0][0x2d0], -R171.reuse ;  /* 0x0000b4002ec07a23 */ /* 0x100fe200000108ab */
[----:B------:R-:W-:Y:S01]  /*8400*/  FMNMX.FTZ R5, R162, R5, !PT ;  /* 0x00000005a2057209 */ /* 0x000fe20007810000 */
[----:B------:R-:W-:Y:S02]  /*8410*/  FFMA.FTZ R193, R44, c[0x0][0x2d0], -R171 ;  /* 0x0000b4002cc17a23 */ /* 0x000fe400000108ab */
[--C-:B------:R-:W-:Y:S01]  /*8420*/  FFMA.FTZ R194, R194, c[0x0][0x2d0], -R173.reuse ;  /* 0x0000b400c2c27a23 */ /* 0x100fe200000108ad */
[----:B------:R-:W-:Y:S01]  /*8430*/  FMNMX.FTZ R0, R160, R5, !PT ;  /* 0x00000005a0007209 */ /* 0x000fe20007810000 */
[----:B------:R-:W-:Y:S01]  /*8440*/  MUFU.EX2 R177, R177 ;  /* 0x000000b100b17308 */ /* 0x000fe20000000800 */
[----:B------:R-:W-:Y:S02]  /*8450*/  FFMA.FTZ R195, R195, c[0x0][0x2d0], -R173 ;  /* 0x0000b400c3c37a23 */ /* 0x000fe400000108ad */
[----:B------:R-:W-:Y:S01]  /*8460*/  FMNMX.FTZ R4, R153, R0, !PT ;  /* 0x0000000099047209 */ /* 0x000fe20007810000 */
[--C-:B------:R-:W-:Y:S02]  /*8470*/  FFMA.FTZ R196, R196, c[0x0][0x2d0], -R171.reuse ;  /* 0x0000b400c4c47a23 */ /* 0x100fe400000108ab */
[----:B------:R-:W-:Y:S02]  /*8480*/  FFMA.FTZ R197, R246, c[0x0][0x2d0], -R171 ;  /* 0x0000b400f6c57a23 */ /* 0x000fe400000108ab */
[----:B------:R-:W3:Y:S01]  /*8490*/  SHFL.BFLY PT, R5, R4, 0x2, 0x1f ;  /* 0x0c401f0004057f89 */ /* 0x000ee200000e0000 */
[----:B-1----:R-:W-:Y:S01]  /*84a0*/  FMNMX.FTZ R0, R15, R14, !PT ;  /* 0x0000000e0f007209 */ /* 0x002fe20007810000 */
[----:B------:R-:W1:Y:S01]  /*84b0*/  MUFU.EX2 R176, R176 ;  /* 0x000000b000b07308 */ /* 0x000e620000000800 */
[----:B------:R-:W-:Y:S02]  /*84c0*/  FFMA.FTZ R250, R250, c[0x0][0x2d0], -R173 ;  /* 0x0000b400fafa7a23 */ /* 0x000fe400000108ad */
[C---:B------:R-:W-:Y:S01]  /*84d0*/  FSETP.NEU.FTZ.AND P0, PT, R0.reuse, -INF , PT ;  /* 0xff8000000000780b */ /* 0x040fe20003f1d000 */
[----:B------:R-:W-:Y:S01]  /*84e0*/  FMUL.FTZ R166, R0, c[0x0][0x2d0] ;  /* 0x0000b40000a67a20 */ /* 0x000fe20000410000 */
[----:B--2---:R-:W-:Y:S01]  /*84f0*/  F2FP.PACK_AB R156, R178, R179 ;  /* 0x000000b3b29c723e */ /* 0x004fe200000000ff */
[--C-:B------:R-:W-:Y:S02]  /*8500*/  FFMA.FTZ R248, R248, c[0x0][0x2d0], -R171.reuse ;  /* 0x0000b400f8f87a23 */ /* 0x100fe400000108ab */
[--C-:B------:R-:W-:Y:S01]  /*8510*/  FFMA.FTZ R244, R244, c[0x0][0x2d0], -R171.reuse ;  /* 0x0000b400f4f47a23 */ /* 0x100fe200000108ab */
[----:B------:R-:W-:Y:S01]  /*8520*/  FSEL R166, R166, RZ, P0 ;  /* 0x000000ffa6a67208 */ /* 0x000fe20000000000 */
[----:B------:R-:W2:Y:S01]  /*8530*/  MUFU.EX2 R154, R154 ;  /* 0x0000009a009a7308 */ /* 0x000ea20000000800 */
[----:B------:R-:W-:Y:S03]  /*8540*/  FFMA.FTZ R171, R168, c[0x0][0x2d0], -R171 ;  /* 0x0000b400a8ab7a23 */ /* 0x000fe600000108ab */
[--C-:B------:R-:W-:Y:S01]  /*8550*/  FFMA.FTZ R184, R7, c[0x0][0x2d0], -R166.reuse ;  /* 0x0000b40007b87a23 */ /* 0x100fe200000108a6 */
[----:B------:R-:W-:Y:S01]  /*8560*/  FSEL R7, R2, RZ, P1 ;  /* 0x000000ff02077208 */ /* 0x000fe20000800000 */
[--C-:B------:R-:W-:Y:S02]  /*8570*/  FFMA.FTZ R181, R19, c[0x0][0x2d0], -R166.reuse ;  /* 0x0000b40013b57a23 */ /* 0x100fe400000108a6 */
[----:B------:R-:W-:Y:S02]  /*8580*/  FFMA.FTZ R180, R13, c[0x0][0x2d0], -R166 ;  /* 0x0000b4000db47a23 */ /* 0x000fe400000108a6 */
[----:B------:R-:W-:Y:S01]  /*8590*/  FADD.FTZ R6, -R7, R150 ;  /* 0x0000009607067221 */ /* 0x000fe20000010100 */
[----:B------:R-:W-:Y:S01]  /*85a0*/  MUFU.EX2 R183, R183 ;  /* 0x000000b700b77308 */ /* 0x000fe20000000800 */
[----:B---3--:R-:W-:Y:S01]  /*85b0*/  FMNMX.FTZ R5, R4, R5, !PT ;  /* 0x0000000504057209 */ /* 0x008fe20007810000 */
[--C-:B------:R-:W-:Y:S01]  /*85c0*/  FFMA.FTZ R185, R11, c[0x0][0x2d0], -R166.reuse ;  /* 0x0000b4000bb97a23 */ /* 0x100fe200000108a6 */
[----:B------:R-:W-:Y:S01]  /*85d0*/  FSEL R4, R3, RZ, P2 ;  /* 0x000000ff03047208 */ /* 0x000fe20001000000 */
[----:B------:R-:W-:Y:S01]  /*85e0*/  FMUL.FTZ R150, R6, c[0x0][0x2d0] ;  /* 0x0000b40006967a20 */ /* 0x000fe20000410000 */
[----:B-1----:R-:W-:Y:S01]  /*85f0*/  F2FP.PACK_AB R158, R176, R177 ;  /* 0x000000b1b09e723e */ /* 0x002fe200000000ff */
[----:B------:R-:W1:Y:S01]  /*8600*/  SHFL.BFLY PT, R152, R5, 0x1, 0x1f ;  /* 0x0c201f0005987f89 */ /* 0x000e6200000e0000 */
[--C-:B------:R-:W-:Y:S02]  /*8610*/  FFMA.FTZ R169, R169, c[0x0][0x2d0], -R166.reuse ;  /* 0x0000b400a9a97a23 */ /* 0x100fe400000108a6 */
[----:B------:R-:W-:Y:S01]  /*8620*/  FADD.FTZ R4, -R4, R151 ;  /* 0x0000009704047221 */ /* 0x000fe20000010100 */
[----:B------:R-:W3:Y:S01]  /*8630*/  MUFU.EX2 R150, R150 ;  /* 0x0000009600967308 */ /* 0x000ee20000000800 */
[--C-:B------:R-:W-:Y:S02]  /*8640*/  FFMA.FTZ R167, R167, c[0x0][0x2d0], -R166.reuse ;  /* 0x0000b400a7a77a23 */ /* 0x100fe400000108a6 */
[----:B------:R-:W-:Y:S01]  /*8650*/  FMUL.FTZ R151, R4, c[0x0][0x2d0] ;  /* 0x0000b40004977a20 */ /* 0x000fe20000410000 */
[----:B------:R-:W-:Y:S01]  /*8660*/  FSEL R4, R0, RZ, P0 ;  /* 0x000000ff00047208 */ /* 0x000fe20000000000 */
[--C-:B------:R-:W-:Y:S01]  /*8670*/  FFMA.FTZ R165, R165, c[0x0][0x2d0], -R166.reuse ;  /* 0x0000b400a5a57a23 */ /* 0x100fe200000108a6 */
[----:B--2---:R-:W-:Y:S01]  /*8680*/  F2FP.PACK_AB R157, R154, R155 ;  /* 0x0000009b9a9d723e */ /* 0x004fe200000000ff */
[--C-:B------:R-:W-:Y:S02]  /*8690*/  FFMA.FTZ R198, R198, c[0x0][0x2d0], -R166.reuse ;  /* 0x0000b400c6c67a23 */ /* 0x100fe400000108a6 */
[----:B------:R-:W-:Y:S01]  /*86a0*/  FADD.FTZ R4, -R4, R149 ;  /* 0x0000009504047221 */ /* 0x000fe20000010100 */
[----:B------:R-:W-:Y:S01]  /*86b0*/  MUFU.EX2 R151, R151 ;  /* 0x0000009700977308 */ /* 0x000fe20000000800 */
[--C-:B------:R-:W-:Y:S02]  /*86c0*/  FFMA.FTZ R199, R199, c[0x0][0x2d0], -R166.reuse ;  /* 0x0000b400c7c77a23 */ /* 0x100fe400000108a6 */
[----:B------:R-:W-:Y:S02]  /*86d0*/  FMUL.FTZ R149, R4, c[0x0][0x2d0] ;  /* 0x0000b40004957a20 */ /* 0x000fe40000410000 */
[--C-:B------:R-:W-:Y:S02]  /*86e0*/  FFMA.FTZ R243, R243, c[0x0][0x2d0], -R166.reuse ;  /* 0x0000b400f3f37a23 */ /* 0x100fe400000108a6 */
[----:B------:R-:W-:Y:S02]  /*86f0*/  FFMA.FTZ R246, R251, c[0x0][0x2d0], -R166 ;  /* 0x0000b400fbf67a23 */ /* 0x000fe400000108a6 */
[--C-:B------:R-:W-:Y:S01]  /*8700*/  FFMA.FTZ R251, R175, c[0x0][0x2d0], -R173.reuse ;  /* 0x0000b400affb7a23 */ /* 0x100fe200000108ad */
[----:B-1----:R-:W-:Y:S01]  /*8710*/  FMNMX.FTZ R152, R5, R152, !PT ;  /* 0x0000009805987209 */ /* 0x002fe20007810000 */
[----:B------:R-:W1:Y:S01]  /*8720*/  MUFU.EX2 R182, R182 ;  /* 0x000000b600b67308 */ /* 0x000e620000000800 */
[----:B------:R-:W-:Y:S02]  /*8730*/  FFMA.FTZ R173, R172, c[0x0][0x2d0], -R173 ;  /* 0x0000b400acad7a23 */ /* 0x000fe400000108ad */
[C---:B------:R-:W-:Y:S01]  /*8740*/  FSETP.NEU.FTZ.AND P0, PT, R152.reuse, -INF , PT ;  /* 0xff8000009800780b */ /* 0x040fe20003f1d000 */
[----:B------:R-:W-:Y:S02]  /*8750*/  FMUL.FTZ R161, R152, c[0x0][0x2d0] ;  /* 0x0000b40098a17a20 */ /* 0x000fe40000410000 */
[----:B---3--:R-:W-:Y:S01]  /*8760*/  FMUL.FTZ R6, R150, R146 ;  /* 0x0000009296067220 */ /* 0x008fe20000410000 */
[----:B------:R-:W-:Y:S01]  /*8770*/  FSEL R5, R152, RZ, P0 ;  /* 0x000000ff98057208 */ /* 0x000fe20000000000 */
[C---:B------:R-:W-:Y:S01]  /*8780*/  FMUL.FTZ R7, R150.reuse, R147 ;  /* 0x0000009396077220 */ /* 0x040fe20000410000 */
[----:B------:R-:W-:Y:S01]  /*8790*/  FSEL R161, R161, RZ, P0 ;  /* 0x000000ffa1a17208 */ /* 0x000fe20000000000 */
[----:B------:R-:W2:Y:S01]  /*87a0*/  MUFU.EX2 R149, R149 ;  /* 0x0000009500957308 */ /* 0x000ea20000000800 */
[----:B------:R-:W-:Y:S01]  /*87b0*/  FMUL.FTZ R18, R150, R134 ;  /* 0x0000008696127220 */ /* 0x000fe20000410000 */
[----:B------:R-:W-:Y:S01]  /*87c0*/  ISETP.GT.AND P0, PT, R233, UR4, PT ;  /* 0x00000004e9007c0c */ /* 0x000fe2000bf04270 */
[----:B------:R-:W-:Y:S01]  /*87d0*/  FADD.FTZ R5, -R5, R148 ;  /* 0x0000009405057221 */ /* 0x000fe20000010100 */
[----:B------:R-:W-:Y:S01]  /*87e0*/  IADD3 R233, R233, -0x1, RZ ;  /* 0xffffffffe9e97810 */ /* 0x000fe20007ffe0ff */
[--C-:B------:R-:W-:Y:S02]  /*87f0*/  FFMA.FTZ R188, R12, c[0x0][0x2d0], -R161.reuse ;  /* 0x0000b4000cbc7a23 */ /* 0x100fe400000108a1 */
[--C-:B------:R-:W-:Y:S02]  /*8800*/  FFMA.FTZ R189, R9, c[0x0][0x2d0], -R161.reuse ;  /* 0x0000b40009bd7a23 */ /* 0x100fe400000108a1 */
[--C-:B------:R-:W-:Y:S01]  /*8810*/  FFMA.FTZ R187, R10, c[0x0][0x2d0], -R161.reuse ;  /* 0x0000b4000abb7a23 */ /* 0x100fe200000108a1 */
[----:B------:R-:W-:Y:S01]  /*8820*/  MUFU.EX2 R181, R181 ;  /* 0x000000b500b57308 */ /* 0x000fe20000000800 */
[--C-:B------:R-:W-:Y:S02]  /*8830*/  FFMA.FTZ R186, R8, c[0x0][0x2d0], -R161.reuse ;  /* 0x0000b40008ba7a23 */ /* 0x100fe400000108a1 */
[----:B------:R-:W-:Y:S01]  /*8840*/  FMUL.FTZ R8, R5, c[0x0][0x2d0] ;  /* 0x0000b40005087a20 */ /* 0x000fe20000410000 */
[----:B-1----:R-:W-:Y:S01]  /*8850*/  F2FP.PACK_AB R159, R182, R183 ;  /* 0x000000b7b69f723e */ /* 0x002fe200000000ff */
[C---:B------:R-:W-:Y:S02]  /*8860*/  FMUL.FTZ R4, R151.reuse, R144 ;  /* 0x0000009097047220 */ /* 0x040fe40000410000 */
[C---:B------:R-:W-:Y:S02]  /*8870*/  FMUL.FTZ R5, R151.reuse, R145 ;  /* 0x0000009197057220 */ /* 0x040fe40000410000 */
[C---:B------:R-:W-:Y:S01]  /*8880*/  FMUL.FTZ R16, R151.reuse, R132 ;  /* 0x0000008497107220 */ /* 0x040fe20000410000 */
[----:B------:R1:W3:Y:S01]  /*8890*/  MUFU.EX2 R148, R8 ;  /* 0x0000000800947308 */ /* 0x0002e20000000800 */
[----:B------:R-:W-:Y:S02]  /*88a0*/  FMUL.FTZ R17, R151, R133 ;  /* 0x0000008597117220 */ /* 0x000fe40000410000 */
[C---:B------:R-:W-:Y:S01]  /*88b0*/  FMUL.FTZ R19, R150.reuse, R135 ;  /* 0x0000008796137220 */ /* 0x040fe20000410000 */
[-C--:B------:R-:W-:Y:S01]  /*88c0*/  HMMA.16816.F32 R4, R156, R20.reuse, R4 ;  /* 0x000000149c04723c */ /* 0x080fe20000001804 */
[C---:B--2---:R-:W-:Y:S01]  /*88d0*/  FMUL.FTZ R9, R149.reuse, R141 ;  /* 0x0000008d95097220 */ /* 0x044fe20000410000 */
[----:B------:R-:W-:Y:S01]  /*88e0*/  LDSM.16.MT88.4 R132, [R214+0x2080] ;  /* 0x00208000d684783b */ /* 0x000fe20000004200 */
[C---:B------:R-:W-:Y:S02]  /*88f0*/  FMUL.FTZ R12, R149.reuse, R136 ;  /* 0x00000088950c7220 */ /* 0x040fe40000410000 */
[----:B------:R-:W-:Y:S01]  /*8900*/  FMUL.FTZ R13, R149, R137 ;  /* 0x00000089950d7220 */ /* 0x000fe20000410000 */
[----:B------:R-:W2:Y:S01]  /*8910*/  MUFU.EX2 R180, R180 ;  /* 0x000000b400b47308 */ /* 0x000ea20000000800 */
[C---:B------:R-:W-:Y:S02]  /*8920*/  FMUL.FTZ R32, R151.reuse, R116 ;  /* 0x0000007497207220 */ /* 0x040fe40000410000 */
[----:B------:R-:W-:Y:S03]  /*8930*/  FMUL.FTZ R33, R151, R117 ;  /* 0x0000007597217220 */ /* 0x000fe60000410000 */
[C---:B------:R-:W-:Y:S02]  /*8940*/  FMUL.FTZ R34, R150.reuse, R118 ;  /* 0x0000007696227220 */ /* 0x040fe40000410000 */
[----:B------:R-:W-:Y:S02]  /*8950*/  FMUL.FTZ R35, R150, R119 ;  /* 0x0000007796237220 */ /* 0x000fe40000410000 */
[----:B------:R-:W-:Y:S01]  /*8960*/  MUFU.EX2 R185, R185 ;  /* 0x000000b900b97308 */ /* 0x000fe20000000800 */
[----:B------:R-:W-:Y:S01]  /*8970*/  LDSM.16.MT88.4 R116, [R214+0x2880] ;  /* 0x00288000d674783b */ /* 0x000fe20000004200 */
[C---:B------:R-:W-:Y:S02]  /*8980*/  FMUL.FTZ R40, R149.reuse, R108 ;  /* 0x0000006c95287220 */ /* 0x040fe40000410000 */
[C---:B-1----:R-:W-:Y:S02]  /*8990*/  FMUL.FTZ R8, R149.reuse, R140 ;  /* 0x0000008c95087220 */ /* 0x042fe40000410000 */
[C---:B---3--:R-:W-:Y:S02]  /*89a0*/  FMUL.FTZ R10, R148.reuse, R142 ;  /* 0x0000008e940a7220 */ /* 0x048fe40000410000 */
[C---:B------:R-:W-:Y:S02]  /*89b0*/  FMUL.FTZ R11, R148.reuse, R143 ;  /* 0x0000008f940b7220 */ /* 0x040fe40000410000 */
[----:B------:R-:W1:Y:S01]  /*89c0*/  MUFU.EX2 R184, R184 ;  /* 0x000000b800b87308 */ /* 0x000e620000000800 */
[C---:B------:R-:W-:Y:S02]  /*89d0*/  FMUL.FTZ R14, R148.reuse, R138 ;  /* 0x0000008a940e7220 */ /* 0x040fe40000410000 */
[----:B------:R-:W-:Y:S01]  /*89e0*/  FMUL.FTZ R15, R148, R139 ;  /* 0x0000008b940f7220 */ /* 0x000fe20000410000 */
[----:B--2---:R-:W-:Y:S01]  /*89f0*/  F2FP.PACK_AB R144, R180, R181 ;  /* 0x000000b5b490723e */ /* 0x004fe200000000ff */
[C---:B------:R-:W-:Y:S02]  /*8a00*/  FMUL.FTZ R41, R149.reuse, R109 ;  /* 0x0000006d95297220 */ /* 0x040fe40000410000 */
[C---:B------:R-:W-:Y:S02]  /*8a10*/  FMUL.FTZ R42, R148.reuse, R110 ;  /* 0x0000006e942a7220 */ /* 0x040fe40000410000 */
[C---:B------:R-:W-:Y:S01]  /*8a20*/  FMUL.FTZ R43, R148.reuse, R111 ;  /* 0x0000006f942b7220 */ /* 0x040fe20000410000 */
[----:B------:R-:W-:Y:S01]  /*8a30*/  MUFU.EX2 R189, R189 ;  /* 0x000000bd00bd7308 */ /* 0x000fe20000000800 */
[----:B------:R-:W-:Y:S01]  /*8a40*/  LDSM.16.MT88.4 R108, [R214+0x1c80] ;  /* 0x001c8000d66c783b */ /* 0x000fe20000004200 */
[C---:B------:R-:W-:Y:S02]  /*8a50*/  FMUL.FTZ R44, R149.reuse, R104 ;  /* 0x00000068952c7220 */ /* 0x040fe40000410000 */
[----:B------:R-:W-:Y:S02]  /*8a60*/  FMUL.FTZ R45, R149, R105 ;  /* 0x00000069952d7220 */ /* 0x000fe40000410000 */
[C---:B------:R-:W-:Y:S02]  /*8a70*/  FMUL.FTZ R46, R148.reuse, R106 ;  /* 0x0000006a942e7220 */ /* 0x040fe40000410000 */
[----:B------:R-:W-:Y:S02]  /*8a80*/  FMUL.FTZ R47, R148, R107 ;  /* 0x0000006b942f7220 */ /* 0x000fe40000410000 */
[----:B------:R-:W2:Y:S01]  /*8a90*/  MUFU.EX2 R188, R188 ;  /* 0x000000bc00bc7308 */ /* 0x000ea20000000800 */
[----:B------:R-:W-:Y:S01]  /*8aa0*/  LDSM.16.MT88.4 R104, [R212+0x3080] ;  /* 0x00308000d468783b */ /* 0x000fe20000004200 */
[C---:B------:R-:W-:Y:S01]  /*8ab0*/  FMUL.FTZ R48, R151.reuse, R100 ;  /* 0x0000006497307220 */ /* 0x040fe20000410000 */
[----:B-1----:R-:W-:Y:S01]  /*8ac0*/  F2FP.PACK_AB R146, R184, R185 ;  /* 0x000000b9b892723e */ /* 0x002fe200000000ff */
[----:B------:R-:W-:Y:S02]  /*8ad0*/  FMUL.FTZ R49, R151, R101 ;  /* 0x0000006597317220 */ /* 0x000fe40000410000 */
[C---:B------:R-:W-:Y:S02]  /*8ae0*/  FMUL.FTZ R50, R150.reuse, R102 ;  /* 0x0000006696327220 */ /* 0x040fe40000410000 */
[----:B------:R-:W-:Y:S02]  /*8af0*/  FMUL.FTZ R51, R150, R103 ;  /* 0x0000006796337220 */ /* 0x000fe40000410000 */
[----:B------:R-:W-:Y:S01]  /*8b00*/  MUFU.EX2 R187, R187 ;  /* 0x000000bb00bb7308 */ /* 0x000fe20000000800 */
[----:B------:R-:W-:Y:S01]  /*8b10*/  LDSM.16.MT88.4 R100, [R214+0x3080] ;  /* 0x00308000d664783b */ /* 0x000fe20000004200 */
[----:B------:R-:W-:Y:S02]  /*8b20*/  FFMA.FTZ R166, R163, c[0x0][0x2d0], -R166 ;  /* 0x0000b400a3a67a23 */ /* 0x000fe400000108a6 */
[--C-:B------:R-:W-:Y:S02]  /*8b30*/  FFMA.FTZ R164, R164, c[0x0][0x2d0], -R161.reuse ;  /* 0x0000b400a4a47a23 */ /* 0x100fe400000108a1 */
[C---:B------:R-:W-:Y:S02]  /*8b40*/  FMUL.FTZ R24, R149.reuse, R124 ;  /* 0x0000007c95187220 */ /* 0x040fe40000410000 */
[C---:B------:R-:W-:Y:S02]  /*8b50*/  FMUL.FTZ R25, R149.reuse, R125 ;  /* 0x0000007d95197220 */ /* 0x040fe40000410000 */
[----:B------:R-:W1:Y:S01]  /*8b60*/  MUFU.EX2 R186, R186 ;  /* 0x000000ba00ba7308 */ /* 0x000e620000000800 */
[C---:B------:R-:W-:Y:S02]  /*8b70*/  FMUL.FTZ R26, R148.reuse, R126 ;  /* 0x0000007e941a7220 */ /* 0x040fe40000410000 */
[----:B------:R-:W-:Y:S01]  /*8b80*/  FMUL.FTZ R27, R148, R127 ;  /* 0x0000007f941b7220 */ /* 0x000fe20000410000 */
[----:B--2---:R-:W-:Y:S01]  /*8b90*/  F2FP.PACK_AB R145, R188, R189 ;  /* 0x000000bdbc91723e */ /* 0x004fe200000000ff */
[----:B------:R-:W-:Y:S02]  /*8ba0*/  FMUL.FTZ R29, R149, R121 ;  /* 0x00000079951d7220 */ /* 0x000fe40000410000 */
[----:B------:R-:W-:Y:S02]  /*8bb0*/  FMUL.FTZ R30, R148, R122 ;  /* 0x0000007a941e7220 */ /* 0x000fe40000410000 */
[C---:B------:R-:W-:Y:S01]  /*8bc0*/  FMUL.FTZ R52, R151.reuse, R52 ;  /* 0x0000003497347220 */ /* 0x040fe20000410000 */
[----:B------:R-:W-:Y:S01]  /*8bd0*/  MUFU.EX2 R127, R174 ;  /* 0x000000ae007f7308 */ /* 0x000fe20000000800 */
[----:B------:R-:W-:Y:S02]  /*8be0*/  FMUL.FTZ R53, R151, R53 ;  /* 0x0000003597357220 */ /* 0x000fe40000410000 */
[C---:B------:R-:W-:Y:S02]  /*8bf0*/  FMUL.FTZ R54, R150.reuse, R54 ;  /* 0x0000003696367220 */ /* 0x040fe40000410000 */
[----:B------:R-:W-:Y:S02]  /*8c00*/  FMUL.FTZ R55, R150, R55 ;  /* 0x0000003796377220 */ /* 0x000fe40000410000 */
[C---:B------:R-:W-:Y:S02]  /*8c10*/  FMUL.FTZ R56, R149.reuse, R56 ;  /* 0x0000003895387220 */ /* 0x040fe40000410000 */
[C---:B------:R-:W-:Y:S01]  /*8c20*/  FMUL.FTZ R57, R149.reuse, R57 ;  /* 0x0000003995397220 */ /* 0x040fe20000410000 */
[----:B------:R2:W-:Y:S01]  /*8c30*/  MUFU.EX2 R136, R173 ;  /* 0x000000ad00887308 */ /* 0x0005e20000000800 */
[C---:B------:R-:W-:Y:S02]  /*8c40*/  FMUL.FTZ R58, R148.reuse, R58 ;  /* 0x0000003a943a7220 */ /* 0x040fe40000410000 */
[----:B------:R-:W-:Y:S01]  /*8c50*/  FMUL.FTZ R59, R148, R59 ;  /* 0x0000003b943b7220 */ /* 0x000fe20000410000 */
[----:B-1----:R-:W-:Y:S01]  /*8c60*/  F2FP.PACK_AB R147, R186, R187 ;  /* 0x000000bbba93723e */ /* 0x002fe200000000ff */
[C---:B------:R-:W-:Y:S02]  /*8c70*/  FMUL.FTZ R60, R149.reuse, R60 ;  /* 0x0000003c953c7220 */ /* 0x040fe40000410000 */
[----:B------:R-:W-:Y:S02]  /*8c80*/  FMUL.FTZ R61, R149, R61 ;  /* 0x0000003d953d7220 */ /* 0x000fe40000410000 */
[C---:B------:R-:W-:Y:S01]  /*8c90*/  FMUL.FTZ R62, R148.reuse, R62 ;  /* 0x0000003e943e7220 */ /* 0x040fe20000410000 */
[----:B------:R-:W-:Y:S01]  /*8ca0*/  MUFU.EX2 R121, R170 ;  /* 0x000000aa00797308 */ /* 0x000fe20000000800 */
[C---:B------:R-:W-:Y:S01]  /*8cb0*/  HMMA.16816.F32 R8, R144.reuse, R20, R8 ;  /* 0x000000149008723c */ /* 0x040fe20000001808 */
[----:B------:R-:W-:Y:S02]  /*8cc0*/  FMUL.FTZ R63, R148, R63 ;  /* 0x0000003f943f7220 */ /* 0x000fe40000410000 */
[C---:B------:R-:W-:Y:S02]  /*8cd0*/  FMUL.FTZ R64, R151.reuse, R64 ;  /* 0x0000004097407220 */ /* 0x040fe40000410000 */
[C---:B------:R-:W-:Y:S02]  /*8ce0*/  FMUL.FTZ R65, R151.reuse, R65 ;  /* 0x0000004197417220 */ /* 0x040fe40000410000 */
[C---:B------:R-:W-:Y:S01]  /*8cf0*/  FMUL.FTZ R20, R151.reuse, R128 ;  /* 0x0000008097147220 */ /* 0x040fe20000410000 */
[-C--:B------:R-:W-:Y:S01]  /*8d00*/  HMMA.16816.F32 R12, R144, R22.reuse, R12 ;  /* 0x00000016900c723c */ /* 0x080fe2000000180c */
[----:B------:R-:W-:Y:S01]  /*8d10*/  FMUL.FTZ R21, R151, R129 ;  /* 0x0000008197157220 */ /* 0x000fe20000410000 */
[----:B------:R-:W-:Y:S02]  /*8d20*/  MUFU.EX2 R138, R171 ;  /* 0x000000ab008a7308 */ /* 0x000fe40000000800 */
[C---:B------:R-:W-:Y:S01]  /*8d30*/  FMUL.FTZ R66, R150.reuse, R66 ;  /* 0x0000004296427220 */ /* 0x040fe20000410000 */
[----:B--2---:R-:W-:Y:S01]  /*8d40*/  LDSM.16.MT88.4 R172, [R214+0x3880] ;  /* 0x00388000d6ac783b */ /* 0x004fe20000004200 */
[----:B------:R-:W-:Y:S02]  /*8d50*/  FMUL.FTZ R67, R150, R67 ;  /* 0x0000004396437220 */ /* 0x000fe40000410000 */
[C---:B------:R-:W-:Y:S01]  /*8d60*/  HMMA.16816.F32 R16, R156.reuse, R22, R16 ;  /* 0x000000169c10723c */ /* 0x040fe20000001810 */
[C---:B------:R-:W-:Y:S03]  /*8d70*/  FMUL.FTZ R28, R149.reuse, R120 ;  /* 0x00000078951c7220 */ /* 0x040fe60000410000 */
[----:B------:R-:W-:Y:S01]  /*8d80*/  FMUL.FTZ R31, R148, R123 ;  /* 0x0000007b941f7220 */ /* 0x000fe20000410000 */
[----:B------:R1:W-:Y:S01]  /*8d90*/  MUFU.EX2 R124, R169 ;  /* 0x000000a9007c7308 */ /* 0x0003e20000000800 */
[C---:B------:R-:W-:Y:S02]  /*8da0*/  FMUL.FTZ R72, R149.reuse, R72 ;  /* 0x0000004895487220 */ /* 0x040fe40000410000 */
[C---:B------:R-:W-:Y:S04]  /*8db0*/  FMUL.FTZ R22, R150.reuse, R130 ;  /* 0x0000008296167220 */ /* 0x040fe80000410000 */
[----:B------:R-:W-:Y:S02]  /*8dc0*/  FMUL.FTZ R23, R150, R131 ;  /* 0x0000008396177220 */ /* 0x000fe40000410000 */
[----:B------:R-:W2:Y:S01]  /*8dd0*/  LDSM.16.MT88.4 R128, [R214+0x2480] ;  /* 0x00248000d680783b */ /* 0x000ea20000004200 */
[----:B------:R-:W-:Y:S01]  /*8de0*/  MUFU.EX2 R126, R167 ;  /* 0x000000a7007e7308 */ /* 0x000fe20000000800 */
[C---:B------:R-:W-:Y:S02]  /*8df0*/  FMUL.FTZ R73, R149.reuse, R73 ;  /* 0x0000004995497220 */ /* 0x040fe40000410000 */
[C---:B------:R-:W-:Y:S01]  /*8e00*/  FMUL.FTZ R74, R148.reuse, R74 ;  /* 0x0000004a944a7220 */ /* 0x040fe20000410000 */
[-C--:B------:R-:W-:Y:S01]  /*8e10*/  HMMA.16816.F32 R20, R156, R36.reuse, R20 ;  /* 0x000000249c14723c */ /* 0x080fe20000001814 */
[C---:B------:R-:W-:Y:S02]  /*8e20*/  FMUL.FTZ R75, R148.reuse, R75 ;  /* 0x0000004b944b7220 */ /* 0x040fe40000410000 */
[C---:B------:R-:W-:Y:S02]  /*8e30*/  FMUL.FTZ R76, R149.reuse, R76 ;  /* 0x0000004c954c7220 */ /* 0x040fe40000410000 */
[C---:B------:R-:W-:Y:S01]  /*8e40*/  FMUL.FTZ R77, R149.reuse, R77 ;  /* 0x0000004d954d7220 */ /* 0x040fe20000410000 */
[----:B------:R-:W-:Y:S01]  /*8e50*/  MUFU.EX2 R122, R165 ;  /* 0x000000a5007a7308 */ /* 0x000fe20000000800 */
[C---:B------:R-:W-:Y:S01]  /*8e60*/  FMUL.FTZ R78, R148.reuse, R78 ;  /* 0x0000004e944e7220 */ /* 0x040fe20000410000 */
[C---:B------:R-:W-:Y:S01]  /*8e70*/  HMMA.16816.F32 R24, R144.reuse, R36, R24 ;  /* 0x000000249018723c */ /* 0x040fe20000001818 */
[C---:B------:R-:W-:Y:S01]  /*8e80*/  FMUL.FTZ R79, R148.reuse, R79 ;  /* 0x0000004f944f7220 */ /* 0x040fe20000410000 */
[----:B-1----:R-:W-:Y:S02]  /*8e90*/  LDSM.16.MT88.4 R168, [R212+0x2c80] ;  /* 0x002c8000d4a8783b */ /* 0x002fe40000004200 */
[C---:B------:R-:W-:Y:S02]  /*8ea0*/  FMUL.FTZ R88, R149.reuse, R88 ;  /* 0x0000005895587220 */ /* 0x040fe40000410000 */
[----:B------:R-:W-:Y:S02]  /*8eb0*/  FMUL.FTZ R89, R149, R89 ;  /* 0x0000005995597220 */ /* 0x000fe40000410000 */
[-C--:B------:R-:W-:Y:S01]  /*8ec0*/  HMMA.16816.F32 R28, R144, R38.reuse, R28 ;  /* 0x00000026901c723c */ /* 0x080fe2000000181c */
[C---:B------:R-:W-:Y:S01]  /*8ed0*/  FMUL.FTZ R36, R151.reuse, R112 ;  /* 0x0000007097247220 */ /* 0x040fe20000410000 */
[----:B------:R-:W-:Y:S02]  /*8ee0*/  MUFU.EX2 R139, R166 ;  /* 0x000000a6008b7308 */ /* 0x000fe40000000800 */
[----:B------:R-:W-:Y:S02]  /*8ef0*/  FMUL.FTZ R37, R151, R113 ;  /* 0x0000007197257220 */ /* 0x000fe40000410000 */
[C---:B------:R-:W-:Y:S02]  /*8f00*/  FMUL.FTZ R90, R148.reuse, R90 ;  /* 0x0000005a945a7220 */ /* 0x040fe40000410000 */
[C---:B------:R-:W-:Y:S01]  /*8f10*/  HMMA.16816.F32 R32, R156.reuse, R38, R32 ;  /* 0x000000269c20723c */ /* 0x040fe20000001820 */
[----:B------:R-:W-:Y:S03]  /*8f20*/  FMUL.FTZ R91, R148, R91 ;  /* 0x0000005b945b7220 */ /* 0x000fe60000410000 */
[----:B------:R1:W-:Y:S01]  /*8f30*/  MUFU.EX2 R125, R164 ;  /* 0x000000a4007d7308 */ /* 0x0003e20000000800 */
[C---:B------:R-:W-:Y:S02]  /*8f40*/  FMUL.FTZ R92, R149.reuse, R92 ;  /* 0x0000005c955c7220 */ /* 0x040fe40000410000 */
[C---:B------:R-:W-:Y:S02]  /*8f50*/  FMUL.FTZ R38, R150.reuse, R114 ;  /* 0x0000007296267220 */ /* 0x040fe40000410000 */
[----:B------:R-:W-:Y:S02]  /*8f60*/  FMUL.FTZ R39, R150, R115 ;  /* 0x0000007396277220 */ /* 0x000fe40000410000 */
[----:B------:R-:W3:Y:S01]  /*8f70*/  LDSM.16.MT88.4 R112, [R212+0x2480] ;  /* 0x00248000d470783b */ /* 0x000ee20000004200 */
[----:B------:R-:W-:Y:S02]  /*8f80*/  FMUL.FTZ R93, R149, R93 ;  /* 0x0000005d955d7220 */ /* 0x000fe40000410000 */
[----:B------:R-:W-:Y:S01]  /*8f90*/  MUFU.EX2 R190, R190 ;  /* 0x000000be00be7308 */ /* 0x000fe20000000800 */
[C---:B------:R-:W-:Y:S01]  /*8fa0*/  FMUL.FTZ R94, R148.reuse, R94 ;  /* 0x0000005e945e7220 */ /* 0x040fe20000410000 */
[-C--:B--2---:R-:W-:Y:S01]  /*8fb0*/  HMMA.16816.F32 R36, R156, R128.reuse, R36 ;  /* 0x000000809c24723c */ /* 0x084fe20000001824 */
[----:B------:R-:W-:Y:S02]  /*8fc0*/  FMUL.FTZ R95, R148, R95 ;  /* 0x0000005f945f7220 */ /* 0x000fe40000410000 */
[C---:B------:R-:W-:Y:S02]  /*8fd0*/  FMUL.FTZ R96, R151.reuse, R96 ;  /* 0x0000006097607220 */ /* 0x040fe40000410000 */
[C---:B------:R-:W-:Y:S02]  /*8fe0*/  FMUL.FTZ R97, R151.reuse, R97 ;  /* 0x0000006197617220 */ /* 0x040fe40000410000 */
[C---:B------:R-:W-:Y:S01]  /*8ff0*/  FMUL.FTZ R98, R150.reuse, R98 ;  /* 0x0000006296627220 */ /* 0x040fe20000410000 */
[C---:B------:R-:W-:Y:S01]  /*9000*/  HMMA.16816.F32 R40, R144.reuse, R128, R40 ;  /* 0x000000809028723c */ /* 0x040fe20000001828 */
[----:B------:R-:W2:Y:S01]  /*9010*/  MUFU.EX2 R191, R191 ;  /* 0x000000bf00bf7308 */ /* 0x000ea20000000800 */
[----:B-1----:R-:W-:Y:S02]  /*9020*/  LDSM.16.MT88.4 R164, [R214+0x2c80] ;  /* 0x002c8000d6a4783b */ /* 0x002fe40000004200 */
[C---:B------:R-:W-:Y:S02]  /*9030*/  FMUL.FTZ R99, R150.reuse, R99 ;  /* 0x0000006396637220 */ /* 0x040fe40000410000 */
[C---:B------:R-:W-:Y:S02]  /*9040*/  FMUL.FTZ R68, R151.reuse, R68 ;  /* 0x0000004497447220 */ /* 0x040fe40000410000 */
[-C--:B------:R-:W-:Y:S01]  /*9050*/  HMMA.16816.F32 R44, R144, R130.reuse, R44 ;  /* 0x00000082902c723c */ /* 0x080fe2000000182c */
[C---:B------:R-:W-:Y:S02]  /*9060*/  FMUL.FTZ R69, R151.reuse, R69 ;  /* 0x0000004597457220 */ /* 0x040fe40000410000 */
[----:B------:R-:W-:Y:S01]  /*9070*/  MUFU.EX2 R192, R192 ;  /* 0x000000c000c07308 */ /* 0x000fe20000000800 */
[C---:B------:R-:W-:Y:S02]  /*9080*/  FMUL.FTZ R70, R150.reuse, R70 ;  /* 0x0000004696467220 */ /* 0x040fe40000410000 */
[C---:B------:R-:W-:Y:S02]  /*9090*/  FMUL.FTZ R71, R150.reuse, R71 ;  /* 0x0000004796477220 */ /* 0x040fe40000410000 */
[C---:B------:R-:W-:Y:S01]  /*90a0*/  HMMA.16816.F32 R48, R156.reuse, R130, R48 ;  /* 0x000000829c30723c */ /* 0x040fe20000001830 */
[C---:B------:R-:W-:Y:S03]  /*90b0*/  FMUL.FTZ R80, R151.reuse, R80 ;  /* 0x0000005097507220 */ /* 0x040fe60000410000 */
[C---:B------:R-:W-:Y:S01]  /*90c0*/  FMUL.FTZ R81, R151.reuse, R81 ;  /* 0x0000005197517220 */ /* 0x040fe20000410000 */
[----:B------:R-:W1:Y:S01]  /*90d0*/  MUFU.EX2 R193, R193 ;  /* 0x000000c100c17308 */ /* 0x000e620000000800 */
[C---:B------:R-:W-:Y:S02]  /*90e0*/  FMUL.FTZ R82, R150.reuse, R82 ;  /* 0x0000005296527220 */ /* 0x040fe40000410000 */
[C---:B------:R-:W-:Y:S01]  /*90f0*/  FMUL.FTZ R83, R150.reuse, R83 ;  /* 0x0000005396537220 */ /* 0x040fe20000410000 */
[-C--:B---3--:R-:W-:Y:S03]  /*9100*/  HMMA.16816.F32 R52, R156, R112.reuse, R52 ;  /* 0x000000709c34723c */ /* 0x088fe60000001834 */
[C---:B------:R-:W-:Y:S02]  /*9110*/  FMUL.FTZ R84, R151.reuse, R84 ;  /* 0x0000005497547220 */ /* 0x040fe40000410000 */
[----:B------:R-:W-:Y:S01]  /*9120*/  FMUL.FTZ R85, R151, R85 ;  /* 0x0000005597557220 */ /* 0x000fe20000410000 */
[----:B------:R-:W-:Y:S01]  /*9130*/  MUFU.EX2 R194, R194 ;  /* 0x000000c200c27308 */ /* 0x000fe20000000800 */
[C---:B------:R-:W-:Y:S02]  /*9140*/  FMUL.FTZ R86, R150.reuse, R86 ;  /* 0x0000005696567220 */ /* 0x040fe40000410000 */
[----:B------:R-:W-:Y:S01]  /*9150*/  FMUL.FTZ R87, R150, R87 ;  /* 0x0000005796577220 */ /* 0x000fe20000410000 */
[C---:B------:R-:W-:Y:S02]  /*9160*/  HMMA.16816.F32 R56, R144.reuse, R112, R56 ;  /* 0x000000709038723c */ /* 0x040fe40000001838 */
[--C-:B------:R-:W-:Y:S02]  /*9170*/  FFMA.FTZ R245, R245, c[0x0][0x2d0], -R161.reuse ;  /* 0x0000b400f5f57a23 */ /* 0x100fe400000108a1 */
[--C-:B------:R-:W-:Y:S02]  /*9180*/  FFMA.FTZ R252, R252, c[0x0][0x2d0], -R161.reuse ;  /* 0x0000b400fcfc7a23 */ /* 0x100fe400000108a1 */
[----:B------:R-:W3:Y:S01]  /*9190*/  MUFU.EX2 R195, R195 ;  /* 0x000000c300c37308 */ /* 0x000ee20000000800 */
[--C-:B------:R-:W-:Y:S01]  /*91a0*/  FFMA.FTZ R249, R249, c[0x0][0x2d0], -R161.reuse ;  /* 0x0000b400f9f97a23 */ /* 0x100fe200000108a1 */
[-C--:B------:R-:W-:Y:S01]  /*91b0*/  HMMA.16816.F32 R60, R144, R114.reuse, R60 ;  /* 0x00000072903c723c */ /* 0x080fe2000000183c */
[--C-:B------:R-:W-:Y:S03]  /*91c0*/  FFMA.FTZ R247, R247, c[0x0][0x2d0], -R161.reuse ;  /* 0x0000b400f7f77a23 */ /* 0x100fe600000108a1 */
[--C-:B------:R-:W-:Y:S02]  /*91d0*/  FFMA.FTZ R162, R162, c[0x0][0x2d0], -R161.reuse ;  /* 0x0000b400a2a27a23 */ /* 0x100fe400000108a1 */
[--C-:B------:R-:W-:Y:S02]  /*91e0*/  FFMA.FTZ R160, R160, c[0x0][0x2d0], -R161.reuse ;  /* 0x0000b400a0a07a23 */ /* 0x100fe400000108a1 */
[C---:B------:R-:W-:Y:S01]  /*91f0*/  HMMA.16816.F32 R64, R156.reuse, R114, R64 ;  /* 0x000000729c40723c */ /* 0x040fe20000001840 */
[----:B------:R-:W4:Y:S01]  /*9200*/  LDSM.16.MT88.4 R112, [R212+0x1c80] ;  /* 0x001c8000d470783b */ /* 0x000f220000004200 */
[----:B------:R-:W-:Y:S02]  /*9210*/  MUFU.EX2 R196, R196 ;  /* 0x000000c400c47308 */ /* 0x000fe40000000800 */
[----:B------:R-:W-:Y:S02]  /*9220*/  FFMA.FTZ R161, R153, c[0x0][0x2d0], -R161 ;  /* 0x0000b40099a17a23 */ /* 0x000fe400000108a1 */
[----:B------:R-:W-:Y:S01]  /*9230*/  FFMA.FTZ R179, R151, R232, R179 ;  /* 0x000000e897b37223 */ /* 0x000fe200000100b3 */
[----:B------:R-:W-:Y:S01]  /*9240*/  MOV R151, R3 ;  /* 0x0000000300977202 */ /* 0x000fe20000000f00 */
[-C--:B------:R-:W-:Y:S01]  /*9250*/  HMMA.16816.F32 R68, R156, R100.reuse, R68 ;  /* 0x000000649c44723c */ /* 0x080fe20000001844 */
[----:B------:R-:W-:Y:S03]  /*9260*/  FFMA.FTZ R155, R150, R231, R155 ;  /* 0x000000e7969b7223 */ /* 0x000fe6000001009b */
[----:B------:R-:W5:Y:S01]  /*9270*/  MUFU.EX2 R197, R197 ;  /* 0x000000c500c57308 */ /* 0x000f620000000800 */
[----:B------:R-:W-:Y:S01]  /*9280*/  FFMA.FTZ R181, R149, R230, R181 ;  /* 0x000000e695b57223 */ /* 0x000fe200000100b5 */
[----:B------:R-:W-:Y:S01]  /*9290*/  MOV R150, R2 ;  /* 0x0000000200967202 */ /* 0x000fe20000000f00 */
[----:B------:R-:W-:Y:S01]  /*92a0*/  FFMA.FTZ R189, R148, R227, R189 ;  /* 0x000000e394bd7223 */ /* 0x000fe200000100bd */
[C---:B------:R-:W-:Y:S01]  /*92b0*/  HMMA.16816.F32 R72, R144.reuse, R100, R72 ;  /* 0x000000649048723c */ /* 0x040fe20000001848 */
[----:B------:R-:W-:Y:S03]  /*92c0*/  FADD.FTZ R178, R178, R179 ;  /* 0x000000b3b2b27221 */ /* 0x000fe60000010000 */
[----:B------:R-:W-:Y:S01]  /*92d0*/  FADD.FTZ R154, R154, R155 ;  /* 0x0000009b9a9a7221 */ /* 0x000fe20000010000 */
[----:B------:R-:W-:Y:S01]  /*92e0*/  MOV R149, R0 ;  /* 0x0000000000957202 */ /* 0x000fe20000000f00 */
[----:B------:R-:W-:Y:S01]  /*92f0*/  MUFU.EX2 R198, R198 ;  /* 0x000000c600c67308 */ /* 0x000fe20000000800 */
[----:B--2---:R-:W-:Y:S01]  /*9300*/  F2FP.PACK_AB R100, R191, R190 ;  /* 0x000000bebf64723e */ /* 0x004fe200000000ff */
[-C--:B------:R-:W-:Y:S01]  /*9310*/  HMMA.16816.F32 R76, R144, R102.reuse, R76 ;  /* 0x00000066904c723c */ /* 0x080fe2000000184c */
[----:B-1----:R-:W-:Y:S03]  /*9320*/  F2FP.PACK_AB R101, R193, R192 ;  /* 0x000000c0c165723e */ /* 0x002fe600000000ff */
[----:B------:R-:W-:Y:S01]  /*9330*/  MOV R148, R152 ;  /* 0x0000009800947202 */ /* 0x000fe20000000f00 */
[----:B------:R-:W-:Y:S02]  /*9340*/  FADD.FTZ R180, R180, R181 ;  /* 0x000000b5b4b47221 */ /* 0x000fe40000010000 */
[----:B------:R-:W-:Y:S01]  /*9350*/  FADD.FTZ R188, R188, R189 ;  /* 0x000000bdbcbc7221 */ /* 0x000fe20000010000 */
[C---:B------:R-:W-:Y:S01]  /*9360*/  HMMA.16816.F32 R80, R156.reuse, R102, R80 ;  /* 0x000000669c50723c */ /* 0x040fe20000001850 */
[----:B------:R-:W1:Y:S03]  /*9370*/  MUFU.EX2 R199, R199 ;  /* 0x000000c700c77308 */ /* 0x000e660000000800 */
[----:B------:R-:W-:Y:S02]  /*9380*/  FADD.FTZ R177, R177, R178 ;  /* 0x000000b2b1b17221 */ /* 0x000fe40000010000 */
[----:B------:R-:W-:Y:S01]  /*9390*/  FADD.FTZ R183, R183, R154 ;  /* 0x0000009ab7b77221 */ /* 0x000fe20000010000 */
[----:B---3--:R-:W-:Y:S01]  /*93a0*/  F2FP.PACK_AB R102, R195, R194 ;  /* 0x000000c2c366723e */ /* 0x008fe200000000ff */
[-C--:B------:R-:W-:Y:S01]  /*93b0*/  HMMA.16816.F32 R84, R156, R104.reuse, R84 ;  /* 0x000000689c54723c */ /* 0x080fe20000001854 */
[----:B-----5:R-:W-:Y:S02]  /*93c0*/  F2FP.PACK_AB R103, R197, R196 ;  /* 0x000000c4c567723e */ /* 0x020fe400000000ff */
[----:B------:R-:W-:Y:S01]  /*93d0*/  MUFU.EX2 R243, R243 ;  /* 0x000000f300f37308 */ /* 0x000fe20000000800 */
[----:B------:R-:W-:Y:S02]  /*93e0*/  FADD.FTZ R185, R185, R180 ;  /* 0x000000b4b9b97221 */ /* 0x000fe40000010000 */
[----:B------:R-:W-:Y:S02]  /*93f0*/  FADD.FTZ R187, R187, R188 ;  /* 0x000000bcbbbb7221 */ /* 0x000fe40000010000 */
[C---:B------:R-:W-:Y:S01]  /*9400*/  HMMA.16816.F32 R88, R144.reuse, R104, R88 ;  /* 0x000000689058723c */ /* 0x040fe20000001858 */
[----:B------:R-:W-:Y:S03]  /*9410*/  FADD.FTZ R177, R176, R177 ;  /* 0x000000b1b0b17221 */ /* 0x000fe60000010000 */
[----:B------:R-:W-:Y:S01]  /*9420*/  FADD.FTZ R183, R182, R183 ;  /* 0x000000b7b6b77221 */ /* 0x000fe20000010000 */
[----:B------:R-:W2:Y:S01]  /*9430*/  MUFU.EX2 R246, R246 ;  /* 0x000000f600f67308 */ /* 0x000ea20000000800 */
[----:B------:R-:W-:Y:S02]  /*9440*/  FADD.FTZ R185, R184, R185 ;  /* 0x000000b9b8b97221 */ /* 0x000fe40000010000 */
[-C--:B------:R-:W-:Y:S01]  /*9450*/  HMMA.16816.F32 R92, R144, R106.reuse, R92 ;  /* 0x0000006a905c723c */ /* 0x080fe2000000185c */
[----:B-1----:R-:W-:Y:S03]  /*9460*/  F2FP.PACK_AB R104, R199, R198 ;  /* 0x000000c6c768723e */ /* 0x002fe600000000ff */
[----:B------:R-:W-:Y:S02]  /*9470*/  FADD.FTZ R186, R186, R187 ;  /* 0x000000bbbaba7221 */ /* 0x000fe40000010000 */
[----:B------:R-:W-:Y:S01]  /*9480*/  FADD.FTZ R190, R190, R177 ;  /* 0x000000b1bebe7221 */ /* 0x000fe20000010000 */
[----:B------:R-:W-:Y:S01]  /*9490*/  MUFU.EX2 R245, R245 ;  /* 0x000000f500f57308 */ /* 0x000fe20000000800 */
[----:B------:R-:W-:Y:S01]  /*94a0*/  HMMA.16816.F32 R96, R156, R106, R96 ;  /* 0x0000006a9c60723c */ /* 0x000fe20000001860 */
[----:B------:R-:W-:Y:S03]  /*94b0*/  FADD.FTZ R192, R192, R183 ;  /* 0x000000b7c0c07221 */ /* 0x000fe60000010000 */
[----:B------:R-:W-:Y:S02]  /*94c0*/  FADD.FTZ R198, R198, R185 ;  /* 0x000000b9c6c67221 */ /* 0x000fe40000010000 */
[----:B------:R-:W-:Y:S01]  /*94d0*/  FADD.FTZ R191, R191, R190 ;  /* 0x000000bebfbf7221 */ /* 0x000fe20000010000 */
[----:B------:R-:W-:Y:S01]  /*94e0*/  F2FP.PACK_AB R158, R136, R127 ;  /* 0x0000007f889e723e */ /* 0x000fe200000000ff */
[-C--:B------:R-:W-:Y:S01]  /*94f0*/  HMMA.16816.F32 R4, R100, R108.reuse, R4 ;  /* 0x0000006c6404723c */ /* 0x080fe20000001804 */
[----:B------:R-:W1:Y:S03]  /*9500*/  MUFU.EX2 R252, R252 ;  /* 0x000000fc00fc7308 */ /* 0x000e660000000800 */
[----:B------:R-:W-:Y:S01]  /*9510*/  F2FP.PACK_AB R159, R138, R121 ;  /* 0x000000798a9f723e */ /* 0x000fe200000000ff */
[----:B------:R-:W-:Y:S01]  /*9520*/  FADD.FTZ R193, R193, R192 ;  /* 0x000000c0c1c17221 */ /* 0x000fe20000010000 */
[----:B--2---:R-:W-:Y:S01]  /*9530*/  F2FP.PACK_AB R106, R246, R243 ;  /* 0x000000f3f66a723e */ /* 0x004fe200000000ff */
[----:B------:R-:W-:Y:S02]  /*9540*/  FADD.FTZ R198, R199, R198 ;  /* 0x000000c6c7c67221 */ /* 0x000fe40000010000 */
[----:B------:R-:W-:Y:S02]  /*9550*/  FADD.FTZ R194, R194, R191 ;  /* 0x000000bfc2c27221 */ /* 0x000fe40000010000 */
[----:B------:R-:W2:Y:S01]  /*9560*/  MUFU.EX2 R249, R249 ;  /* 0x000000f900f97308 */ /* 0x000ea20000000800 */
[----:B------:R-:W-:Y:S02]  /*9570*/  FADD.FTZ R196, R196, R193 ;  /* 0x000000c1c4c47221 */ /* 0x000fe40000010000 */
[----:B------:R-:W-:Y:S02]  /*9580*/  FADD.FTZ R243, R243, R198 ;  /* 0x000000c6f3f37221 */ /* 0x000fe40000010000 */
[----:B------:R-:W-:Y:S02]  /*9590*/  FADD.FTZ R194, R195, R194 ;  /* 0x000000c2c3c27221 */ /* 0x000fe40000010000 */
[----:B------:R-:W-:Y:S02]  /*95a0*/  FADD.FTZ R197, R197, R196 ;  /* 0x000000c4c5c57221 */ /* 0x000fe40000010000 */
[----:B------:R-:W-:Y:S01]  /*95b0*/  FADD.FTZ R243, R246, R243 ;  /* 0x000000f3f6f37221 */ /* 0x000fe20000010000 */
[----:B------:R-:W3:Y:S01]  /*95c0*/  MUFU.EX2 R247, R247 ;  /* 0x000000f700f77308 */ /* 0x000ee20000000800 */
[C---:B-1----:R-:W-:Y:S01]  /*95d0*/  F2FP.PACK_AB R105, R252.reuse, R245 ;  /* 0x000000f5fc69723e */ /* 0x042fe200000000ff */
[----:B------:R-:W-:Y:S04]  /*95e0*/  FADD.FTZ R245, R245, R186 ;  /* 0x000000baf5f57221 */ /* 0x000fe80000010000 */
[----:B------:R-:W-:Y:S04]  /*95f0*/  FADD.FTZ R252, R252, R245 ;  /* 0x000000f5fcfc7221 */ /* 0x000fe80000010000 */
[----:B------:R-:W-:Y:S01]  /*9600*/  MUFU.EX2 R251, R251 ;  /* 0x000000fb00fb7308 */ /* 0x000fe20000000800 */
[----:B--2---:R-:W-:Y:S09]  /*9610*/  FADD.FTZ R252, R249, R252 ;  /* 0x000000fcf9fc7221 */ /* 0x004ff20000010000 */
[----:B------:R-:W1:Y:S01]  /*9620*/  MUFU.EX2 R250, R250 ;  /* 0x000000fa00fa7308 */ /* 0x000e620000000800 */
[C---:B---3--:R-:W-:Y:S01]  /*9630*/  F2FP.PACK_AB R107, R247.reuse, R249 ;  /* 0x000000f9f76b723e */ /* 0x048fe200000000ff */
[----:B------:R-:W-:Y:S08]  /*9640*/  FADD.FTZ R252, R247, R252 ;  /* 0x000000fcf7fc7221 */ /* 0x000ff00000010000 */
[----:B------:R-:W2:Y:S01]  /*9650*/  MUFU.EX2 R248, R248 ;  /* 0x000000f800f87308 */ /* 0x000ea20000000800 */
[C---:B------:R-:W-:Y:S08]  /*9660*/  HMMA.16816.F32 R8, R104.reuse, R108, R8 ;  /* 0x0000006c6808723c */ /* 0x040ff00000001808 */
[-C--:B------:R-:W-:Y:S01]  /*9670*/  HMMA.16816.F32 R12, R104, R110.reuse, R12 ;  /* 0x0000006e680c723c */ /* 0x080fe2000000180c */
[----:B------:R-:W3:Y:S03]  /*9680*/  MUFU.EX2 R244, R244 ;  /* 0x000000f400f47308 */ /* 0x000ee60000000800 */
[C---:B-1----:R-:W-:Y:S01]  /*9690*/  F2FP.PACK_AB R156, R250.reuse, R251 ;  /* 0x000000fbfa9c723e */ /* 0x042fe200000000ff */
[----:B------:R-:W-:Y:S03]  /*96a0*/  FADD.FTZ R251, R251, R194 ;  /* 0x000000c2fbfb7221 */ /* 0x000fe60000010000 */
[C---:B------:R-:W-:Y:S01]  /*96b0*/  HMMA.16816.F32 R16, R100.reuse, R110, R16 ;  /* 0x0000006e6410723c */ /* 0x040fe20000001810 */
[----:B------:R-:W1:Y:S02]  /*96c0*/  LDSM.16.MT88.4 R108, [R212+0x2880] ;  /* 0x00288000d46c783b */ /* 0x000e640000004200 */
[----:B------:R5:W1:Y:S01]  /*96d0*/  MUFU.EX2 R120, R162 ;  /* 0x000000a200787308 */ /* 0x000a620000000800 */
[----:B------:R-:W-:Y:S02]  /*96e0*/  FADD.FTZ R251, R250, R251 ;  /* 0x000000fbfafb7221 */ /* 0x000fe40000010000 */
[----:B--2---:R-:W-:Y:S02]  /*96f0*/  FADD.FTZ R197, R248, R197 ;  /* 0x000000c5f8c57221 */ /* 0x004fe40000010000 */
[-C--:B----4-:R-:W-:Y:S05]  /*9700*/  HMMA.16816.F32 R20, R100, R112.reuse, R20 ;  /* 0x000000706414723c */ /* 0x090fea0000001814 */
[----:B------:R2:W-:Y:S03]  /*9710*/  MUFU.EX2 R137, R160 ;  /* 0x000000a000897308 */ /* 0x0005e60000000800 */
[C---:B------:R-:W-:Y:S01]  /*9720*/  HMMA.16816.F32 R24, R104.reuse, R112, R24 ;  /* 0x000000706818723c */ /* 0x040fe20000001818 */
[C---:B---3--:R-:W-:Y:S03]  /*9730*/  F2FP.PACK_AB R157, R244.reuse, R248 ;  /* 0x000000f8f49d723e */ /* 0x048fe600000000ff */
[----:B------:R-:W-:Y:S03]  /*9740*/  FADD.FTZ R197, R244, R197 ;  /* 0x000000c5f4c57221 */ /* 0x000fe60000010000 */
[----:B------:R1:W3:Y:S01]  /*9750*/  MUFU.EX2 R153, R161 ;  /* 0x000000a100997308 */ /* 0x0002e20000000800 */
[-C--:B------:R-:W-:Y:S01]  /*9760*/  HMMA.16816.F32 R28, R104, R114.reuse, R28 ;  /* 0x00000072681c723c */ /* 0x080fe2000000181c */
[----:B-----5:R-:W-:Y:S07]  /*9770*/  F2FP.PACK_AB R162, R139, R122 ;  /* 0x0000007a8ba2723e */ /* 0x020fee00000000ff */
[C---:B------:R-:W-:Y:S01]  /*9780*/  HMMA.16816.F32 R32, R100.reuse, R114, R32 ;  /* 0x000000726420723c */ /* 0x040fe20000001820 */
[----:B------:R-:W4:Y:S03]  /*9790*/  LDSM.16.MT88.4 R112, [R214+0x3480] ;  /* 0x00348000d670783b */ /* 0x000f260000004200 */
[----:B--2---:R-:W-:Y:S04]  /*97a0*/  F2FP.PACK_AB R160, R126, R124 ;  /* 0x0000007c7ea0723e */ /* 0x004fe800000000ff */
[-C--:B------:R-:W-:Y:S01]  /*97b0*/  HMMA.16816.F32 R36, R100, R116.reuse, R36 ;  /* 0x000000746424723c */ /* 0x080fe20000001824 */
[----:B-1----:R-:W-:Y:S07]  /*97c0*/  F2FP.PACK_AB R161, R120, R125 ;  /* 0x0000007d78a1723e */ /* 0x002fee00000000ff */
[C---:B------:R-:W-:Y:S01]  /*97d0*/  HMMA.16816.F32 R40, R104.reuse, R116, R40 ;  /* 0x000000746828723c */ /* 0x040fe20000001828 */
[----:B---3--:R-:W-:Y:S07]  /*97e0*/  F2FP.PACK_AB R163, R153, R137 ;  /* 0x0000008999a3723e */ /* 0x008fee00000000ff */
[-C--:B------:R-:W-:Y:S08]  /*97f0*/  HMMA.16816.F32 R44, R104, R118.reuse, R44 ;  /* 0x00000076682c723c */ /* 0x080ff0000000182c */
[C---:B------:R-:W-:Y:S01]  /*9800*/  HMMA.16816.F32 R48, R100.reuse, R118, R48 ;  /* 0x000000766430723c */ /* 0x040fe20000001830 */
[----:B------:R-:W1:Y:S07]  /*9810*/  LDSM.16.MT88.4 R116, [R212+0x3480] ;  /* 0x00348000d474783b */ /* 0x000e6e0000004200 */
[-C--:B------:R-:W-:Y:S08]  /*9820*/  HMMA.16816.F32 R52, R100, R108.reuse, R52 ;  /* 0x0000006c6434723c */ /* 0x080ff00000001834 */
[C---:B------:R-:W-:Y:S08]  /*9830*/  HMMA.16816.F32 R56, R104.reuse, R108, R56 ;  /* 0x0000006c6838723c */ /* 0x040ff00000001838 */
[-C--:B------:R-:W-:Y:S08]  /*9840*/  HMMA.16816.F32 R60, R104, R110.reuse, R60 ;  /* 0x0000006e683c723c */ /* 0x080ff0000000183c */
[C---:B------:R-:W-:Y:S01]  /*9850*/  HMMA.16816.F32 R64, R100.reuse, R110, R64 ;  /* 0x0000006e6440723c */ /* 0x040fe20000001840 */
[----:B------:R-:W2:Y:S07]  /*9860*/  LDSM.16.MT88.4 R108, [R212+0x2080] ;  /* 0x00208000d46c783b */ /* 0x000eae0000004200 */
[-C--:B----4-:R-:W-:Y:S08]  /*9870*/  HMMA.16816.F32 R68, R100, R112.reuse, R68 ;  /* 0x000000706444723c */ /* 0x090ff00000001844 */
[C---:B------:R-:W-:Y:S08]  /*9880*/  HMMA.16816.F32 R72, R104.reuse, R112, R72 ;  /* 0x000000706848723c */ /* 0x040ff00000001848 */
[-C--:B------:R-:W-:Y:S08]  /*9890*/  HMMA.16816.F32 R76, R104, R114.reuse, R76 ;  /* 0x00000072684c723c */ /* 0x080ff0000000184c */
[C---:B------:R-:W-:Y:S08]  /*98a0*/  HMMA.16816.F32 R80, R100.reuse, R114, R80 ;  /* 0x000000726450723c */ /* 0x040ff00000001850 */
[-C--:B-1----:R-:W-:Y:S08]  /*98b0*/  HMMA.16816.F32 R84, R100, R116.reuse, R84 ;  /* 0x000000746454723c */ /* 0x082ff00000001854 */
[C---:B------:R-:W-:Y:S08]  /*98c0*/  HMMA.16816.F32 R88, R104.reuse, R116, R88 ;  /* 0x000000746858723c */ /* 0x040ff00000001858 */
[-C--:B------:R-:W-:Y:S08]  /*98d0*/  HMMA.16816.F32 R92, R104, R118.reuse, R92 ;  /* 0x00000076685c723c */ /* 0x080ff0000000185c */
[----:B------:R-:W-:Y:S08]  /*98e0*/  HMMA.16816.F32 R96, R100, R118, R96 ;  /* 0x000000766460723c */ /* 0x000ff00000001860 */
[-C--:B------:R-:W-:Y:S01]  /*98f0*/  HMMA.16816.F32 R144, R156, R132.reuse, R4 ;  /* 0x000000849c90723c */ /* 0x080fe20000001804 */
[----:B------:R-:W1:Y:S07]  /*9900*/  LDSM.16.MT88.4 R4, [R212+0x3880] ;  /* 0x00388000d404783b */ /* 0x000e6e0000004200 */
[C---:B------:R-:W-:Y:S07]  /*9910*/  HMMA.16816.F32 R140, R160.reuse, R132, R8 ;  /* 0x00000084a08c723c */ /* 0x040fee0000001808 */
[----:B------:R-:W-:Y:S02]  /*9920*/  MOV R11, R139 ;  /* 0x0000008b000b7202 */ /* 0x000fe40000000f00 */
[----:B------:R-:W-:Y:S03]  /*9930*/  MOV R10, R138 ;  /* 0x0000008a000a7202 */ /* 0x000fe60000000f00 */
[----:B------:R-:W-:Y:S02]  /*9940*/  MOV R9, R137 ;  /* 0x0000008900097202 */ /* 0x000fe40000000f00 */
[----:B------:R-:W-:Y:S02]  /*9950*/  MOV R8, R136 ;  /* 0x0000008800087202 */ /* 0x000fe40000000f00 */
[-C--:B------:R-:W-:Y:S07]  /*9960*/  HMMA.16816.F32 R136, R160, R134.reuse, R12 ;  /* 0x00000086a088723c */ /* 0x080fee000000180c */
[----:B------:R-:W-:Y:S01]  /*9970*/  MOV R12, R127 ;  /* 0x0000007f000c7202 */ /* 0x000fe20000000f00 */
[C---:B------:R-:W-:Y:S01]  /*9980*/  HMMA.16816.F32 R132, R156.reuse, R134, R16 ;  /* 0x000000869c84723c */ /* 0x040fe20000001810 */
[----:B------:R-:W-:Y:S03]  /*9990*/  MOV R15, R122 ;  /* 0x0000007a000f7202 */ /* 0x000fe60000000f00 */
[----:B------:R-:W-:Y:S01]  /*99a0*/  MOV R14, R121 ;  /* 0x00000079000e7202 */ /* 0x000fe20000000f00 */
[----:B------:R-:W-:Y:S01]  /*99b0*/  FADD.FTZ R251, R12, R251 ;  /* 0x000000fb0cfb7221 */ /* 0x000fe20000010000 */
[----:B------:R-:W-:Y:S02]  /*99c0*/  MOV R13, R120 ;  /* 0x00000078000d7202 */ /* 0x000fe40000000f00 */
[-C--:B--2---:R-:W-:Y:S01]  /*99d0*/  HMMA.16816.F32 R128, R156, R108.reuse, R20 ;  /* 0x0000006c9c80723c */ /* 0x084fe20000001814 */
[----:B------:R-:W-:Y:S03]  /*99e0*/  MOV R19, R126 ;  /* 0x0000007e00137202 */ /* 0x000fe60000000f00 */
[----:B------:R-:W-:Y:S01]  /*99f0*/  MOV R18, R125 ;  /* 0x0000007d00127202 */ /* 0x000fe20000000f00 */
[----:B------:R-:W-:Y:S01]  /*9a00*/  FADD.FTZ R197, R14, R197 ;  /* 0x000000c50ec57221 */ /* 0x000fe20000010000 */
[----:B------:R-:W-:Y:S01]  /*9a10*/  MOV R17, R124 ;  /* 0x0000007c00117202 */ /* 0x000fe20000000f00 */
[----:B------:R-:W-:Y:S01]  /*9a20*/  FADD.FTZ R232, R8, R251 ;  /* 0x000000fb08e87221 */ /* 0x000fe20000010000 */
[C---:B------:R-:W-:Y:S01]  /*9a30*/  HMMA.16816.F32 R124, R160.reuse, R108, R24 ;  /* 0x0000006ca07c723c */ /* 0x040fe20000001818 */
[----:B------:R-:W-:Y:S03]  /*9a40*/  FADD.FTZ R252, R18, R252 ;  /* 0x000000fc12fc7221 */ /* 0x000fe60000010000 */
[----:B------:R-:W-:Y:S02]  /*9a50*/  FADD.FTZ R243, R17, R243 ;  /* 0x000000f311f37221 */ /* 0x000fe40000010000 */
[----:B------:R-:W-:Y:S02]  /*9a60*/  FADD.FTZ R252, R13, R252 ;  /* 0x000000fc0dfc7221 */ /* 0x000fe40000010000 */
[-C--:B------:R-:W-:Y:S01]  /*9a70*/  HMMA.16816.F32 R120, R160, R110.reuse, R28 ;  /* 0x0000006ea078723c */ /* 0x080fe2000000181c */
[----:B------:R-:W-:Y:S03]  /*9a80*/  FADD.FTZ R243, R19, R243 ;  /* 0x000000f313f37221 */ /* 0x000fe60000010000 */
[----:B------:R-:W-:Y:S02]  /*9a90*/  FADD.FTZ R252, R9, R252 ;  /* 0x000000fc09fc7221 */ /* 0x000fe40000010000 */
[----:B------:R-:W-:Y:S02]  /*9aa0*/  FADD.FTZ R243, R15, R243 ;  /* 0x000000f30ff37221 */ /* 0x000fe40000010000 */
[C---:B------:R-:W-:Y:S01]  /*9ab0*/  HMMA.16816.F32 R116, R156.reuse, R110, R32 ;  /* 0x0000006e9c74723c */ /* 0x040fe20000001820 */
[----:B------:R-:W-:Y:S03]  /*9ac0*/  FADD.FTZ R231, R10, R197 ;  /* 0x000000c50ae77221 */ /* 0x000fe60000010000 */
[----:B------:R-:W-:Y:S02]  /*9ad0*/  FADD.FTZ R230, R11, R243 ;  /* 0x000000f30be67221 */ /* 0x000fe40000010000 */
[----:B------:R-:W-:Y:S02]  /*9ae0*/  FADD.FTZ R227, R153, R252 ;  /* 0x000000fc99e37221 */ /* 0x000fe40000010000 */
        /* <DEDUP_REMOVED lines=12> */
[-C--:B-1----:R-:W-:Y:S08]  /*9bb0*/  HMMA.16816.F32 R84, R156, R4.reuse, R84 ;  /* 0x000000049c54723c */ /* 0x082ff00000001854 */
[C---:B------:R-:W-:Y:S08]  /*9bc0*/  HMMA.16816.F32 R88, R160.reuse, R4, R88 ;  /* 0x00000004a058723c */ /* 0x040ff00000001858 */
[-C--:B------:R-:W-:Y:S08]  /*9bd0*/  HMMA.16816.F32 R92, R160, R6.reuse, R92 ;  /* 0x00000006a05c723c */ /* 0x080ff0000000185c */
[----:B------:R-:W-:Y:S01]  /*9be0*/  HMMA.16816.F32 R96, R156, R6, R96 ;  /* 0x000000069c60723c */ /* 0x000fe20000001860 */
[----:B------:R-:W-:-:S07]  /*9bf0*/  @P0 BRA `(.L_x_198) ;  /* 0xffffbbe000000947 */ /* 0x000fce000383ffff */
.L_x_179:
[----:B------:R-:W1:Y:S01]  /*9c00*/  S2UR UR10, SR_CTAID.X ;  /* 0x00000000000a79c3 */ /* 0x000e620000002500 */
[----:B------:R-:W-:Y:S01]  /*9c10*/  ULDC.64 UR4, c[0x0][0x2c8] ;  /* 0x0000b20000047ab9 */ /* 0x000fe20000000a00 */
[----:B------:R-:W-:Y:S01]  /*9c20*/  PLOP3.LUT P0, PT, PT, PT, UP1, 0x40, 0x0 ;  /* 0x000000000000781c */ /* 0x000fe20003f0e818 */
[----:B-1----:R-:W-:-:S04]  /*9c30*/  ULEA UR10, UR10, 0x7f, 0x7 ;  /* 0x0000007f0a0a7891 */ /* 0x002fc8000f8e383f */
[----:B------:R-:W-:-:S03]  /*9c40*/  UIMAD.WIDE.U32 UR12, UR10, UR4, URZ ;  /* 0x000000040a0c72a5 */ /* 0x000fc6000f8e003f */
[----:B------:R-:W-:Y:S02]  /*9c50*/  ULDC UR4, c[0x0][0x168] ;  /* 0x00005a0000047ab9 */ /* 0x000fe40000000800 */
[----:B------:R-:W-:Y:S02]  /*9c60*/  @UP2 USHF.R.U32.HI UR10, URZ, UR5, UR13 ;  /* 0x000000053f0a2299 */ /* 0x000fe4000801160d */
[----:B------:R-:W-:Y:S02]  /*9c70*/  UIADD3 UR4, -UR4, 0x1, URZ ;  /* 0x0000000104047890 */ /* 0x000fe4000fffe13f */
[----:B------:R-:W-:Y:S02]  /*9c80*/  ULDC UR5, c[0x0][0x1d0] ;  /* 0x0000740000057ab9 */ /* 0x000fe40000000800 */
[----:B------:R-:W-:-:S03]  /*9c90*/  UIADD3 UR11, UR10, UR5, UR4 ;  /* 0x000000050a0b7290 */ /* 0x000fc6000fffe004 */
[----:B------:R-:W-:Y:S02]  /*9ca0*/  ULDC UR10, c[0x0][0x324] ;  /* 0x0000c900000a7ab9 */ /* 0x000fe40000000800 */
[----:B------:R-:W-:Y:S01]  /*9cb0*/  UIADD3 UR10, UR11, -UR10, URZ ;  /* 0x8000000a0b0a7290 */ /* 0x000fe2000fffe03f */
[----:B------:R-:W-:Y:S05]  /*9cc0*/  @P0 BRA `(.L_x_199) ;  /* 0x0000014000000947 */ /* 0x000fea0003800000 */
        /* <DEDUP_REMOVED lines=11> */
.L_x_200:
[----:B------:R-:W-:Y:S02]  /*9d80*/  ULDC UR4, c[0x0][0x32c] ;  /* 0x0000cb0000047ab9 */ /* 0x000fe40000000800 */
[----:B------:R-:W-:-:S03]  /*9d90*/  UISETP.NE.AND UP0, UPT, UR4, 0x1, UPT ;  /* 0x000000010400788c */ /* 0x000fc6000bf05270 */
[----:B------:R-:W-:Y:S02]  /*9da0*/  ULDC.64 UR4, c[0x0][0x330] ;  /* 0x0000cc0000047ab9 */ /* 0x000fe40000000a00 */
[----:B------:R-:W-:-:S06]  /*9db0*/  UIMAD.WIDE.U32 UR12, UR11, UR4, URZ ;  /* 0x000000040b0c72a5 */ /* 0x000fcc000f8e003f */
[----:B------:R-:W-:Y:S02]  /*9dc0*/  @UP0 USHF.R.U32.HI UR11, URZ, UR5, UR13 ;  /* 0x000000053f0b0299 */ /* 0x000fe4000801160d */
.L_x_201:
[----:B------:R-:W-:Y:S02]  /*9dd0*/  ULDC UR4, c[0x0][0x32c] ;  /* 0x0000cb0000047ab9 */ /* 0x000fe40000000800 */
[----:B------:R-:W-:-:S04]  /*9de0*/  UIMAD UR4, UR11, UR4, URZ ;  /* 0x000000040b0472a4 */ /* 0x000fc8000f8e023f */
[----:B------:R-:W-:-:S04]  /*9df0*/  UISETP.LT.AND UP0, UPT, UR10, UR4, UPT ;  /* 0x000000040a00728c */ /* 0x000fc8000bf01270 */
[----:B------:R-:W-:-:S04]  /*9e00*/  USEL UR10, UR10, UR4, !UP0 ;  /* 0x000000040a0a7287 */ /* 0x000fc8000c000000 */
.L_x_199:
[----:B------:R-:W-:-:S04]  /*9e10*/  UIADD3 UR10, UR10, 0x2f, URZ ;  /* 0x0000002f0a0a7890 */ /* 0x000fc8000fffe03f */
[----:B------:R-:W-:-:S04]  /*9e20*/  UIMAD.WIDE UR4, UR10, 0x2aaaaaab, URZ ;  /* 0x2aaaaaab0a0478a5 */ /* 0x000fc8000f8e023f */
[----:B------:R-:W-:-:S04]  /*9e30*/  USHF.R.U32.HI UR4, URZ, 0x1f, UR5 ;  /* 0x0000001f3f047899 */ /* 0x000fc80008011605 */
[----:B------:R-:W-:-:S04]  /*9e40*/  ULEA.HI.SX32 UR4, UR5, UR4, 0x1d ;  /* 0x0000000405047291 */ /* 0x000fc8000f8fea3f */
[----:B------:R-:W-:-:S04]  /*9e50*/  UISETP.LT.AND UP0, UPT, UR6, UR4, UPT ;  /* 0x000000040600728c */ /* 0x000fc8000bf01270 */
[----:B------:R-:W-:-:S06]  /*9e60*/  USEL UR4, UR6, UR4, !UP0 ;  /* 0x0000000406047287 */ /* 0x000fcc000c000000 */
[----:B------:R-:W-:-:S13]  /*9e70*/  ISETP.GE.AND P0, PT, R233, UR4, PT ;  /* 0x00000004e9007c0c */ /* 0x000fda000bf06270 */
[----:B------:R-:W-:Y:S05]  /*9e80*/  @!P0 BRA `(.L_x_202) ;  /* 0x0000303000008947 */ /* 0x000fea0003800000 */
[C---:B------:R-:W-:Y:S02]  /*9e90*/  IADD3 R246, P0, R234.reuse, 0x20, RZ ;  /* 0x00000020eaf67810 */ /* 0x040fe40007f1e0ff */
[----:B------:R-:W-:Y:S02]  /*9ea0*/  IADD3 R244, P2, R234, 0x40, RZ ;  /* 0x00000040eaf47810 */ /* 0x000fe40007f5e0ff */
[C---:B------:R-:W-:Y:S01]  /*9eb0*/  IADD3 R242, P1, R220.reuse, 0x20, RZ ;  /* 0x00000020dcf27810 */ /* 0x040fe20007f3e0ff */
[--C-:B------:R-:W-:Y:S01]  /*9ec0*/  IMAD.X R245, RZ, RZ, R237.reuse, P0 ;  /* 0x000000fffff57224 */ /* 0x100fe200000e06ed */
[----:B------:R-:W-:Y:S01]  /*9ed0*/  IADD3 R240, P0, R220, 0x40, RZ ;  /* 0x00000040dcf07810 */ /* 0x000fe20007f1e0ff */
[----:B------:R-:W-:Y:S02]  /*9ee0*/  IMAD.X R243, RZ, RZ, R237, P2 ;  /* 0x000000fffff37224 */ /* 0x000fe400010e06ed */
[--C-:B------:R-:W-:Y:S02]  /*9ef0*/  IMAD.X R241, RZ, RZ, R229.reuse, P1 ;  /* 0x000000fffff17224 */ /* 0x100fe400008e06e5 */
[----:B------:R-:W-:-:S02]  /*9f00*/  IMAD.X R239, RZ, RZ, R229, P0 ;  /* 0x000000ffffef7224 */ /* 0x000fc400000e06e5 */
.L_x_205:
[----:B------:R-:W-:Y:S04]  /*9f10*/  DEPBAR.LE SB0, 0x0 ;  /* 0x000080000000791a */ /* 0x000fe80000000000 */
[----:B------:R-:W-:Y:S01]  /*9f20*/  BAR.SYNC.DEFER_BLOCKING 0x0 ;  /* 0x0000000000007b1d */ /* 0x000fe20000010000 */
[----:B------:R-:W-:Y:S01]  /*9f30*/  ISETP.LT.AND P0, PT, R233, UR6, PT ;  /* 0x00000006e9007c0c */ /* 0x000fe2000bf01270 */
[----:B------:R-:W-:Y:S01]  /*9f40*/  IMAD.MOV.U32 R148, RZ, RZ, R3 ;  /* 0x000000ffff947224 */ /* 0x000fe200078e0003 */
[----:B------:R-:W-:Y:S01]  /*9f50*/  MOV R153, R2 ;  /* 0x0000000200997202 */ /* 0x000fe20000000f00 */
[----:B------:R-:W-:Y:S02]  /*9f60*/  IMAD.MOV.U32 R149, RZ, RZ, R0 ;  /* 0x000000ffff957224 */ /* 0x000fe400078e0000 */
        /* <DEDUP_REMOVED lines=18> */
[-C--:B------:R-:W-:Y:S02]  /*a090*/  IADD3 R10, P0, R234, R16.reuse, RZ ;  /* 0x00000010ea0a7210 */ /* 0x080fe40007f1e0ff */
[-C--:B------:R-:W-:Y:S01]  /*a0a0*/  IADD3 R8, P1, R244, R16.reuse, RZ ;  /* 0x00000010f4087210 */ /* 0x080fe20007f3e0ff */
[----:B------:R-:W-:Y:S01]  /*a0b0*/  IMAD.IADD R4, R17, 0x1, R5 ;  /* 0x0000000111047824 */ /* 0x000fe200078e0205 */
[----:B------:R-:W-:Y:S03]  /*a0c0*/  LEA R14, P2, R10, c[0x0][0x1f8], 0x1 ;  /* 0x00007e000a0e7a11 */ /* 0x000fe600078408ff */
[----:B------:R-:W-:Y:S01]  /*a0d0*/  IMAD.X R5, R4, 0x1, R237, P0 ;  /* 0x0000000104057824 */ /* 0x000fe200000e06ed */
[-C--:B------:R-:W-:Y:S01]  /*a0e0*/  IADD3 R6, P0, R246, R16.reuse, RZ ;  /* 0x00000010f6067210 */ /* 0x080fe20007f1e0ff */
[----:B------:R-:W-:Y:S03]  /*a0f0*/  IMAD.X R7, R4, 0x1, R243, P1 ;  /* 0x0000000104077824 */ /* 0x000fe600008e06f3 */
[----:B------:R-:W-:Y:S01]  /*a100*/  LEA.HI.X R15, R10, c[0x0][0x1fc], R5, 0x1, P2 ;  /* 0x00007f000a0f7a11 */ /* 0x000fe200010f0c05 */
[----:B------:R-:W-:Y:S01]  /*a110*/  IMAD.X R5, R4, 0x1, R245, P0 ;  /* 0x0000000104057824 */ /* 0x000fe200000e06f5 */
[C---:B------:R-:W-:Y:S02]  /*a120*/  LEA R12, P2, R6.reuse, c[0x0][0x1f8], 0x1 ;  /* 0x00007e00060c7a11 */ /* 0x040fe400078408ff */
[----:B------:R-:W-:Y:S01]  /*a130*/  @!P3 IADD3 R9, P0, R225, R16, RZ ;  /* 0x00000010e109b210 */ /* 0x000fe20007f1e0ff */
[----:B------:R-:W-:Y:S01]  /*a140*/  @!PT LDS RZ, [RZ] ;  /* 0x00000000fffff984 */ /* 0x000fe20000000800 */
[----:B------:R-:W-:Y:S01]  /*a150*/  @!PT LDS RZ, [RZ] ;  /* 0x00000000fffff984 */ /* 0x000fe20000000800 */
[----:B------:R-:W-:Y:S01]  /*a160*/  @!PT LDS RZ, [RZ] ;  /* 0x00000000fffff984 */ /* 0x000fe20000000800 */
[----:B------:R4:W-:Y:S01]  /*a170*/  LDGSTS.E.BYPASS.LTC128B.128 [R218+0x1880], [R14.64], !P6 ;  /* 0x018800000eda7fae */ /* 0x0009e2000f101d48 */
[----:B------:R-:W-:Y:S02]  /*a180*/  LEA.HI.X R13, R6, c[0x0][0x1fc], R5, 0x1, P2 ;  /* 0x00007f00060d7a11 */ /* 0x000fe400010f0c05 */
[C---:B------:R-:W-:Y:S01]  /*a190*/  @!P3 IADD3 R5, P2, R9.reuse, R234, RZ ;  /* 0x000000ea0905b210 */ /* 0x040fe20007f5e0ff */
[----:B------:R-:W-:Y:S01]  /*a1a0*/  @!P3 IMAD.X R4, R4, 0x1, R224, P0 ;  /* 0x000000010404b824 */ /* 0x000fe200000e06e0 */
[C---:B------:R-:W-:Y:S01]  /*a1b0*/  LEA R10, P1, R8.reuse, c[0x0][0x1f8], 0x1 ;  /* 0x00007e00080a7a11 */ /* 0x040fe200078208ff */
[----:B------:R4:W-:Y:S03]  /*a1c0*/  LDGSTS.E.BYPASS.LTC128B.128 [R218+0x2480], [R12.64], !P5 ;  /* 0x024800000cda7fae */ /* 0x0009e6000e901d48 */
[----:B------:R-:W-:Y:S01]  /*a1d0*/  LEA.HI.X R11, R8, c[0x0][0x1fc], R7, 0x1, P1 ;  /* 0x00007f00080b7a11 */ /* 0x000fe200008f0c07 */
[C---:B------:R-:W-:Y:S01]  /*a1e0*/  @!P3 IMAD.X R8, R4.reuse, 0x1, R237, P2 ;  /* 0x000000010408b824 */ /* 0x040fe200010e06ed */
[----:B------:R-:W-:Y:S02]  /*a1f0*/  @!P3 IADD3 R6, P1, R9, R246, RZ ;  /* 0x000000f60906b210 */ /* 0x000fe40007f3e0ff */
[----:B------:R-:W-:Y:S01]  /*a200*/  @!P3 LEA R18, P2, R5, c[0x0][0x1f8], 0x1 ;  /* 0x00007e000512ba11 */ /* 0x000fe200078408ff */
[----:B------:R4:W-:Y:S01]  /*a210*/  LDGSTS.E.BYPASS.LTC128B.128 [R218+0x3080], [R10.64], !P4 ;  /* 0x030800000ada7fae */ /* 0x0009e2000e101d48 */
[----:B------:R-:W-:Y:S01]  /*a220*/  @!P3 IADD3 R9, P0, R9, R244, RZ ;  /* 0x000000f40909b210 */ /* 0x000fe20007f1e0ff */
[----:B------:R-:W-:Y:S01]  /*a230*/  @!P3 IMAD.X R7, R4, 0x1, R245, P1 ;  /* 0x000000010407b824 */ /* 0x000fe200008e06f5 */
[----:B------:R-:W-:Y:S02]  /*a240*/  @!P3 LEA.HI.X R19, R5, c[0x0][0x1fc], R8, 0x1, P2 ;  /* 0x00007f000513ba11 */ /* 0x000fe400010f0c08 */
[----:B------:R-:W-:Y:S01]  /*a250*/  @!P3 LEA R16, P1, R6, c[0x0][0x1f8], 0x1 ;  /* 0x00007e000610ba11 */ /* 0x000fe200078208ff */
[----:B------:R-:W-:Y:S01]  /*a260*/  @!P3 IMAD.X R4, R4, 0x1, R243, P0 ;  /* 0x000000010404b824 */ /* 0x000fe200000e06f3 */
[C---:B------:R-:W-:Y:S01]  /*a270*/  @!P3 LEA R20, P0, R9.reuse, c[0x0][0x1f8], 0x1 ;  /* 0x00007e000914ba11 */ /* 0x040fe200078008ff */
[----:B------:R4:W-:Y:S01]  /*a280*/  @!P3 LDGSTS.E.BYPASS.LTC128B.128 [R218+0x2080], [R18.64], !P6 ;  /* 0x0208000012dabfae */ /* 0x0009e2000f101d48 */
[----:B------:R-:W-:Y:S02]  /*a290*/  @!P3 LEA.HI.X R17, R6, c[0x0][0x1fc], R7, 0x1, P1 ;  /* 0x00007f000611ba11 */ /* 0x000fe400008f0c07 */
[----:B------:R-:W-:Y:S03]  /*a2a0*/  @!P3 LEA.HI.X R21, R9, c[0x0][0x1fc], R4, 0x1, P0 ;  /* 0x00007f000915ba11 */ /* 0x000fe600000f0c04 */
[----:B------:R4:W-:Y:S05]  /*a2b0*/  @!P3 LDGSTS.E.BYPASS.LTC128B.128 [R218+0x2c80], [R16.64], !P5 ;  /* 0x02c8000010dabfae */ /* 0x0009ea000e901d48 */
[----:B------:R4:W-:Y:S02]  /*a2c0*/  @!P3 LDGSTS.E.BYPASS.LTC128B.128 [R218+0x3880], [R20.64], !P4 ;  /* 0x0388000014dabfae */ /* 0x0009e4000e101d48 */
.L_x_203:
        /* <DEDUP_REMOVED lines=9> */
[-C--:B-1----:R-:W-:Y:S01]  /*a360*/  HMMA.16816.F32 R20, R156, R32.reuse, RZ ;  /* 0x000000209c14723c */ /* 0x082fe200000018ff */
[----:B------:R-:W1:Y:S07]  /*a370*/  LDSM.16.M88.4 R192, [R216+0x4c80] ;  /* 0x004c8000d8c0783b */ /* 0x000e6e0000000200 */
[C---:B------:R-:W-:Y:S01]  /*a380*/  HMMA.16816.F32 R24, R44.reuse, R32, RZ ;  /* 0x000000202c18723c */ /* 0x040fe200000018ff */
[----:B------:R-:W-:Y:S07]  /*a390*/  LDSM.16.M88.4 R196, [R209] ;  /* 0x00000000d1c4783b */ /* 0x000fee0000000200 */
[-C--:B------:R-:W-:Y:S01]  /*a3a0*/  HMMA.16816.F32 R28, R44, R34.reuse, RZ ;  /* 0x000000222c1c723c */ /* 0x080fe200000018ff */
[----:B------:R-:W-:Y:S07]  /*a3b0*/  LDSM.16.M88.4 R200, [R213+0x9080] ;  /* 0x00908000d5c8783b */ /* 0x000fee0000000200 */
[C---:B------:R-:W-:Y:S08]  /*a3c0*/  HMMA.16816.F32 R32, R156.reuse, R34, RZ ;  /* 0x000000229c20723c */ /* 0x040ff000000018ff */
[-C--:B------:R-:W-:Y:S08]  /*a3d0*/  HMMA.16816.F32 R36, R156, R48.reuse, RZ ;  /* 0x000000309c24723c */ /* 0x080ff000000018ff */
[C---:B------:R-:W-:Y:S08]  /*a3e0*/  HMMA.16816.F32 R40, R44.reuse, R48, RZ ;  /* 0x000000302c28723c */ /* 0x040ff000000018ff */
[-C--:B------:R-:W-:Y:S08]  /*a3f0*/  HMMA.16816.F32 R44, R44, R50.reuse, RZ ;  /* 0x000000322c2c723c */ /* 0x080ff000000018ff */
[----:B------:R-:W-:Y:S01]  /*a400*/  HMMA.16816.F32 R48, R156, R50, RZ ;  /* 0x000000329c30723c */ /* 0x000fe200000018ff */
[----:B------:R-:W3:Y:S07]  /*a410*/  LDSM.16.M88.4 R156, [R216+0x5080] ;  /* 0x00508000d89c783b */ /* 0x000eee0000000200 */
[-C--:B------:R-:W-:Y:S08]  /*a420*/  HMMA.16816.F32 R4, R164, R168.reuse, R4 ;  /* 0x000000a8a404723c */ /* 0x080ff00000001804 */
[C---:B------:R-:W-:Y:S08]  /*a430*/  HMMA.16816.F32 R8, R172.reuse, R168, R8 ;  /* 0x000000a8ac08723c */ /* 0x040ff00000001808 */
[-C--:B------:R-:W-:Y:S08]  /*a440*/  HMMA.16816.F32 R12, R172, R170.reuse, R12 ;  /* 0x000000aaac0c723c */ /* 0x080ff0000000180c */
[C---:B------:R-:W-:Y:S01]  /*a450*/  HMMA.16816.F32 R16, R164.reuse, R170, R16 ;  /* 0x000000aaa410723c */ /* 0x040fe20000001810 */
[----:B------:R-:W4:Y:S07]  /*a460*/  LDSM.16.M88.4 R168, [R213+0x8080] ;  /* 0x00808000d5a8783b */ /* 0x000f2e0000000200 */
        /* <DEDUP_REMOVED lines=10> */
[----:B------:R-:W5:Y:S08]  /*a510*/  LDSM.16.M88.4 R164, [R208] ;  /* 0x00000000d0a4783b */ /* 0x000f700000000200 */
[----:B------:R-:W3:Y:S01]  /*a520*/  LDSM.16.M88.4 R180, [R216+0x5480] ;  /* 0x00548000d8b4783b */ /* 0x000ee20000000200 */
[-C--:B--2---:R-:W-:Y:S08]  /*a530*/  HMMA.16816.F32 R4, R160, R184.reuse, R4 ;  /* 0x000000b8a004723c */ /* 0x084ff00000001804 */
        /* <DEDUP_REMOVED lines=8> */
[----:B------:R-:W-:Y:S07]  /*a5c0*/  LDSM.16.M88.4 R192, [R206] ;  /* 0x00000000cec0783b */ /* 0x000fee0000000200 */
[-C--:B---3--:R-:W-:Y:S08]  /*a5d0*/  HMMA.16816.F32 R36, R160, R156.reuse, R36 ;  /* 0x0000009ca024723c */ /* 0x088ff00000001824 */
[C---:B------:R-:W-:Y:S08]  /*a5e0*/  HMMA.16816.F32 R40, R188.reuse, R156, R40 ;  /* 0x0000009cbc28723c */ /* 0x040ff00000001828 */
[-C--:B------:R-:W-:Y:S01]  /*a5f0*/  HMMA.16816.F32 R44, R188, R158.reuse, R44 ;  /* 0x0000009ebc2c723c */ /* 0x080fe2000000182c */
[----:B------:R-:W-:Y:S07]  /*a600*/  LDSM.16.M88.4 R188, [R213+0xa080] ;  /* 0x00a08000d5bc783b */ /* 0x000fee0000000200 */
[----:B------:R-:W-:Y:S01]  /*a610*/  HMMA.16816.F32 R48, R160, R158, R48 ;  /* 0x0000009ea030723c */ /* 0x000fe20000001830 */
[----:B------:R-:W1:Y:S07]  /*a620*/  LDSM.16.M88.4 R156, [R217+0xb080] ;  /* 0x00b08000d99c783b */ /* 0x000e6e0000000200 */
[-C--:B----4-:R-:W-:Y:S01]  /*a630*/  HMMA.16816.F32 R4, R168, R196.reuse, R4 ;  /* 0x000000c4a804723c */ /* 0x090fe20000001804 */
[----:B------:R-:W2:Y:S07]  /*a640*/  LDSM.16.M88.4 R160, [R216+0x5880] ;  /* 0x00588000d8a0783b */ /* 0x000eae0000000200 */
[C---:B------:R-:W-:Y:S08]  /*a650*/  HMMA.16816.F32 R8, R200.reuse, R196, R8 ;  /* 0x000000c4c808723c */ /* 0x040ff00000001808 */
[-C--:B------:R-:W-:Y:S08]  /*a660*/  HMMA.16816.F32 R12, R200, R198.reuse, R12 ;  /* 0x000000c6c80c723c */ /* 0x080ff0000000180c */
[C---:B------:R-:W-:Y:S08]  /*a670*/  HMMA.16816.F32 R16, R168.reuse, R198, R16 ;  /* 0x000000c6a810723c */ /* 0x040ff00000001810 */
[-C--:B-----5:R-:W-:Y:S08]  /*a680*/  HMMA.16816.F32 R20, R168, R164.reuse, R20 ;  /* 0x000000a4a814723c */ /* 0x0a0ff00000001814 */
[C---:B------:R-:W-:Y:S08]  /*a690*/  HMMA.16816.F32 R24, R200.reuse, R164, R24 ;  /* 0x000000a4c818723c */ /* 0x040ff00000001818 */
[-C--:B------:R-:W-:Y:S08]  /*a6a0*/  HMMA.16816.F32 R28, R200, R166.reuse, R28 ;  /* 0x000000a6c81c723c */ /* 0x080ff0000000181c */
[C---:B------:R-:W-:Y:S01]  /*a6b0*/  HMMA.16816.F32 R32, R168.reuse, R166, R32 ;  /* 0x000000a6a820723c */ /* 0x040fe20000001820 */
[----:B------:R-:W3:Y:S07]  /*a6c0*/  LDSM.16.M88.4 R164, [R213+0xb080] ;  /* 0x00b08000d5a4783b */ /* 0x000eee0000000200 */
[-C--:B------:R-:W-:Y:S08]  /*a6d0*/  HMMA.16816.F32 R36, R168, R172.reuse, R36 ;  /* 0x000000aca824723c */ /* 0x080ff00000001824 */
[C---:B------:R-:W-:Y:S08]  /*a6e0*/  HMMA.16816.F32 R40, R200.reuse, R172, R40 ;  /* 0x000000acc828723c */ /* 0x040ff00000001828 */
[-C--:B------:R-:W-:Y:S08]  /*a6f0*/  HMMA.16816.F32 R44, R200, R174.reuse, R44 ;  /* 0x000000aec82c723c */ /* 0x080ff0000000182c */
[----:B------:R-:W-:Y:S08]  /*a700*/  HMMA.16816.F32 R48, R168, R174, R48 ;  /* 0x000000aea830723c */ /* 0x000ff00000001830 */
[-C--:B------:R-:W-:Y:S08]  /*a710*/  HMMA.16816.F32 R4, R176, R180.reuse, R4 ;  /* 0x000000b4b004723c */ /* 0x080ff00000001804 */
[C---:B-1----:R-:W-:Y:S08]  /*a720*/  HMMA.16816.F32 R8, R156.reuse, R180, R8 ;  /* 0x000000b49c08723c */ /* 0x042ff00000001808 */
[-C--:B------:R-:W-:Y:S08]  /*a730*/  HMMA.16816.F32 R12, R156, R182.reuse, R12 ;  /* 0x000000b69c0c723c */ /* 0x080ff0000000180c */
[C---:B------:R-:W-:Y:S08]  /*a740*/  HMMA.16816.F32 R16, R176.reuse, R182, R16 ;  /* 0x000000b6b010723c */ /* 0x040ff00000001810 */
[-C--:B--2---:R-:W-:Y:S08]  /*a750*/  HMMA.16816.F32 R20, R176, R160.reuse, R20 ;  /* 0x000000a0b014723c */ /* 0x084ff00000001814 */
[C---:B------:R-:W-:Y:S08]  /*a760*/  HMMA.16816.F32 R24, R156.reuse, R160, R24 ;  /* 0x000000a09c18723c */ /* 0x040ff00000001818 */
[-C--:B------:R-:W-:Y:S08]  /*a770*/  HMMA.16816.F32 R28, R156, R162.reuse, R28 ;  /* 0x000000a29c1c723c */ /* 0x080ff0000000181c */
[C---:B------:R-:W-:Y:S08]  /*a780*/  HMMA.16816.F32 R32, R176.reuse, R162, R32 ;  /* 0x000000a2b020723c */ /* 0x040ff00000001820 */
[-C--:B------:R-:W-:Y:S08]  /*a790*/  HMMA.16816.F32 R36, R176, R184.reuse, R36 ;  /* 0x000000b8b024723c */ /* 0x080ff00000001824 */
[C---:B------:R-:W-:Y:S08]  /*a7a0*/  HMMA.16816.F32 R40, R156.reuse, R184, R40 ;  /* 0x000000b89c28723c */ /* 0x040ff00000001828 */
[-C--:B------:R-:W-:Y:S01]  /*a7b0*/  HMMA.16816.F32 R44, R156, R186.reuse, R44 ;  /* 0x000000ba9c2c723c */ /* 0x080fe2000000182c */
[----:B------:R-:W1:Y:S07]  /*a7c0*/  LDSM.16.M88.4 R156, [R205] ;  /* 0x00000000cd9c783b */ /* 0x000e6e0000000200 */
[----:B------:R-:W-:Y:S08]  /*a7d0*/  HMMA.16816.F32 R48, R176, R186, R48 ;  /* 0x000000bab030723c */ /* 0x000ff00000001830 */
[-C--:B------:R-:W-:Y:S08]  /*a7e0*/  HMMA.16816.F32 R4, R188, R192.reuse, R4 ;  /* 0x000000c0bc04723c */ /* 0x080ff00000001804 */
[C---:B---3--:R-:W-:Y:S08]  /*a7f0*/  HMMA.16816.F32 R8, R164.reuse, R192, R8 ;  /* 0x000000c0a408723c */ /* 0x048ff00000001808 */
[-C--:B------:R-:W-:Y:S08]  /*a800*/  HMMA.16816.F32 R12, R164, R194.reuse, R12 ;  /* 0x000000c2a40c723c */ /* 0x080ff0000000180c */
[----:B------:R-:W-:Y:S01]  /*a810*/  FMUL.FTZ R183, R7, c[0x0][0x320] ;  /* 0x0000c80007b77a20 */ /* 0x000fe20000410000 */
[C---:B------:R-:W-:Y:S04]  /*a820*/  HMMA.16816.F32 R16, R188.reuse, R194, R16 ;  /* 0x000000c2bc10723c */ /* 0x040fe80000001810 */
[----:B------:R-:W-:Y:S01]  /*a830*/  FMUL.FTZ R182, R4, c[0x0][0x320] ;  /* 0x0000c80004b67a20 */ /* 0x000fe20000410000 */
[----:B------:R-:W2:Y:S01]  /*a840*/  MUFU.TANH R183, R183 ;  /* 0x000000b700b77308 */ /* 0x000ea20000002400 */
[----:B------:R-:W-:Y:S02]  /*a850*/  FMUL.FTZ R180, R5, c[0x0][0x320] ;  /* 0x0000c80005b47a20 */ /* 0x000fe40000410000 */
[----:B------:R-:W-:Y:S01]  /*a860*/  FMUL.FTZ R9, R9, c[0x0][0x320] ;  /* 0x0000c80009097a20 */ /* 0x000fe20000410000 */
[-C--:B-1----:R-:W-:Y:S03]  /*a870*/  HMMA.16816.F32 R20, R188, R156.reuse, R20 ;  /* 0x0000009cbc14723c */ /* 0x082fe60000001814 */
[----:B------:R-:W-:Y:S02]  /*a880*/  FMUL.FTZ R10, R10, c[0x0][0x320] ;  /* 0x0000c8000a0a7a20 */ /* 0x000fe40000410000 */
[----:B------:R-:W-:Y:S01]  /*a890*/  FMUL.FTZ R11, R11, c[0x0][0x320] ;  /* 0x0000c8000b0b7a20 */ /* 0x000fe20000410000 */
[----:B------:R-:W1:Y:S01]  /*a8a0*/  MUFU.TANH R250, R9 ;  /* 0x0000000900fa7308 */ /* 0x000e620000002400 */
[----:B------:R-:W-:Y:S01]  /*a8b0*/  FMUL.FTZ R192, R8, c[0x0][0x320] ;  /* 0x0000c80008c07a20 */ /* 0x000fe20000410000 */
[C---:B------:R-:W-:Y:S04]  /*a8c0*/  HMMA.16816.F32 R24, R164.reuse, R156, R24 ;  /* 0x0000009ca418723c */ /* 0x040fe80000001818 */
[----:B------:R-:W-:Y:S02]  /*a8d0*/  FMUL.FTZ R185, R6, c[0x0][0x320] ;  /* 0x0000c80006b97a20 */ /* 0x000fe40000410000 */
[----:B------:R-:W-:Y:S02]  /*a8e0*/  FMUL.FTZ R193, R12, c[0x0][0x320] ;  /* 0x0000c8000cc17a20 */ /* 0x000fe40000410000 */
[----:B------:R-:W3:Y:S01]  /*a8f0*/  MUFU.TANH R7, R10 ;  /* 0x0000000a00077308 */ /* 0x000ee20000002400 */
        /* <DEDUP_REMOVED lines=8> */
[----:B------:R-:W-:Y:S03]  /*a980*/  FMUL.FTZ R17, R18, c[0x0][0x320] ;  /* 0x0000c80012117a20 */ /* 0x000fe60000410000 */
        /* <DEDUP_REMOVED lines=8> */
[----:B------:R-:W-:Y:S01]  /*aa10*/  FMUL.FTZ R198, R32, c[0x0][0x320] ;  /* 0x0000c80020c67a20 */ /* 0x000fe20000410000 */
[----:B----4-:R-:W4:Y:S01]  /*aa20*/  LDSM.16.M88.4 R8, [R204] ;  /* 0x00000000cc08783b */ /* 0x010f220000000200 */
[----:B------:R-:W-:Y:S04]  /*aa30*/  DEPBAR.LE SB0, 0x0 ;  /* 0x000080000000791a */ /* 0x000fe80000000000 */
[----:B------:R-:W-:Y:S01]  /*aa40*/  FMUL.FTZ R23, R23, c[0x0][0x320] ;  /* 0x0000c80017177a20 */ /* 0x000fe20000410000 */
[----:B------:R-:W1:Y:S01]  /*aa50*/  MUFU.TANH R185, R185 ;  /* 0x000000b900b97308 */ /* 0x000e620000002400 */
[----:B------:R-:W-:Y:S01]  /*aa60*/  FMUL.FTZ R25, R25, c[0x0][0x320] ;  /* 0x0000c80019197a20 */ /* 0x000fe20000410000 */
[----:B------:R-:W-:Y:S01]  /*aa70*/  BAR.SYNC.DEFER_BLOCKING 0x0 ;  /* 0x0000000000007b1d */ /* 0x000fe20000010000 */
        /* <DEDUP_REMOVED lines=8> */
[----:B------:R-:W-:Y:S03]  /*ab00*/  FMUL.FTZ R35, R35, c[0x0][0x320] ;  /* 0x0000c80023237a20 */ /* 0x000fe60000410000 */
[----:B------:R-:W1:Y:S10]  /*ab10*/  MUFU.TANH R193, R193 ;  /* 0x000000c100c17308 */ /* 0x000e740000002400 */
[----:B------:R-:W1:Y:S01]  /*ab20*/  MUFU.TANH R252, R252 ;  /* 0x000000fc00fc7308 */ /* 0x000e620000002400 */
[-C--:B----4-:R-:W-:Y:S09]  /*ab30*/  HMMA.16816.F32 R36, R188, R8.reuse, R36 ;  /* 0x00000008bc24723c */ /* 0x090ff20000001824 */
[----:B------:R-:W4:Y:S01]  /*ab40*/  MUFU.TANH R12, R12 ;  /* 0x0000000c000c7308 */ /* 0x000f220000002400 */
[C---:B------:R-:W-:Y:S09]  /*ab50*/  HMMA.16816.F32 R40, R164.reuse, R8, R40 ;  /* 0x00000008a428723c */ /* 0x040ff20000001828 */
[----:B------:R-:W1:Y:S01]  /*ab60*/  MUFU.TANH R13, R13 ;  /* 0x0000000d000d7308 */ /* 0x000e620000002400 */
[-C--:B------:R-:W-:Y:S04]  /*ab70*/  HMMA.16816.F32 R44, R164, R10.reuse, R44 ;  /* 0x0000000aa42c723c */ /* 0x080fe8000000182c */
[----:B------:R-:W-:Y:S04]  /*ab80*/  FMUL.FTZ R171, R36, c[0x0][0x320] ;  /* 0x0000c80024ab7a20 */ /* 0x000fe80000410000 */
[----:B------:R-:W-:Y:S01]  /*ab90*/  HMMA.16816.F32 R48, R188, R10, R48 ;  /* 0x0000000abc30723c */ /* 0x000fe20000001830 */
[----:B------:R-:W1:Y:S03]  /*aba0*/  MUFU.TANH R14, R14 ;  /* 0x0000000e000e7308 */ /* 0x000e660000002400 */
        /* <DEDUP_REMOVED lines=17> */
[----:B------:R-:W-:Y:S07]  /*acc0*/  FMUL.FTZ R51, R51, c[0x0][0x320] ;  /* 0x0000c80033337a20 */ /* 0x000fee0000410000 */
[----:B------:R-:W1:Y:S10]  /*acd0*/  MUFU.TANH R194, R194 ;  /* 0x000000c200c27308 */ /* 0x000e740000002400 */
[----:B------:R1:W1:Y:S10]  /*ace0*/  MUFU.TANH R196, R21 ;  /* 0x0000001500c47308 */ /* 0x0002740000002400 */
[----:B------:R1:W1:Y:S10]  /*acf0*/  MUFU.TANH R201, R22 ;  /* 0x0000001600c97308 */ /* 0x0002740000002400 */
[----:B------:R1:W1:Y:S10]  /*ad00*/  MUFU.TANH R199, R23 ;  /* 0x0000001700c77308 */ /* 0x0002740000002400 */
        /* <DEDUP_REMOVED lines=27> */
[----:B------:R1:W1:Y:S01]  /*aec0*/  MUFU.TANH R172, R51 ;  /* 0x0000003300ac7308 */ /* 0x0002620000002400 */
[----:B------:R-:W-:-:S05]  /*aed0*/  @!P0 BRA `(.L_x_204) ;  /* 0x0000038000008947 */ /* 0x000fca0003800000 */
[----:B--234-:R-:W-:Y:S04]  /*aee0*/  IADD3 R6, -R238, 0x30, RZ ;  /* 0x00000030ee067810 */ /* 0x01cfe80007ffe1ff */
[----:B------:R-:W-:Y:S11]  /*aef0*/  ISETP.GE.AND P1, PT, R6, 0x1, PT ;  /* 0x000000010600780c */ /* 0x000ff60003f26270 */
[----:B------:R-:W-:Y:S02]  /*af00*/  @!UPT UIADD3 URZ, URZ, URZ, URZ ;  /* 0x0000003f3f3ff290 */ /* 0x000fe4000fffe03f */
[----:B------:R-:W-:Y:S01]  /*af10*/  @P1 IMAD.MOV.U32 R8, RZ, RZ, R220 ;  /* 0x000000ffff081224 */ /* 0x000fe200078e00dc */
[----:B------:R-:W-:Y:S01]  /*af20*/  @P1 IADD3 R5, R233, -0x1, RZ ;  /* 0xffffffffe9051810 */ /* 0x000fe20007ffe0ff */
[----:B------:R-:W-:Y:S03]  /*af30*/  @P1 IMAD.MOV.U32 R9, RZ, RZ, R229 ;  /* 0x000000ffff091224 */ /* 0x000fe600078e00e5 */
[----:B------:R-:W-:Y:S01]  /*af40*/  @P1 SHF.R.S32.HI R4, RZ, 0x1f, R5 ;  /* 0x0000001fff041819 */ /* 0x000fe20000011405 */
[C---:B------:R-:W-:Y:S04]  /*af50*/  @P1 IMAD.WIDE.U32 R10, R5.reuse, c[0x0][0x1e0], RZ ;  /* 0x00007800050a1a25 */ /* 0x040fe800078e00ff */
[----:B------:R-:W-:Y:S02]  /*af60*/  @P1 IMAD R4, R4, c[0x0][0x1e0], RZ ;  /* 0x0000780004041a24 */ /* 0x000fe400078e02ff */
[----:B------:R-:W-:Y:S04]  /*af70*/  @P1 IMAD.WIDE.U32 R8, R10, 0x30, R8 ;  /* 0x000000300a081825 */ /* 0x000fe800078e0008 */
[----:B------:R-:W-:Y:S02]  /*af80*/  @P1 IMAD R4, R5, c[0x0][0x1e4], R4 ;  /* 0x0000790005041a24 */ /* 0x000fe400078e0204 */
[----:B------:R-:W-:Y:S02]  /*af90*/  @P1 IMAD.SHL.U32 R5, R8, 0x2, RZ ;  /* 0x0000000208051824 */ /* 0x000fe400078e00ff */
[----:B------:R-:W-:Y:S03]  /*afa0*/  @P1 IMAD.IADD R4, R11, 0x1, R4 ;  /* 0x000000010b041824 */ /* 0x000fe600078e0204 */
[----:B------:R-:W-:Y:S01]  /*afb0*/  @P1 IADD3 R18, P2, R5, 0x40, RZ ;  /* 0x0000004005121810 */ /* 0x000fe20007f5e0ff */
[----:B------:R-:W-:Y:S03]  /*afc0*/  @P1 IMAD R4, R4, 0x30, RZ ;  /* 0x0000003004041824 */ /* 0x000fe600078e02ff */
[----:B------:R-:W-:Y:S01]  /*afd0*/  @P1 IADD3 R18, P0, R18, c[0x0][0x1c8], RZ ;  /* 0x0000720012121a10 */ /* 0x000fe20007f1e0ff */
[----:B------:R-:W-:Y:S05]  /*afe0*/  @P1 IMAD.IADD R4, R9, 0x1, R4 ;  /* 0x0000000109041824 */ /* 0x000fea00078e0204 */
[----:B------:R-:W-:Y:S04]  /*aff0*/  @P1 SHF.L.U64.HI R4, R8, 0x1, R4 ;  /* 0x0000000108041819 */ /* 0x000fe80000010204 */
[--C-:B------:R-:W-:Y:S02]  /*b000*/  @P1 IADD3.X R19, RZ, c[0x0][0x1cc], R4.reuse, P0, P2 ;  /* 0x00007300ff131a10 */ /* 0x100fe400007e4404 */
[----:B------:R-:W-:Y:S04]  /*b010*/  @P1 IADD3 R10, P2, R5, 0x80, RZ ;  /* 0x00000080050a1810 */ /* 0x000fe80007f5e0ff */
[----:B------:R-:W-:Y:S04]  /*b020*/  @P1 IADD3 R10, P0, R10, c[0x0][0x1c8], RZ ;  /* 0x000072000a0a1a10 */ /* 0x000fe80007f1e0ff */
[----:B------:R-:W-:Y:S02]  /*b030*/  @P1 IADD3.X R11, RZ, c[0x0][0x1cc], R4, P0, P2 ;  /* 0x00007300ff0b1a10 */ /* 0x000fe400007e4404 */
[----:B------:R-:W-:Y:S11]  /*b040*/  ISETP.GE.AND P0, PT, R6, 0x21, PT ;  /* 0x000000210600780c */ /* 0x000ff60003f06270 */
[----:B------:R-:W-:Y:S02]  /*b050*/  @!UPT UIADD3 URZ, URZ, URZ, URZ ;  /* 0x0000003f3f3ff290 */ /* 0x000fe4000fffe03f */
[----:B------:R-:W-:Y:S04]  /*b060*/  @P0 IADD3 R9, R233, -0x1, RZ ;  /* 0xffffffffe9090810 */ /* 0x000fe80007ffe0ff */
[----:B------:R-:W-:Y:S01]  /*b070*/  @P0 SHF.R.S32.HI R6, RZ, 0x1f, R9 ;  /* 0x0000001fff060819 */ /* 0x000fe20000011409 */
[C---:B-1----:R-:W-:Y:S04]  /*b080*/  @P0 IMAD.WIDE.U32 R22, R9.reuse, c[0x0][0x1e0], RZ ;  /* 0x0000780009160a25 */ /* 0x042fe800078e00ff */
[----:B------:R-:W-:Y:S04]  /*b090*/  @P0 IMAD R6, R6, c[0x0][0x1e0], RZ ;  /* 0x0000780006060a24 */ /* 0x000fe800078e02ff */
[----:B------:R-:W-:Y:S04]  /*b0a0*/  @P0 IMAD R6, R9, c[0x0][0x1e4], R6 ;  /* 0x0000790009060a24 */ /* 0x000fe800078e0206 */
[----:B------:R-:W-:Y:S02]  /*b0b0*/  @P0 IMAD.IADD R6, R23, 0x1, R6 ;  /* 0x0000000117060824 */ /* 0x000fe400078e0206 */
[----:B------:R-:W-:Y:S04]  /*b0c0*/  @P0 IMAD.WIDE.U32 R22, R22, 0x30, R222 ;  /* 0x0000003016160825 */ /* 0x000fe800078e00de */
[----:B------:R-:W-:Y:S01]  /*b0d0*/  @P0 IMAD R6, R6, 0x30, RZ ;  /* 0x0000003006060824 */ /* 0x000fe200078e02ff */
[-C--:B------:R-:W-:Y:S03]  /*b0e0*/  @P0 IADD3 R9, P2, R220, R22.reuse, RZ ;  /* 0x00000016dc090210 */ /* 0x080fe60007f5e0ff */
[----:B------:R-:W-:Y:S04]  /*b0f0*/  @P0 IMAD.IADD R6, R6, 0x1, R23 ;  /* 0x0000000106060824 */ /* 0x000fe800078e0217 */
[----:B------:R-:W-:Y:S01]  /*b100*/  @P0 IMAD.X R8, R6, 0x1, R229, P2 ;  /* 0x0000000106080824 */ /* 0x000fe200010e06e5 */
[C---:B------:R-:W-:Y:S04]  /*b110*/  @P0 LEA R20, P2, R9.reuse, c[0x0][0x1c8], 0x1 ;  /* 0x0000720009140a11 */ /* 0x040fe800078408ff */
[----:B------:R-:W-:Y:S02]  /*b120*/  @P0 LEA.HI.X R21, R9, c[0x0][0x1cc], R8, 0x1, P2 ;  /* 0x0000730009150a11 */ /* 0x000fe400010f0c08 */
[-C--:B------:R-:W-:Y:S05]  /*b130*/  @P0 IADD3 R9, P2, R242, R22.reuse, RZ ;  /* 0x00000016f2090210 */ /* 0x080fea0007f5e0ff */
[----:B------:R-:W-:Y:S01]  /*b140*/  @P0 IMAD.X R8, R6, 0x1, R241, P2 ;  /* 0x0000000106080824 */ /* 0x000fe200010e06f1 */
[C---:B------:R-:W-:Y:S04]  /*b150*/  @P0 LEA R24, P2, R9.reuse, c[0x0][0x1c8], 0x1 ;  /* 0x0000720009180a11 */ /* 0x040fe800078408ff */
[----:B------:R-:W-:Y:S02]  /*b160*/  @P0 LEA.HI.X R25, R9, c[0x0][0x1cc], R8, 0x1, P2 ;  /* 0x0000730009190a11 */ /* 0x000fe400010f0c08 */
[----:B------:R-:W-:Y:S05]  /*b170*/  @P0 IADD3 R8, P2, R240, R22, RZ ;  /* 0x00000016f0080210 */ /* 0x000fea0007f5e0ff */
[----:B------:R-:W-:Y:S01]  /*b180*/  @P0 IMAD.X R9, R6, 0x1, R239, P2 ;  /* 0x0000000106090824 */ /* 0x000fe200010e06ef */
[----:B------:R-:W-:Y:S04]  /*b190*/  @P1 IADD3 R22, P2, R5, c[0x0][0x1c8], RZ ;  /* 0x0000720005161a10 */ /* 0x000fe80007f5e0ff */
[----:B------:R-:W-:Y:S02]  /*b1a0*/  @P1 IADD3.X R23, R4, c[0x0][0x1cc], RZ, P2, !PT ;  /* 0x0000730004171a10 */ /* 0x000fe400017fe4ff */
[C---:B------:R-:W-:Y:S03]  /*b1b0*/  @P0 LEA R4, P2, R8.reuse, c[0x0][0x1c8], 0x1 ;  /* 0x0000720008040a11 */ /* 0x040fe600078408ff */
[----:B------:R-:W-:Y:S01]  /*b1c0*/  @!PT LDS RZ, [RZ] ;  /* 0x00000000fffff984 */ /* 0x000fe20000000800 */
[----:B------:R-:W-:Y:S01]  /*b1d0*/  @!PT LDS RZ, [RZ] ;  /* 0x00000000fffff984 */ /* 0x000fe20000000800 */
[----:B------:R-:W-:Y:S01]  /*b1e0*/  @!PT LDS RZ, [RZ] ;  /* 0x00000000fffff984 */ /* 0x000fe20000000800 */
[----:B------:R1:W-:Y:S01]  /*b1f0*/  @P1 LDGSTS.E.BYPASS.LTC128B.128 [R218+0x3c80], [R22.64], !P6 ;  /* 0x03c8000016da1fae */ /* 0x0003e2000f101d48 */
[----:B------:R-:W-:Y:S06]  /*b200*/  @P0 LEA.HI.X R5, R8, c[0x0][0x1cc], R9, 0x1, P2 ;  /* 0x0000730008050a11 */ /* 0x000fec00010f0c09 */
[----:B------:R1:W-:Y:S07]  /*b210*/  @P1 LDGSTS.E.BYPASS.LTC128B.128 [R218+0x4880], [R18.64], !P5 ;  /* 0x0488000012da1fae */ /* 0x0003ee000e901d48 */
[----:B------:R1:W-:Y:S07]  /*b220*/  @P1 LDGSTS.E.BYPASS.LTC128B.128 [R218+0x5480], [R10.64], !P4 ;  /* 0x054800000ada1fae */ /* 0x0003ee000e101d48 */
[----:B------:R1:W-:Y:S07]  /*b230*/  @P0 LDGSTS.E.BYPASS.LTC128B.128 [R218+0x4480], [R20.64], !P6 ;  /* 0x0448000014da0fae */ /* 0x0003ee000f101d48 */
[----:B------:R1:W-:Y:S07]  /*b240*/  @P0 LDGSTS.E.BYPASS.LTC128B.128 [R218+0x5080], [R24.64], !P5 ;  /* 0x0508000018da0fae */ /* 0x0003ee000e901d48 */
[----:B------:R1:W-:Y:S02]  /*b250*/  @P0 LDGSTS.E.BYPASS.LTC128B.128 [R218+0x5c80], [R4.64], !P4 ;  /* 0x05c8000004da0fae */ /* 0x0003e4000e101d48 */
.L_x_204:
[----:B-1234-:R-:W-:Y:S01]  /*b260*/  FMNMX.FTZ R5, R182, R3, !PT ;  /* 0x00000003b6057209 */ /* 0x01efe20007810000 */
[----:B------:R-:W-:Y:S01]  /*b270*/  LDSM.16.MT88.4 R36, [R212+0x1880] ;  /* 0x00188000d424783b */ /* 0x000fe20000004200 */
[----:B------:R-:W-:Y:S02]  /*b280*/  FMNMX.FTZ R2, R185, R2, !PT ;  /* 0x00000002b9027209 */ /* 0x000fe40007810000 */
[----:B------:R-:W-:Y:S02]  /*b290*/  FMNMX.FTZ R5, R180, R5, !PT ;  /* 0x00000005b4057209 */ /* 0x000fe40007810000 */
[----:B------:R-:W-:Y:S02]  /*b2a0*/  FMNMX.FTZ R2, R183, R2, !PT ;  /* 0x00000002b7027209 */ /* 0x000fe40007810000 */
[----:B------:R-:W-:Y:S01]  /*b2b0*/  FMNMX.FTZ R5, R14, R5, !PT ;  /* 0x000000050e057209 */ /* 0x000fe20007810000 */
[----:B------:R-:W0:Y:S01]  /*b2c0*/  LDGDEPBAR ;  /* 0x00000000000079af */ /* 0x000e220000000000 */
        /* <DEDUP_REMOVED lines=26> */
[----:B------:R-:W-:Y:S01]  /*b470*/  SHFL.BFLY PT, R0, R21, 0x2, 0x1f ;  /* 0x0c401f0015007f89 */ /* 0x000fe200000e0000 */
[----:B------:R-:W-:Y:S02]  /*b480*/  FMNMX.FTZ R5, R167, R2, !PT ;  /* 0x00000002a7057209 */ /* 0x000fe40007810000 */
[----:B------:R-:W-:Y:S02]  /*b490*/  FMNMX.FTZ R19, R172, R9, !PT ;  /* 0x00000009ac137209 */ /* 0x000fe40007810000 */
[----:B------:R-:W-:Y:S02]  /*b4a0*/  FMNMX.FTZ R5, R166, R5, !PT ;  /* 0x00000005a6057209 */ /* 0x000fe40007810000 */
[C---:B------:R-:W-:Y:S01]  /*b4b0*/  ISETP.GT.AND P0, PT, R233.reuse, UR4, PT ;  /* 0x00000004e9007c0c */ /* 0x040fe2000bf04270 */
[----:B------:R-:W-:Y:S01]  /*b4c0*/  SHFL.BFLY PT, R2, R19, 0x2, 0x1f ;  /* 0x0c401f0013027f89 */ /* 0x000fe200000e0000 */
[----:B------:R-:W-:Y:S02]  /*b4d0*/  FMNMX.FTZ R8, R162, R5, !PT ;  /* 0x00000005a2087209 */ /* 0x000fe40007810000 */
[----:B------:R-:W-:Y:S02]  /*b4e0*/  IADD3 R233, R233, -0x1, RZ ;  /* 0xffffffffe9e97810 */ /* 0x000fe40007ffe0ff */
[----:B------:R-:W-:Y:S05]  /*b4f0*/  FMNMX.FTZ R4, R165, R8, !PT ;  /* 0x00000008a5047209 */ /* 0x000fea0007810000 */
[----:B------:R-:W1:Y:S02]  /*b500*/  SHFL.BFLY PT, R9, R4, 0x2, 0x1f ;  /* 0x0c401f0004097f89 */ /* 0x000e6400000e0000 */
[----:B-1----:R-:W-:Y:S02]  /*b510*/  FMNMX.FTZ R9, R4, R9, !PT ;  /* 0x0000000904097209 */ /* 0x002fe40007810000 */
[----:B------:R-:W-:Y:S02]  /*b520*/  FMNMX.FTZ R6, R21, R0, !PT ;  /* 0x0000000015067209 */ /* 0x000fe40007810000 */
[----:B------:R-:W-:Y:S02]  /*b530*/  FMNMX.FTZ R0, R7, R152, !PT ;  /* 0x0000009807007209 */ /* 0x000fe40007810000 */
[----:B------:R-:W-:Y:S01]  /*b540*/  SHFL.BFLY PT, R4, R9, 0x1, 0x1f ;  /* 0x0c201f0009047f89 */ /* 0x000fe200000e0000 */
[----:B------:R-:W-:Y:S02]  /*b550*/  FMNMX.FTZ R11, R19, R2, !PT ;  /* 0x00000002130b7209 */ /* 0x000fe40007810000 */
[----:B------:R-:W-:Y:S04]  /*b560*/  FMNMX.FTZ R21, R197, R0, !PT ;  /* 0x00000000c5157209 */ /* 0x000fe80007810000 */
[----:B------:R-:W-:Y:S01]  /*b570*/  FMNMX.FTZ R0, R12, R21, !PT ;  /* 0x000000150c007209 */ /* 0x000fe20007810000 */
[----:B------:R-:W1:Y:S03]  /*b580*/  SHFL.BFLY PT, R5, R6, 0x1, 0x1f ;  /* 0x0c201f0006057f89 */ /* 0x000e6600000e0000 */
[----:B------:R-:W-:Y:S04]  /*b590*/  FMNMX.FTZ R0, R13, R0, !PT ;  /* 0x000000000d007209 */ /* 0x000fe80007810000 */
[----:B------:R-:W-:Y:S01]  /*b5a0*/  FMNMX.FTZ R0, R251, R0, !PT ;  /* 0x00000000fb007209 */ /* 0x000fe20007810000 */
[----:B------:R-:W2:Y:S03]  /*b5b0*/  SHFL.BFLY PT, R2, R11, 0x1, 0x1f ;  /* 0x0c201f000b027f89 */ /* 0x000ea600000e0000 */
[----:B------:R-:W-:Y:S04]  /*b5c0*/  FMNMX.FTZ R0, R249, R0, !PT ;  /* 0x00000000f9007209 */ /* 0x000fe80007810000 */
[----:B------:R-:W-:Y:S01]  /*b5d0*/  FMNMX.FTZ R0, R179, R0, !PT ;  /* 0x00000000b3007209 */ /* 0x000fe20007810000 */
[----:B------:R-:W-:Y:S01]  /*b5e0*/  LDSM.16.MT88.4 R20, [R214+0x1880] ;  /* 0x00188000d614783b */ /* 0x000fe20000004200 */
[----:B-1----:R-:W-:Y:S02]  /*b5f0*/  FMNMX.FTZ R3, R6, R5, !PT ;  /* 0x0000000506037209 */ /* 0x002fe40007810000 */
[----:B------:R-:W-:Y:S03]  /*b600*/  FMNMX.FTZ R5, R177, R0, !PT ;  /* 0x00000000b1057209 */ /* 0x000fe60007810000 */
[C---:B------:R-:W-:Y:S01]  /*b610*/  FADD.FTZ R0, -R3.reuse, R148 ;  /* 0x0000009403007221 */ /* 0x040fe20000010100 */
[----:B------:R-:W-:Y:S01]  /*b620*/  FMNMX.FTZ R6, R164, R5, !PT ;  /* 0x00000005a4067209 */ /* 0x000fe20007810000 */
[----:B------:R-:W-:Y:S01]  /*b630*/  FMUL.FTZ R159, R3, c[0x0][0x2d0] ;  /* 0x0000b400039f7a20 */ /* 0x000fe20000410000 */
[----:B--2---:R-:W-:Y:S01]  /*b640*/  FMNMX.FTZ R2, R11, R2, !PT ;  /* 0x000000020b027209 */ /* 0x004fe20007810000 */
[----:B------:R-:W-:Y:S01]  /*b650*/  FMUL.FTZ R151, R0, c[0x0][0x2d0] ;  /* 0x0000b40000977a20 */ /* 0x000fe20000410000 */
[----:B------:R-:W-:Y:S01]  /*b660*/  FMNMX.FTZ R0, R163, R6, !PT ;  /* 0x00000006a3007209 */ /* 0x000fe20007810000 */
[----:B------:R-:W-:Y:S02]  /*b670*/  FFMA.FTZ R181, R182, c[0x0][0x2d0], -R159 ;  /* 0x0000b400b6b57a23 */ /* 0x000fe4000001089f */
[C---:B------:R-:W-:Y:S01]  /*b680*/  FADD.FTZ R6, -R2.reuse, R153 ;  /* 0x0000009902067221 */ /* 0x040fe20000010100 */
[----:B------:R-:W-:Y:S01]  /*b690*/  FMNMX.FTZ R5, R155, R0, !PT ;  /* 0x000000009b057209 */ /* 0x000fe20007810000 */
[----:B------:R-:W-:Y:S01]  /*b6a0*/  FMUL.FTZ R158, R2, c[0x0][0x2d0] ;  /* 0x0000b400029e7a20 */ /* 0x000fe20000410000 */
[----:B------:R-:W-:Y:S01]  /*b6b0*/  FMNMX.FTZ R0, R9, R4, !PT ;  /* 0x0000000409007209 */ /* 0x000fe20007810000 */
[----:B------:R-:W-:Y:S01]  /*b6c0*/  FMUL.FTZ R150, R6, c[0x0][0x2d0] ;  /* 0x0000b40006967a20 */ /* 0x000fe20000410000 */
[----:B------:R-:W-:Y:S01]  /*b6d0*/  FMNMX.FTZ R4, R154, R5, !PT ;  /* 0x000000059a047209 */ /* 0x000fe20007810000 */
[----:B------:R-:W-:Y:S01]  /*b6e0*/  FFMA.FTZ R180, R180, c[0x0][0x2d0], -R159 ;  /* 0x0000b400b4b47a23 */ /* 0x000fe2000001089f */
[----:B------:R-:W1:Y:S01]  /*b6f0*/  MUFU.EX2 R151, R151 ;  /* 0x0000009700977308 */ /* 0x000e620000000800 */
[----:B------:R-:W-:Y:S02]  /*b700*/  FADD.FTZ R6, -R0, R149 ;  /* 0x0000009500067221 */ /* 0x000fe40000010100 */
[----:B------:R-:W2:Y:S01]  /*b710*/  SHFL.BFLY PT, R5, R4, 0x2, 0x1f ;  /* 0x0c401f0004057f89 */ /* 0x000ea200000e0000 */
[--C-:B------:R-:W-:Y:S02]  /*b720*/  FFMA.FTZ R184, R185, c[0x0][0x2d0], -R158.reuse ;  /* 0x0000b400b9b87a23 */ /* 0x100fe4000001089e */
[----:B------:R-:W-:Y:S02]  /*b730*/  FMUL.FTZ R149, R6, c[0x0][0x2d0] ;  /* 0x0000b40006957a20 */ /* 0x000fe40000410000 */
[--C-:B------:R-:W-:Y:S02]  /*b740*/  FFMA.FTZ R183, R183, c[0x0][0x2d0], -R158.reuse ;  /* 0x0000b400b7b77a23 */ /* 0x100fe4000001089e */
[--C-:B------:R-:W-:Y:S01]  /*b750*/  FFMA.FTZ R186, R14, c[0x0][0x2d0], -R159.reuse ;  /* 0x0000b4000eba7a23 */ /* 0x100fe2000001089f */
[----:B------:R-:W3:Y:S01]  /*b760*/  MUFU.EX2 R150, R150 ;  /* 0x0000009600967308 */ /* 0x000ee20000000800 */
[--C-:B------:R-:W-:Y:S02]  /*b770*/  FFMA.FTZ R185, R16, c[0x0][0x2d0], -R159.reuse ;  /* 0x0000b40010b97a23 */ /* 0x100fe4000001089f */
[--C-:B------:R-:W-:Y:S02]  /*b780*/  FFMA.FTZ R182, R17, c[0x0][0x2d0], -R158.reuse ;  /* 0x0000b40011b67a23 */ /* 0x100fe4000001089e */
[----:B------:R-:W-:Y:S02]  /*b790*/  FFMA.FTZ R187, R15, c[0x0][0x2d0], -R158 ;  /* 0x0000b4000fbb7a23 */ /* 0x000fe4000001089e */
[----:B------:R-:W-:Y:S02]  /*b7a0*/  FMUL.FTZ R157, R0, c[0x0][0x2d0] ;  /* 0x0000b400009d7a20 */ /* 0x000fe40000410000 */
[----:B------:R-:W-:Y:S01]  /*b7b0*/  FFMA.FTZ R171, R171, c[0x0][0x2d0], -R159 ;  /* 0x0000b400abab7a23 */ /* 0x000fe2000001089f */
[----:B------:R-:W-:Y:S01]  /*b7c0*/  MUFU.EX2 R181, R181 ;  /* 0x000000b500b57308 */ /* 0x000fe20000000800 */
[--C-:B------:R-:W-:Y:S02]  /*b7d0*/  FFMA.FTZ R195, R192, c[0x0][0x2d0], -R157.reuse ;  /* 0x0000b400c0c37a23 */ /* 0x100fe4000001089d */
[--C-:B------:R-:W-:Y:S02]  /*b7e0*/  FFMA.FTZ R192, R250, c[0x0][0x2d0], -R157.reuse ;  /* 0x0000b400fac07a23 */ /* 0x100fe4000001089d */
[--C-:B------:R-:W-:Y:S01]  /*b7f0*/  FFMA.FTZ R193, R193, c[0x0][0x2d0], -R157.reuse ;  /* 0x0000b400c1c17a23 */ /* 0x100fe2000001089d */
[----:B--2---:R-:W-:Y:S01]  /*b800*/  FMNMX.FTZ R6, R4, R5, !PT ;  /* 0x0000000504067209 */ /* 0x004fe20007810000 */
[--C-:B------:R-:W-:Y:S02]  /*b810*/  FFMA.FTZ R190, R252, c[0x0][0x2d0], -R157.reuse ;  /* 0x0000b400fcbe7a23 */ /* 0x100fe4000001089d */
[C---:B-1----:R-:W-:Y:S01]  /*b820*/  FMUL.FTZ R5, R151.reuse, R145 ;  /* 0x0000009197057220 */ /* 0x042fe20000410000 */
[----:B------:R-:W-:Y:S01]  /*b830*/  MUFU.EX2 R180, R180 ;  /* 0x000000b400b47308 */ /* 0x000fe20000000800 */
[----:B------:R-:W1:Y:S01]  /*b840*/  SHFL.BFLY PT, R153, R6, 0x1, 0x1f ;  /* 0x0c201f0006997f89 */ /* 0x000e6200000e0000 */
[C---:B------:R-:W-:Y:S02]  /*b850*/  FMUL.FTZ R16, R151.reuse, R132 ;  /* 0x0000008497107220 */ /* 0x040fe40000410000 */
[C---:B------:R-:W-:Y:S02]  /*b860*/  FMUL.FTZ R17, R151.reuse, R133 ;  /* 0x0000008597117220 */ /* 0x040fe40000410000 */
[C---:B---3--:R-:W-:Y:S02]  /*b870*/  FMUL.FTZ R18, R150.reuse, R134 ;  /* 0x0000008696127220 */ /* 0x048fe40000410000 */
[C---:B------:R-:W-:Y:S02]  /*b880*/  FMUL.FTZ R19, R150.reuse, R135 ;  /* 0x0000008796137220 */ /* 0x040fe40000410000 */
[----:B------:R-:W-:Y:S01]  /*b890*/  MUFU.EX2 R184, R184 ;  /* 0x000000b800b87308 */ /* 0x000fe20000000800 */
[----:B------:R-:W-:Y:S01]  /*b8a0*/  LDSM.16.MT88.4 R132, [R214+0x2080] ;  /* 0x00208000d684783b */ /* 0x000fe20000004200 */
[C---:B------:R-:W-:Y:S02]  /*b8b0*/  FMUL.FTZ R32, R151.reuse, R116 ;  /* 0x0000007497207220 */ /* 0x040fe40000410000 */
[C---:B------:R-:W-:Y:S02]  /*b8c0*/  FMUL.FTZ R33, R151.reuse, R117 ;  /* 0x0000007597217220 */ /* 0x040fe40000410000 */
[C---:B------:R-:W-:Y:S02]  /*b8d0*/  FMUL.FTZ R34, R150.reuse, R118 ;  /* 0x0000007696227220 */ /* 0x040fe40000410000 */
[----:B------:R-:W-:Y:S02]  /*b8e0*/  FMUL.FTZ R35, R150, R119 ;  /* 0x0000007796237220 */ /* 0x000fe40000410000 */
[----:B------:R-:W2:Y:S01]  /*b8f0*/  MUFU.EX2 R183, R183 ;  /* 0x000000b700b77308 */ /* 0x000ea20000000800 */
[----:B------:R-:W-:Y:S01]  /*b900*/  LDSM.16.MT88.4 R116, [R214+0x2880] ;  /* 0x00288000d674783b */ /* 0x000fe20000004200 */
[C---:B------:R-:W-:Y:S02]  /*b910*/  FMUL.FTZ R48, R151.reuse, R100 ;  /* 0x0000006497307220 */ /* 0x040fe40000410000 */
[----:B------:R-:W-:Y:S01]  /*b920*/  FMUL.FTZ R49, R151, R101 ;  /* 0x0000006597317220 */ /* 0x000fe20000410000 */
[----:B-1----:R-:W-:Y:S01]  /*b930*/  FMNMX.FTZ R153, R6, R153, !PT ;  /* 0x0000009906997209 */ /* 0x002fe20007810000 */
[C---:B------:R-:W-:Y:S02]  /*b940*/  FMUL.FTZ R6, R150.reuse, R146 ;  /* 0x0000009296067220 */ /* 0x040fe40000410000 */
[----:B------:R-:W-:Y:S02]  /*b950*/  FMUL.FTZ R50, R150, R102 ;  /* 0x0000006696327220 */ /* 0x000fe40000410000 */
[C---:B------:R-:W-:Y:S01]  /*b960*/  FMUL.FTZ R156, R153.reuse, c[0x0][0x2d0] ;  /* 0x0000b400999c7a20 */ /* 0x040fe20000410000 */
[----:B------:R-:W-:Y:S01]  /*b970*/  MUFU.EX2 R186, R186 ;  /* 0x000000ba00ba7308 */ /* 0x000fe20000000800 */
[----:B------:R-:W-:Y:S02]  /*b980*/  FADD.FTZ R4, -R153, R152 ;  /* 0x0000009899047221 */ /* 0x000fe40000010100 */
[--C-:B------:R-:W-:Y:S02]  /*b990*/  FFMA.FTZ R188, R197, c[0x0][0x2d0], -R156.reuse ;  /* 0x0000b400c5bc7a23 */ /* 0x100fe4000001089c */
[----:B------:R-:W-:Y:S02]  /*b9a0*/  FMUL.FTZ R148, R4, c[0x0][0x2d0] ;  /* 0x0000b40004947a20 */ /* 0x000fe40000410000 */
[--C-:B------:R-:W-:Y:S02]  /*b9b0*/  FFMA.FTZ R189, R12, c[0x0][0x2d0], -R156.reuse ;  /* 0x0000b4000cbd7a23 */ /* 0x100fe4000001089c */
[--C-:B------:R-:W-:Y:S01]  /*b9c0*/  FFMA.FTZ R191, R7, c[0x0][0x2d0], -R156.reuse ;  /* 0x0000b40007bf7a23 */ /* 0x100fe2000001089c */
[----:B------:R-:W1:Y:S01]  /*b9d0*/  MUFU.EX2 R185, R185 ;  /* 0x000000b900b97308 */ /* 0x000e620000000800 */
[--C-:B------:R-:W-:Y:S01]  /*b9e0*/  FFMA.FTZ R152, R13, c[0x0][0x2d0], -R156.reuse ;  /* 0x0000b4000d987a23 */ /* 0x100fe2000001089c */
[----:B--2---:R-:W-:Y:S01]  /*b9f0*/  F2FP.PACK_AB R145, R183, R184 ;  /* 0x000000b8b791723e */ /* 0x004fe200000000ff */
[----:B------:R-:W-:Y:S01]  /*ba00*/  FMUL.FTZ R4, R151, R144 ;  /* 0x0000009097047220 */ /* 0x000fe20000410000 */
[----:B------:R-:W-:Y:S01]  /*ba10*/  F2FP.PACK_AB R144, R180, R181 ;  /* 0x000000b5b490723e */ /* 0x000fe200000000ff */
[C---:B------:R-:W-:Y:S02]  /*ba20*/  FMUL.FTZ R7, R150.reuse, R147 ;  /* 0x0000009396077220 */ /* 0x040fe40000410000 */
[----:B------:R-:W-:Y:S03]  /*ba30*/  FMUL.FTZ R51, R150, R103 ;  /* 0x0000006796337220 */ /* 0x000fe60000410000 */
[----:B------:R-:W-:Y:S01]  /*ba40*/  MUFU.EX2 R182, R182 ;  /* 0x000000b600b67308 */ /* 0x000fe20000000800 */
[----:B------:R-:W-:Y:S01]  /*ba50*/  LDSM.16.MT88.4 R100, [R214+0x3080] ;  /* 0x00308000d664783b */ /* 0x000fe20000004200 */
[----:B------:R-:W-:Y:S02]  /*ba60*/  FFMA.FTZ R250, R176, c[0x0][0x2d0], -R157 ;  /* 0x0000b400b0fa7a23 */ /* 0x000fe4000001089d */
[--C-:B------:R-:W-:Y:S02]  /*ba70*/  FFMA.FTZ R252, R179, c[0x0][0x2d0], -R156.reuse ;  /* 0x0000b400b3fc7a23 */ /* 0x100fe4000001089c */
[----:B------:R-:W-:Y:S02]  /*ba80*/  FFMA.FTZ R177, R177, c[0x0][0x2d0], -R156 ;  /* 0x0000b400b1b17a23 */ /* 0x000fe4000001089c */
[--C-:B------:R-:W-:Y:S02]  /*ba90*/  FFMA.FTZ R170, R170, c[0x0][0x2d0], -R159.reuse ;  /* 0x0000b400aaaa7a23 */ /* 0x100fe4000001089f */
[----:B------:R-:W2:Y:S01]  /*baa0*/  MUFU.EX2 R187, R187 ;  /* 0x000000bb00bb7308 */ /* 0x000ea20000000800 */
[--C-:B------:R-:W-:Y:S02]  /*bab0*/  FFMA.FTZ R169, R169, c[0x0][0x2d0], -R158.reuse ;  /* 0x0000b400a9a97a23 */ /* 0x100fe4000001089e */
[--C-:B------:R-:W-:Y:S01]  /*bac0*/  FFMA.FTZ R168, R168, c[0x0][0x2d0], -R158.reuse ;  /* 0x0000b400a8a87a23 */ /* 0x100fe2000001089e */
[----:B-1----:R-:W-:Y:S01]  /*bad0*/  F2FP.PACK_AB R146, R185, R186 ;  /* 0x000000bab992723e */ /* 0x002fe200000000ff */
[----:B------:R-:W-:Y:S02]  /*bae0*/  FFMA.FTZ R175, R175, c[0x0][0x2d0], -R159 ;  /* 0x0000b400afaf7a23 */ /* 0x000fe4000001089f */
[----:B------:R-:W-:Y:S02]  /*baf0*/  FFMA.FTZ R173, R173, c[0x0][0x2d0], -R158 ;  /* 0x0000b400adad7a23 */ /* 0x000fe4000001089e */
[--C-:B------:R-:W-:Y:S01]  /*bb00*/  FFMA.FTZ R167, R167, c[0x0][0x2d0], -R157.reuse ;  /* 0x0000b400a7a77a23 */ /* 0x100fe2000001089d */
[----:B------:R-:W1:Y:S01]  /*bb10*/  MUFU.EX2 R149, R149 ;  /* 0x0000009500957308 */ /* 0x000e620000000800 */
[----:B------:R-:W-:Y:S02]  /*bb20*/  FFMA.FTZ R166, R166, c[0x0][0x2d0], -R157 ;  /* 0x0000b400a6a67a23 */ /* 0x000fe4000001089d */
[----:B------:R-:W-:Y:S02]  /*bb30*/  FFMA.FTZ R164, R164, c[0x0][0x2d0], -R156 ;  /* 0x0000b400a4a47a23 */ /* 0x000fe4000001089c */
[C---:B------:R-:W-:Y:S02]  /*bb40*/  FMUL.FTZ R52, R151.reuse, R52 ;  /* 0x0000003497347220 */ /* 0x040fe40000410000 */
[C---:B------:R-:W-:Y:S02]  /*bb50*/  FMUL.FTZ R53, R151.reuse, R53 ;  /* 0x0000003597357220 */ /* 0x040fe40000410000 */
[C---:B------:R-:W-:Y:S01]  /*bb60*/  FMUL.FTZ R54, R150.reuse, R54 ;  /* 0x0000003696367220 */ /* 0x040fe20000410000 */
[----:B------:R-:W3:Y:S01]  /*bb70*/  MUFU.EX2 R148, R148 ;  /* 0x0000009400947308 */ /* 0x000ee20000000800 */
[C---:B------:R-:W-:Y:S02]  /*bb80*/  FMUL.FTZ R55, R150.reuse, R55 ;  /* 0x0000003796377220 */ /* 0x040fe40000410000 */
[----:B------:R-:W-:Y:S01]  /*bb90*/  FMUL.FTZ R64, R151, R64 ;  /* 0x0000004097407220 */ /* 0x000fe20000410000 */
[----:B--2---:R-:W-:Y:S01]  /*bba0*/  F2FP.PACK_AB R147, R187, R182 ;  /* 0x000000b6bb93723e */ /* 0x004fe200000000ff */
[----:B------:R-:W-:Y:S02]  /*bbb0*/  FMUL.FTZ R65, R151, R65 ;  /* 0x0000004197417220 */ /* 0x000fe40000410000 */
[C---:B------:R-:W-:Y:S02]  /*bbc0*/  FMUL.FTZ R66, R150.reuse, R66 ;  /* 0x0000004296427220 */ /* 0x040fe40000410000 */
[----:B------:R-:W-:Y:S01]  /*bbd0*/  FMUL.FTZ R67, R150, R67 ;  /* 0x0000004396437220 */ /* 0x000fe20000410000 */
[----:B------:R-:W-:Y:S01]  /*bbe0*/  MUFU.EX2 R195, R195 ;  /* 0x000000c300c37308 */ /* 0x000fe20000000800 */
[-C--:B------:R-:W-:Y:S05]  /*bbf0*/  HMMA.16816.F32 R4, R144, R20.reuse, R4 ;  /* 0x000000149004723c */ /* 0x080fea0000001804 */
[C---:B-1----:R-:W-:Y:S02]  /*bc00*/  FMUL.FTZ R8, R149.reuse, R140 ;  /* 0x0000008c95087220 */ /* 0x042fe40000410000 */
[C---:B------:R-:W-:Y:S02]  /*bc10*/  FMUL.FTZ R9, R149.reuse, R141 ;  /* 0x0000008d95097220 */ /* 0x040fe40000410000 */
[----:B------:R-:W1:Y:S03]  /*bc20*/  MUFU.EX2 R192, R192 ;  /* 0x000000c000c07308 */ /* 0x000e660000000800 */
[C---:B------:R-:W-:Y:S02]  /*bc30*/  FMUL.FTZ R12, R149.reuse, R136 ;  /* 0x00000088950c7220 */ /* 0x040fe40000410000 */
[C---:B---3--:R-:W-:Y:S02]  /*bc40*/  FMUL.FTZ R10, R148.reuse, R142 ;  /* 0x0000008e940a7220 */ /* 0x048fe40000410000 */
[C---:B------:R-:W-:Y:S02]  /*bc50*/  FMUL.FTZ R11, R148.reuse, R143 ;  /* 0x0000008f940b7220 */ /* 0x040fe40000410000 */
[C---:B------:R-:W-:Y:S01]  /*bc60*/  FMUL.FTZ R14, R148.reuse, R138 ;  /* 0x0000008a940e7220 */ /* 0x040fe20000410000 */
[----:B------:R-:W-:Y:S01]  /*bc70*/  MUFU.EX2 R193, R193 ;  /* 0x000000c100c17308 */ /* 0x000fe20000000800 */
[C---:B------:R-:W-:Y:S02]  /*bc80*/  FMUL.FTZ R15, R148.reuse, R139 ;  /* 0x0000008b940f7220 */ /* 0x040fe40000410000 */
[C---:B------:R-:W-:Y:S02]  /*bc90*/  FMUL.FTZ R13, R149.reuse, R137 ;  /* 0x00000089950d7220 */ /* 0x040fe40000410000 */
[C---:B------:R-:W-:Y:S02]  /*bca0*/  FMUL.FTZ R40, R149.reuse, R108 ;  /* 0x0000006c95287220 */ /* 0x040fe40000410000 */
[C---:B------:R-:W-:Y:S02]  /*bcb0*/  FMUL.FTZ R41, R149.reuse, R109 ;  /* 0x0000006d95297220 */ /* 0x040fe40000410000 */
[C---:B------:R-:W-:Y:S01]  /*bcc0*/  FMUL.FTZ R42, R148.reuse, R110 ;  /* 0x0000006e942a7220 */ /* 0x040fe20000410000 */
[----:B------:R-:W2:Y:S01]  /*bcd0*/  MUFU.EX2 R190, R190 ;  /* 0x000000be00be7308 */ /* 0x000ea20000000800 */
[----:B------:R-:W-:Y:S02]  /*bce0*/  FMUL.FTZ R43, R148, R111 ;  /* 0x0000006f942b7220 */ /* 0x000fe40000410000 */
[----:B------:R-:W-:Y:S01]  /*bcf0*/  LDSM.16.MT88.4 R108, [R214+0x1c80] ;  /* 0x001c8000d66c783b */ /* 0x000fe20000004200 */
[----:B-1----:R-:W-:Y:S01]  /*bd00*/  F2FP.PACK_AB R140, R192, R195 ;  /* 0x000000c3c08c723e */ /* 0x002fe200000000ff */
[C---:B------:R-:W-:Y:S02]  /*bd10*/  FMUL.FTZ R44, R149.reuse, R104 ;  /* 0x00000068952c7220 */ /* 0x040fe40000410000 */
[C---:B------:R-:W-:Y:S02]  /*bd20*/  FMUL.FTZ R45, R149.reuse, R105 ;  /* 0x00000069952d7220 */ /* 0x040fe40000410000 */
[C---:B------:R-:W-:Y:S01]  /*bd30*/  FMUL.FTZ R46, R148.reuse, R106 ;  /* 0x0000006a942e7220 */ /* 0x040fe20000410000 */
[----:B------:R-:W-:Y:S01]  /*bd40*/  MUFU.EX2 R191, R191 ;  /* 0x000000bf00bf7308 */ /* 0x000fe20000000800 */
[C---:B------:R-:W-:Y:S02]  /*bd50*/  FMUL.FTZ R47, R148.reuse, R107 ;  /* 0x0000006b942f7220 */ /* 0x040fe40000410000 */
[----:B------:R-:W-:Y:S01]  /*bd60*/  LDSM.16.MT88.4 R104, [R212+0x3080] ;  /* 0x00308000d468783b */ /* 0x000fe20000004200 */
[C---:B------:R-:W-:Y:S02]  /*bd70*/  FMUL.FTZ R24, R149.reuse, R124 ;  /* 0x0000007c95187220 */ /* 0x040fe40000410000 */
[C---:B------:R-:W-:Y:S02]  /*bd80*/  FMUL.FTZ R25, R149.reuse, R125 ;  /* 0x0000007d95197220 */ /* 0x040fe40000410000 */
[C---:B------:R-:W-:Y:S02]  /*bd90*/  FMUL.FTZ R26, R148.reuse, R126 ;  /* 0x0000007e941a7220 */ /* 0x040fe40000410000 */
[----:B------:R-:W1:Y:S01]  /*bda0*/  MUFU.EX2 R188, R188 ;  /* 0x000000bc00bc7308 */ /* 0x000e620000000800 */
[----:B------:R-:W-:Y:S02]  /*bdb0*/  FMUL.FTZ R27, R148, R127 ;  /* 0x0000007f941b7220 */ /* 0x000fe40000410000 */
[C---:B------:R-:W-:Y:S01]  /*bdc0*/  FMUL.FTZ R28, R149.reuse, R120 ;  /* 0x00000078951c7220 */ /* 0x040fe20000410000 */
[----:B--2---:R-:W-:Y:S01]  /*bdd0*/  F2FP.PACK_AB R142, R190, R193 ;  /* 0x000000c1be8e723e */ /* 0x004fe200000000ff */
[C---:B------:R-:W-:Y:S02]  /*bde0*/  FMUL.FTZ R29, R149.reuse, R121 ;  /* 0x00000079951d7220 */ /* 0x040fe40000410000 */
[C---:B------:R-:W-:Y:S02]  /*bdf0*/  FMUL.FTZ R30, R148.reuse, R122 ;  /* 0x0000007a941e7220 */ /* 0x040fe40000410000 */
[C---:B------:R-:W-:Y:S01]  /*be00*/  FMUL.FTZ R56, R149.reuse, R56 ;  /* 0x0000003895387220 */ /* 0x040fe20000410000 */
[----:B------:R-:W-:Y:S01]  /*be10*/  MUFU.EX2 R189, R189 ;  /* 0x000000bd00bd7308 */ /* 0x000fe20000000800 */
[C---:B------:R-:W-:Y:S02]  /*be20*/  FMUL.FTZ R57, R149.reuse, R57 ;  /* 0x0000003995397220 */ /* 0x040fe40000410000 */
[C---:B------:R-:W-:Y:S02]  /*be30*/  FMUL.FTZ R58, R148.reuse, R58 ;  /* 0x0000003a943a7220 */ /* 0x040fe40000410000 */
[C---:B------:R-:W-:Y:S02]  /*be40*/  FMUL.FTZ R59, R148.reuse, R59 ;  /* 0x0000003b943b7220 */ /* 0x040fe40000410000 */
[C---:B------:R-:W-:Y:S02]  /*be50*/  FMUL.FTZ R60, R149.reuse, R60 ;  /* 0x0000003c953c7220 */ /* 0x040fe40000410000 */
[----:B------:R-:W-:Y:S01]  /*be60*/  FMUL.FTZ R61, R149, R61 ;  /* 0x0000003d953d7220 */ /* 0x000fe20000410000 */
[----:B------:R-:W2:Y:S01]  /*be70*/  MUFU.EX2 R152, R152 ;  /* 0x0000009800987308 */ /* 0x000ea20000000800 */
[C---:B------:R-:W-:Y:S02]  /*be80*/  FMUL.FTZ R62, R148.reuse, R62 ;  /* 0x0000003e943e7220 */ /* 0x040fe40000410000 */
[----:B------:R-:W-:Y:S01]  /*be90*/  FMUL.FTZ R63, R148, R63 ;  /* 0x0000003f943f7220 */ /* 0x000fe20000410000 */
[----:B-1----:R-:W-:Y:S01]  /*bea0*/  F2FP.PACK_AB R141, R188, R191 ;  /* 0x000000bfbc8d723e */ /* 0x002fe200000000ff */
[--C-:B------:R-:W-:Y:S02]  /*beb0*/  FFMA.FTZ R194, R194, c[0x0][0x2d0], -R159.reuse ;  /* 0x0000b400c2c27a23 */ /* 0x100fe4000001089f */
[--C-:B------:R-:W-:Y:S02]  /*bec0*/  FFMA.FTZ R197, R196, c[0x0][0x2d0], -R159.reuse ;  /* 0x0000b400c4c57a23 */ /* 0x100fe4000001089f */
[--C-:B------:R-:W-:Y:S01]  /*bed0*/  FFMA.FTZ R196, R201, c[0x0][0x2d0], -R158.reuse ;  /* 0x0000b400c9c47a23 */ /* 0x100fe2000001089e */
[----:B------:R1:W-:Y:S01]  /*bee0*/  MUFU.EX2 R124, R177 ;  /* 0x000000b1007c7308 */ /* 0x0003e20000000800 */
[--C-:B------:R-:W-:Y:S02]  /*bef0*/  FFMA.FTZ R199, R199, c[0x0][0x2d0], -R158.reuse ;  /* 0x0000b400c7c77a23 */ /* 0x100fe4000001089e */
[--C-:B------:R-:W-:Y:S02]  /*bf00*/  FFMA.FTZ R198, R198, c[0x0][0x2d0], -R159.reuse ;  /* 0x0000b400c6c67a23 */ /* 0x100fe4000001089f */
[--C-:B------:R-:W-:Y:S02]  /*bf10*/  FFMA.FTZ R201, R200, c[0x0][0x2d0], -R159.reuse ;  /* 0x0000b400c8c97a23 */ /* 0x100fe4000001089f */
[----:B------:R-:W-:Y:S02]  /*bf20*/  FFMA.FTZ R159, R174, c[0x0][0x2d0], -R159 ;  /* 0x0000b400ae9f7a23 */ /* 0x000fe4000001089f */
[--C-:B------:R-:W-:Y:S01]  /*bf30*/  FFMA.FTZ R200, R247, c[0x0][0x2d0], -R158.reuse ;  /* 0x0000b400f7c87a23 */ /* 0x100fe2000001089e */
[----:B------:R-:W-:Y:S01]  /*bf40*/  MUFU.EX2 R125, R171 ;  /* 0x000000ab007d7308 */ /* 0x000fe20000000800 */
[--C-:B------:R-:W-:Y:S02]  /*bf50*/  FFMA.FTZ R203, R203, c[0x0][0x2d0], -R158.reuse ;  /* 0x0000b400cbcb7a23 */ /* 0x100fe4000001089e */
[----:B------:R-:W-:Y:S01]  /*bf60*/  FFMA.FTZ R158, R172, c[0x0][0x2d0], -R158 ;  /* 0x0000b400ac9e7a23 */ /* 0x000fe2000001089e */
[----:B--2---:R-:W-:Y:S01]  /*bf70*/  F2FP.PACK_AB R143, R152, R189 ;  /* 0x000000bd988f723e */ /* 0x004fe200000000ff */
[--C-:B------:R-:W-:Y:S02]  /*bf80*/  FFMA.FTZ R202, R202, c[0x0][0x2d0], -R157.reuse ;  /* 0x0000b400caca7a23 */ /* 0x100fe4000001089d */
[--C-:B------:R-:W-:Y:S02]  /*bf90*/  FFMA.FTZ R247, R248, c[0x0][0x2d0], -R157.reuse ;  /* 0x0000b400f8f77a23 */ /* 0x100fe4000001089d */
[--C-:B------:R-:W-:Y:S01]  /*bfa0*/  FFMA.FTZ R248, R251, c[0x0][0x2d0], -R156.reuse ;  /* 0x0000b400fbf87a23 */ /* 0x100fe2000001089c */
[----:B------:R-:W-:Y:S01]  /*bfb0*/  MUFU.EX2 R121, R170 ;  /* 0x000000aa00797308 */ /* 0x000fe20000000800 */
[C---:B------:R-:W-:Y:S04]  /*bfc0*/  HMMA.16816.F32 R8, R140.reuse, R20, R8 ;  /* 0x000000148c08723c */ /* 0x040fe80000001808 */
[--C-:B------:R-:W-:Y:S02]  /*bfd0*/  FFMA.FTZ R251, R178, c[0x0][0x2d0], -R157.reuse ;  /* 0x0000b400b2fb7a23 */ /* 0x100fe4000001089d */
[----:B-1----:R-:W-:Y:S01]  /*bfe0*/  LDSM.16.MT88.4 R176, [R212+0x3880] ;  /* 0x00388000d4b0783b */ /* 0x002fe20000004200 */
[C---:B------:R-:W-:Y:S01]  /*bff0*/  FMUL.FTZ R20, R151.reuse, R128 ;  /* 0x0000008097147220 */ /* 0x040fe20000410000 */
[-C--:B------:R-:W-:Y:S01]  /*c000*/  HMMA.16816.F32 R12, R140, R22.reuse, R12 ;  /* 0x000000168c0c723c */ /* 0x080fe2000000180c */
[----:B------:R-:W-:Y:S03]  /*c010*/  MUFU.EX2 R126, R169 ;  /* 0x000000a9007e7308 */ /* 0x000fe60000000800 */
[----:B------:R-:W-:Y:S02]  /*c020*/  FMUL.FTZ R21, R151, R129 ;  /* 0x0000008197157220 */ /* 0x000fe40000410000 */
[--C-:B------:R-:W-:Y:S02]  /*c030*/  FFMA.FTZ R162, R162, c[0x0][0x2d0], -R157.reuse ;  /* 0x0000b400a2a27a23 */ /* 0x100fe4000001089d */
[C---:B------:R-:W-:Y:S03]  /*c040*/  HMMA.16816.F32 R16, R144.reuse, R22, R16 ;  /* 0x000000169010723c */ /* 0x040fe60000001810 */
[----:B------:R1:W-:Y:S01]  /*c050*/  MUFU.EX2 R122, R168 ;  /* 0x000000a8007a7308 */ /* 0x0003e20000000800 */
[----:B------:R-:W-:Y:S02]  /*c060*/  FMUL.FTZ R31, R148, R123 ;  /* 0x0000007b941f7220 */ /* 0x000fe40000410000 */
[----:B------:R-:W-:Y:S02]  /*c070*/  FFMA.FTZ R157, R165, c[0x0][0x2d0], -R157 ;  /* 0x0000b400a59d7a23 */ /* 0x000fe4000001089d */
[C---:B------:R-:W-:Y:S04]  /*c080*/  FMUL.FTZ R22, R150.reuse, R130 ;  /* 0x0000008296167220 */ /* 0x040fe80000410000 */
[C---:B------:R-:W-:Y:S01]  /*c090*/  FMUL.FTZ R23, R150.reuse, R131 ;  /* 0x0000008396177220 */ /* 0x040fe20000410000 */
[----:B------:R-:W-:Y:S01]  /*c0a0*/  MUFU.EX2 R138, R175 ;  /* 0x000000af008a7308 */ /* 0x000fe20000000800 */
[----:B------:R-:W2:Y:S01]  /*c0b0*/  LDSM.16.MT88.4 R128, [R214+0x2480] ;  /* 0x00248000d680783b */ /* 0x000ea20000004200 */
[C---:B------:R-:W-:Y:S02]  /*c0c0*/  FMUL.FTZ R96, R151.reuse, R96 ;  /* 0x0000006097607220 */ /* 0x040fe40000410000 */
[C---:B------:R-:W-:Y:S02]  /*c0d0*/  FMUL.FTZ R97, R151.reuse, R97 ;  /* 0x0000006197617220 */ /* 0x040fe40000410000 */
[-C--:B------:R-:W-:Y:S03]  /*c0e0*/  HMMA.16816.F32 R20, R144, R36.reuse, R20 ;  /* 0x000000249014723c */ /* 0x080fe60000001814 */
[C---:B------:R-:W-:Y:S01]  /*c0f0*/  FMUL.FTZ R98, R150.reuse, R98 ;  /* 0x0000006296627220 */ /* 0x040fe20000410000 */
[----:B------:R3:W-:Y:S01]  /*c100*/  MUFU.EX2 R139, R173 ;  /* 0x000000ad008b7308 */ /* 0x0007e20000000800 */
[C---:B------:R-:W-:Y:S02]  /*c110*/  FMUL.FTZ R99, R150.reuse, R99 ;  /* 0x0000006396637220 */ /* 0x040fe40000410000 */
[C---:B------:R-:W-:Y:S01]  /*c120*/  FMUL.FTZ R68, R151.reuse, R68 ;  /* 0x0000004497447220 */ /* 0x040fe20000410000 */
[C---:B------:R-:W-:Y:S01]  /*c130*/  HMMA.16816.F32 R24, R140.reuse, R36, R24 ;  /* 0x000000248c18723c */ /* 0x040fe20000001818 */
[----:B-1----:R-:W-:Y:S03]  /*c140*/  LDSM.16.MT88.4 R168, [R212+0x2c80] ;  /* 0x002c8000d4a8783b */ /* 0x002fe60000004200 */
[C---:B------:R-:W-:Y:S02]  /*c150*/  FMUL.FTZ R69, R151.reuse, R69 ;  /* 0x0000004597457220 */ /* 0x040fe40000410000 */
[----:B------:R-:W-:Y:S01]  /*c160*/  MUFU.EX2 R127, R167 ;  /* 0x000000a7007f7308 */ /* 0x000fe20000000800 */
[C---:B------:R-:W-:Y:S01]  /*c170*/  FMUL.FTZ R36, R151.reuse, R112 ;  /* 0x0000007097247220 */ /* 0x040fe20000410000 */
[-C--:B------:R-:W-:Y:S04]  /*c180*/  HMMA.16816.F32 R28, R140, R38.reuse, R28 ;  /* 0x000000268c1c723c */ /* 0x080fe8000000181c */
[----:B------:R-:W-:Y:S02]  /*c190*/  FMUL.FTZ R37, R151, R113 ;  /* 0x0000007197257220 */ /* 0x000fe40000410000 */
[C---:B------:R-:W-:Y:S02]  /*c1a0*/  FMUL.FTZ R70, R150.reuse, R70 ;  /* 0x0000004696467220 */ /* 0x040fe40000410000 */
[C---:B------:R-:W-:Y:S01]  /*c1b0*/  HMMA.16816.F32 R32, R144.reuse, R38, R32 ;  /* 0x000000269020723c */ /* 0x040fe20000001820 */
[----:B------:R-:W1:Y:S01]  /*c1c0*/  MUFU.EX2 R136, R166 ;  /* 0x000000a600887308 */ /* 0x000e620000000800 */
[----:B---3--:R-:W-:Y:S02]  /*c1d0*/  LDSM.16.MT88.4 R172, [R214+0x3880] ;  /* 0x00388000d6ac783b */ /* 0x008fe40000004200 */
[C---:B------:R-:W-:Y:S03]  /*c1e0*/  FMUL.FTZ R71, R150.reuse, R71 ;  /* 0x0000004796477220 */ /* 0x040fe60000410000 */
[C---:B------:R-:W-:Y:S02]  /*c1f0*/  FMUL.FTZ R38, R150.reuse, R114 ;  /* 0x0000007296267220 */ /* 0x040fe40000410000 */
[----:B------:R-:W-:Y:S02]  /*c200*/  FMUL.FTZ R39, R150, R115 ;  /* 0x0000007396277220 */ /* 0x000fe40000410000 */
[----:B------:R3:W-:Y:S01]  /*c210*/  MUFU.EX2 R120, R164 ;  /* 0x000000a400787308 */ /* 0x0007e20000000800 */
[----:B------:R-:W4:Y:S01]  /*c220*/  LDSM.16.MT88.4 R112, [R212+0x2480] ;  /* 0x00248000d470783b */ /* 0x000f220000004200 */
[C---:B------:R-:W-:Y:S02]  /*c230*/  FMUL.FTZ R72, R149.reuse, R72 ;  /* 0x0000004895487220 */ /* 0x040fe40000410000 */
[C---:B------:R-:W-:Y:S01]  /*c240*/  FMUL.FTZ R73, R149.reuse, R73 ;  /* 0x0000004995497220 */ /* 0x040fe20000410000 */
[-C--:B--2---:R-:W-:Y:S03]  /*c250*/  HMMA.16816.F32 R36, R144, R128.reuse, R36 ;  /* 0x000000809024723c */ /* 0x084fe60000001824 */
[C---:B------:R-:W-:Y:S02]  /*c260*/  FMUL.FTZ R74, R148.reuse, R74 ;  /* 0x0000004a944a7220 */ /* 0x040fe40000410000 */
[----:B------:R-:W-:Y:S01]  /*c270*/  MUFU.EX2 R194, R194 ;  /* 0x000000c200c27308 */ /* 0x000fe20000000800 */
[----:B------:R-:W-:Y:S02]  /*c280*/  FMUL.FTZ R75, R148, R75 ;  /* 0x0000004b944b7220 */ /* 0x000fe40000410000 */
[C---:B------:R-:W-:Y:S04]  /*c290*/  HMMA.16816.F32 R40, R140.reuse, R128, R40 ;  /* 0x000000808c28723c */ /* 0x040fe80000001828 */
[C---:B------:R-:W-:Y:S01]  /*c2a0*/  FMUL.FTZ R76, R149.reuse, R76 ;  /* 0x0000004c954c7220 */ /* 0x040fe20000410000 */
[----:B-1----:R-:W-:Y:S01]  /*c2b0*/  F2FP.PACK_AB R160, R136, R127 ;  /* 0x0000007f88a0723e */ /* 0x002fe200000000ff */
[----:B------:R-:W-:Y:S01]  /*c2c0*/  FMUL.FTZ R77, R149, R77 ;  /* 0x0000004d954d7220 */ /* 0x000fe20000410000 */
[----:B------:R-:W1:Y:S01]  /*c2d0*/  MUFU.EX2 R197, R197 ;  /* 0x000000c500c57308 */ /* 0x000e620000000800 */
[-C--:B------:R-:W-:Y:S01]  /*c2e0*/  HMMA.16816.F32 R44, R140, R130.reuse, R44 ;  /* 0x000000828c2c723c */ /* 0x080fe2000000182c */
[----:B---3--:R-:W-:Y:S03]  /*c2f0*/  LDSM.16.MT88.4 R164, [R214+0x2c80] ;  /* 0x002c8000d6a4783b */ /* 0x008fe60000004200 */
[C---:B------:R-:W-:Y:S02]  /*c300*/  FMUL.FTZ R78, R148.reuse, R78 ;  /* 0x0000004e944e7220 */ /* 0x040fe40000410000 */
[----:B------:R-:W-:Y:S02]  /*c310*/  FMUL.FTZ R79, R148, R79 ;  /* 0x0000004f944f7220 */ /* 0x000fe40000410000 */
[C---:B------:R-:W-:Y:S01]  /*c320*/  HMMA.16816.F32 R48, R144.reuse, R130, R48 ;  /* 0x000000829030723c */ /* 0x040fe20000001830 */
[----:B------:R-:W-:Y:S03]  /*c330*/  MUFU.EX2 R196, R196 ;  /* 0x000000c400c47308 */ /* 0x000fe60000000800 */
[C---:B------:R-:W-:Y:S02]  /*c340*/  FMUL.FTZ R80, R151.reuse, R80 ;  /* 0x0000005097507220 */ /* 0x040fe40000410000 */
[C---:B------:R-:W-:Y:S02]  /*c350*/  FMUL.FTZ R81, R151.reuse, R81 ;  /* 0x0000005197517220 */ /* 0x040fe40000410000 */
[C---:B------:R-:W-:Y:S03]  /*c360*/  FMUL.FTZ R82, R150.reuse, R82 ;  /* 0x0000005296527220 */ /* 0x040fe60000410000 */
[----:B------:R-:W2:Y:S01]  /*c370*/  MUFU.EX2 R199, R199 ;  /* 0x000000c700c77308 */ /* 0x000ea20000000800 */
[-C--:B----4-:R-:W-:Y:S03]  /*c380*/  HMMA.16816.F32 R52, R144, R112.reuse, R52 ;  /* 0x000000709034723c */ /* 0x090fe60000001834 */
[C---:B------:R-:W-:Y:S02]  /*c390*/  FMUL.FTZ R83, R150.reuse, R83 ;  /* 0x0000005396537220 */ /* 0x040fe40000410000 */
[C---:B------:R-:W-:Y:S02]  /*c3a0*/  FMUL.FTZ R84, R151.reuse, R84 ;  /* 0x0000005497547220 */ /* 0x040fe40000410000 */
[----:B------:R-:W-:Y:S01]  /*c3b0*/  FMUL.FTZ R85, R151, R85 ;  /* 0x0000005597557220 */ /* 0x000fe20000410000 */
[C---:B------:R-:W-:Y:S01]  /*c3c0*/  HMMA.16816.F32 R56, R140.reuse, R112, R56 ;  /* 0x000000708c38723c */ /* 0x040fe20000001838 */
[----:B------:R-:W-:Y:S03]  /*c3d0*/  MUFU.EX2 R198, R198 ;  /* 0x000000c600c67308 */ /* 0x000fe60000000800 */
[C---:B------:R-:W-:Y:S02]  /*c3e0*/  FMUL.FTZ R86, R150.reuse, R86 ;  /* 0x0000005696567220 */ /* 0x040fe40000410000 */
[----:B------:R-:W-:Y:S02]  /*c3f0*/  FMUL.FTZ R87, R150, R87 ;  /* 0x0000005796577220 */ /* 0x000fe40000410000 */
[-C--:B------:R-:W-:Y:S03]  /*c400*/  HMMA.16816.F32 R60, R140, R114.reuse, R60 ;  /* 0x000000728c3c723c */ /* 0x080fe6000000183c */
[----:B------:R-:W3:Y:S01]  /*c410*/  MUFU.EX2 R201, R201 ;  /* 0x000000c900c97308 */ /* 0x000ee20000000800 */
[C---:B------:R-:W-:Y:S02]  /*c420*/  FMUL.FTZ R88, R149.reuse, R88 ;  /* 0x0000005895587220 */ /* 0x040fe40000410000 */
[----:B------:R-:W-:Y:S02]  /*c430*/  FMUL.FTZ R89, R149, R89 ;  /* 0x0000005995597220 */ /* 0x000fe40000410000 */
[C---:B------:R-:W-:Y:S01]  /*c440*/  HMMA.16816.F32 R64, R144.reuse, R114, R64 ;  /* 0x000000729040723c */ /* 0x040fe20000001840 */
[----:B------:R-:W4:Y:S03]  /*c450*/  LDSM.16.MT88.4 R112, [R212+0x1c80] ;  /* 0x001c8000d470783b */ /* 0x000f260000004200 */
[C---:B------:R-:W-:Y:S01]  /*c460*/  FMUL.FTZ R90, R148.reuse, R90 ;  /* 0x0000005a945a7220 */ /* 0x040fe20000410000 */
[----:B------:R-:W-:Y:S01]  /*c470*/  MUFU.EX2 R200, R200 ;  /* 0x000000c800c87308 */ /* 0x000fe20000000800 */
[C---:B------:R-:W-:Y:S02]  /*c480*/  FMUL.FTZ R91, R148.reuse, R91 ;  /* 0x0000005b945b7220 */ /* 0x040fe40000410000 */
[-C--:B------:R-:W-:Y:S04]  /*c490*/  HMMA.16816.F32 R68, R144, R100.reuse, R68 ;  /* 0x000000649044723c */ /* 0x080fe80000001844 */
[--C-:B------:R-:W-:Y:S02]  /*c4a0*/  FFMA.FTZ R249, R249, c[0x0][0x2d0], -R156.reuse ;  /* 0x0000b400f9f97a23 */ /* 0x100fe4000001089c */
[C---:B------:R-:W-:Y:S01]  /*c4b0*/  FMUL.FTZ R92, R149.reuse, R92 ;  /* 0x0000005c955c7220 */ /* 0x040fe20000410000 */
[----:B------:R-:W5:Y:S01]  /*c4c0*/  MUFU.EX2 R203, R203 ;  /* 0x000000cb00cb7308 */ /* 0x000f620000000800 */
[C---:B------:R-:W-:Y:S04]  /*c4d0*/  HMMA.16816.F32 R72, R140.reuse, R100, R72 ;  /* 0x000000648c48723c */ /* 0x040fe80000001848 */
[----:B------:R-:W-:Y:S02]  /*c4e0*/  FMUL.FTZ R93, R149, R93 ;  /* 0x0000005d955d7220 */ /* 0x000fe40000410000 */
[C---:B------:R-:W-:Y:S01]  /*c4f0*/  FMUL.FTZ R94, R148.reuse, R94 ;  /* 0x0000005e945e7220 */ /* 0x040fe20000410000 */
[----:B-1----:R-:W-:Y:S01]  /*c500*/  F2FP.PACK_AB R100, R197, R194 ;  /* 0x000000c2c564723e */ /* 0x002fe200000000ff */
[-C--:B------:R-:W-:Y:S01]  /*c510*/  HMMA.16816.F32 R76, R140, R102.reuse, R76 ;  /* 0x000000668c4c723c */ /* 0x080fe2000000184c */
[----:B------:R-:W-:Y:S03]  /*c520*/  MUFU.EX2 R202, R202 ;  /* 0x000000ca00ca7308 */ /* 0x000fe60000000800 */
[----:B--2---:R-:W-:Y:S01]  /*c530*/  F2FP.PACK_AB R101, R199, R196 ;  /* 0x000000c4c765723e */ /* 0x004fe200000000ff */
[----:B------:R-:W-:Y:S02]  /*c540*/  FMUL.FTZ R95, R148, R95 ;  /* 0x0000005f945f7220 */ /* 0x000fe40000410000 */
[--C-:B------:R-:W-:Y:S01]  /*c550*/  FFMA.FTZ R163, R163, c[0x0][0x2d0], -R156.reuse ;  /* 0x0000b400a3a37a23 */ /* 0x100fe2000001089c */
[C---:B------:R-:W-:Y:S03]  /*c560*/  HMMA.16816.F32 R80, R144.reuse, R102, R80 ;  /* 0x000000669050723c */ /* 0x040fe60000001850 */
[----:B------:R-:W1:Y:S01]  /*c570*/  MUFU.EX2 R247, R247 ;  /* 0x000000f700f77308 */ /* 0x000e620000000800 */
[--C-:B------:R-:W-:Y:S02]  /*c580*/  FFMA.FTZ R155, R155, c[0x0][0x2d0], -R156.reuse ;  /* 0x0000b4009b9b7a23 */ /* 0x100fe4000001089c */
[----:B------:R-:W-:Y:S01]  /*c590*/  FFMA.FTZ R156, R154, c[0x0][0x2d0], -R156 ;  /* 0x0000b4009a9c7a23 */ /* 0x000fe2000001089c */
[----:B---3--:R-:W-:Y:S01]  /*c5a0*/  F2FP.PACK_AB R102, R201, R198 ;  /* 0x000000c6c966723e */ /* 0x008fe200000000ff */
[-C--:B------:R-:W-:Y:S04]  /*c5b0*/  HMMA.16816.F32 R84, R144, R104.reuse, R84 ;  /* 0x000000689054723c */ /* 0x080fe80000001854 */
[----:B-----5:R-:W-:Y:S01]  /*c5c0*/  F2FP.PACK_AB R103, R203, R200 ;  /* 0x000000c8cb67723e */ /* 0x020fe200000000ff */
[----:B------:R-:W-:Y:S01]  /*c5d0*/  MUFU.EX2 R248, R248 ;  /* 0x000000f800f87308 */ /* 0x000fe20000000800 */
[----:B------:R-:W-:Y:S02]  /*c5e0*/  FFMA.FTZ R181, R151, R232, R181 ;  /* 0x000000e897b57223 */ /* 0x000fe400000100b5 */
[C---:B------:R-:W-:Y:S04]  /*c5f0*/  HMMA.16816.F32 R88, R140.reuse, R104, R88 ;  /* 0x000000688c58723c */ /* 0x040fe80000001858 */
[----:B------:R-:W-:Y:S02]  /*c600*/  FFMA.FTZ R184, R150, R231, R184 ;  /* 0x000000e796b87223 */ /* 0x000fe400000100b8 */
[----:B------:R-:W-:Y:S01]  /*c610*/  FFMA.FTZ R195, R149, R230, R195 ;  /* 0x000000e695c37223 */ /* 0x000fe200000100c3 */
[----:B------:R-:W2:Y:S01]  /*c620*/  MUFU.EX2 R249, R249 ;  /* 0x000000f900f97308 */ /* 0x000ea20000000800 */
[-C--:B------:R-:W-:Y:S04]  /*c630*/  HMMA.16816.F32 R92, R140, R106.reuse, R92 ;  /* 0x0000006a8c5c723c */ /* 0x080fe8000000185c */
[----:B-1----:R-:W-:Y:S01]  /*c640*/  F2FP.PACK_AB R104, R247, R202 ;  /* 0x000000caf768723e */ /* 0x002fe200000000ff */
[----:B------:R-:W-:Y:S02]  /*c650*/  FFMA.FTZ R191, R148, R227, R191 ;  /* 0x000000e394bf7223 */ /* 0x000fe400000100bf */
[----:B------:R-:W-:Y:S01]  /*c660*/  FADD.FTZ R181, R180, R181 ;  /* 0x000000b5b4b57221 */ /* 0x000fe20000010000 */
[----:B------:R-:W-:Y:S01]  /*c670*/  HMMA.16816.F32 R96, R144, R106, R96 ;  /* 0x0000006a9060723c */ /* 0x000fe20000001860 */
[----:B------:R-:W-:Y:S03]  /*c680*/  MUFU.EX2 R250, R250 ;  /* 0x000000fa00fa7308 */ /* 0x000fe60000000800 */
[----:B------:R-:W-:Y:S02]  /*c690*/  FADD.FTZ R183, R183, R184 ;  /* 0x000000b8b7b77221 */ /* 0x000fe40000010000 */
[----:B------:R-:W-:Y:S02]  /*c6a0*/  FADD.FTZ R192, R192, R195 ;  /* 0x000000c3c0c07221 */ /* 0x000fe40000010000 */
[-C--:B------:R-:W-:Y:S03]  /*c6b0*/  HMMA.16816.F32 R4, R100, R108.reuse, R4 ;  /* 0x0000006c6404723c */ /* 0x080fe60000001804 */
[----:B------:R-:W1:Y:S02]  /*c6c0*/  MUFU.EX2 R251, R251 ;  /* 0x000000fb00fb7308 */ /* 0x000e640000000800 */
[----:B------:R-:W-:Y:S01]  /*c6d0*/  FADD.FTZ R188, R188, R191 ;  /* 0x000000bfbcbc7221 */ /* 0x000fe20000010000 */
[----:B--2---:R-:W-:Y:S01]  /*c6e0*/  F2FP.PACK_AB R105, R249, R248 ;  /* 0x000000f8f969723e */ /* 0x004fe200000000ff */
[----:B------:R-:W-:Y:S02]  /*c6f0*/  FADD.FTZ R186, R186, R181 ;  /* 0x000000b5baba7221 */ /* 0x000fe40000010000 */
[----:B------:R-:W-:Y:S04]  /*c700*/  FADD.FTZ R182, R182, R183 ;  /* 0x000000b7b6b67221 */ /* 0x000fe80000010000 */
[----:B------:R-:W2:Y:S01]  /*c710*/  MUFU.EX2 R252, R252 ;  /* 0x000000fc00fc7308 */ /* 0x000ea20000000800 */
[----:B------:R-:W-:Y:S02]  /*c720*/  FADD.FTZ R193, R193, R192 ;  /* 0x000000c0c1c17221 */ /* 0x000fe40000010000 */
[----:B------:R-:W-:Y:S02]  /*c730*/  FADD.FTZ R189, R189, R188 ;  /* 0x000000bcbdbd7221 */ /* 0x000fe40000010000 */
[----:B------:R-:W-:Y:S02]  /*c740*/  FADD.FTZ R185, R185, R186 ;  /* 0x000000bab9b97221 */ /* 0x000fe40000010000 */
[----:B------:R-:W-:Y:S02]  /*c750*/  FADD.FTZ R187, R187, R182 ;  /* 0x000000b6bbbb7221 */ /* 0x000fe40000010000 */
[----:B------:R-:W-:Y:S01]  /*c760*/  FADD.FTZ R193, R190, R193 ;  /* 0x000000c1bec17221 */ /* 0x000fe20000010000 */
[----:B------:R-:W3:Y:S01]  /*c770*/  MUFU.EX2 R129, R159 ;  /* 0x0000009f00817308 */ /* 0x000ee20000000800 */
[----:B------:R-:W-:Y:S01]  /*c780*/  FADD.FTZ R189, R152, R189 ;  /* 0x000000bd98bd7221 */ /* 0x000fe20000010000 */
[----:B------:R-:W-:Y:S01]  /*c790*/  MOV R152, R153 ;  /* 0x0000009900987202 */ /* 0x000fe20000000f00 */
[----:B------:R-:W-:Y:S01]  /*c7a0*/  FADD.FTZ R194, R194, R185 ;  /* 0x000000b9c2c27221 */ /* 0x000fe20000010000 */
[----:B-1----:R-:W-:Y:S01]  /*c7b0*/  F2FP.PACK_AB R106, R251, R250 ;  /* 0x000000fafb6a723e */ /* 0x002fe200000000ff */
[----:B------:R-:W-:Y:S02]  /*c7c0*/  FADD.FTZ R196, R196, R187 ;  /* 0x000000bbc4c47221 */ /* 0x000fe40000010000 */
[----:B------:R-:W-:Y:S02]  /*c7d0*/  FADD.FTZ R202, R202, R193 ;  /* 0x000000c1caca7221 */ /* 0x000fe40000010000 */
[----:B------:R-:W-:Y:S01]  /*c7e0*/  FADD.FTZ R248, R248, R189 ;  /* 0x000000bdf8f87221 */ /* 0x000fe20000010000 */
[----:B------:R3:W1:Y:S01]  /*c7f0*/  MUFU.EX2 R128, R158 ;  /* 0x0000009e00807308 */ /* 0x0006620000000800 */
[----:B------:R-:W-:Y:S02]  /*c800*/  FADD.FTZ R197, R197, R194 ;  /* 0x000000c2c5c57221 */ /* 0x000fe40000010000 */
[----:B------:R-:W-:Y:S01]  /*c810*/  FADD.FTZ R199, R199, R196 ;  /* 0x000000c4c7c77221 */ /* 0x000fe20000010000 */
[----:B--2---:R-:W-:Y:S01]  /*c820*/  F2FP.PACK_AB R107, R124, R252 ;  /* 0x000000fc7c6b723e */ /* 0x004fe200000000ff */
[----:B------:R-:W-:Y:S02]  /*c830*/  FADD.FTZ R247, R247, R202 ;  /* 0x000000caf7f77221 */ /* 0x000fe40000010000 */
[----:B------:R-:W-:Y:S02]  /*c840*/  FADD.FTZ R249, R249, R248 ;  /* 0x000000f8f9f97221 */ /* 0x000fe40000010000 */
[----:B------:R-:W-:Y:S01]  /*c850*/  FADD.FTZ R198, R198, R197 ;  /* 0x000000c5c6c67221 */ /* 0x000fe20000010000 */
[----:B------:R2:W-:Y:S01]  /*c860*/  MUFU.EX2 R131, R157 ;  /* 0x0000009d00837308 */ /* 0x0005e20000000800 */
[C---:B------:R-:W-:Y:S04]  /*c870*/  HMMA.16816.F32 R8, R104.reuse, R108, R8 ;  /* 0x0000006c6808723c */ /* 0x040fe80000001808 */
[----:B------:R-:W-:Y:S02]  /*c880*/  FADD.FTZ R200, R200, R199 ;  /* 0x000000c7c8c87221 */ /* 0x000fe40000010000 */
[----:B------:R-:W-:Y:S02]  /*c890*/  FADD.FTZ R250, R250, R247 ;  /* 0x000000f7fafa7221 */ /* 0x000fe40000010000 */
[-C--:B------:R-:W-:Y:S01]  /*c8a0*/  HMMA.16816.F32 R12, R104, R110.reuse, R12 ;  /* 0x0000006e680c723c */ /* 0x080fe2000000180c */
[----:B------:R5:W-:Y:S03]  /*c8b0*/  MUFU.EX2 R154, R156 ;  /* 0x0000009c009a7308 */ /* 0x000be60000000800 */
[----:B------:R-:W-:Y:S01]  /*c8c0*/  FADD.FTZ R249, R252, R249 ;  /* 0x000000f9fcf97221 */ /* 0x000fe20000010000 */
[----:B---3--:R-:W-:Y:S01]  /*c8d0*/  F2FP.PACK_AB R158, R129, R138 ;  /* 0x0000008a819e723e */ /* 0x008fe200000000ff */
[----:B------:R-:W-:Y:S01]  /*c8e0*/  FADD.FTZ R198, R201, R198 ;  /* 0x000000c6c9c67221 */ /* 0x000fe20000010000 */
[----:B-1----:R-:W-:Y:S01]  /*c8f0*/  F2FP.PACK_AB R159, R128, R139 ;  /* 0x0000008b809f723e */ /* 0x002fe200000000ff */
[C---:B------:R-:W-:Y:S01]  /*c900*/  HMMA.16816.F32 R16, R100.reuse, R110, R16 ;  /* 0x0000006e6410723c */ /* 0x040fe20000001810 */
[----:B------:R-:W1:Y:S02]  /*c910*/  LDSM.16.MT88.4 R108, [R212+0x2880] ;  /* 0x00288000d46c783b */ /* 0x000e640000004200 */
[----:B------:R-:W3:Y:S01]  /*c920*/  MUFU.EX2 R137, R163 ;  /* 0x000000a300897308 */ /* 0x000ee20000000800 */
[----:B------:R-:W-:Y:S02]  /*c930*/  FADD.FTZ R200, R203, R200 ;  /* 0x000000c8cbc87221 */ /* 0x000fe40000010000 */
[----:B------:R-:W-:Y:S01]  /*c940*/  FADD.FTZ R250, R251, R250 ;  /* 0x000000fafbfa7221 */ /* 0x000fe20000010000 */
[----:B--2---:R-:W-:Y:S01]  /*c950*/  F2FP.PACK_AB R157, R122, R126 ;  /* 0x0000007e7a9d723e */ /* 0x004fe200000000ff */
[-C--:B----4-:R-:W-:Y:S05]  /*c960*/  HMMA.16816.F32 R20, R100, R112.reuse, R20 ;  /* 0x000000706414723c */ /* 0x090fea0000001814 */
[----:B------:R-:W2:Y:S03]  /*c970*/  MUFU.EX2 R123, R162 ;  /* 0x000000a2007b7308 */ /* 0x000ea60000000800 */
[C---:B------:R-:W-:Y:S04]  /*c980*/  HMMA.16816.F32 R24, R104.reuse, R112, R24 ;  /* 0x000000706818723c */ /* 0x040fe80000001818 */
[----:B-----5:R-:W-:Y:S03]  /*c990*/  F2FP.PACK_AB R156, R121, R125 ;  /* 0x0000007d799c723e */ /* 0x020fe600000000ff */
[----:B------:R-:W4:Y:S01]  /*c9a0*/  MUFU.EX2 R155, R155 ;  /* 0x0000009b009b7308 */ /* 0x000f220000000800 */
[-C--:B------:R-:W-:Y:S04]  /*c9b0*/  HMMA.16816.F32 R28, R104, R114.reuse, R28 ;  /* 0x00000072681c723c */ /* 0x080fe8000000181c */
[----:B---3--:R-:W-:Y:S04]  /*c9c0*/  F2FP.PACK_AB R161, R137, R120 ;  /* 0x0000007889a1723e */ /* 0x008fe800000000ff */
[C---:B------:R-:W-:Y:S01]  /*c9d0*/  HMMA.16816.F32 R32, R100.reuse, R114, R32 ;  /* 0x000000726420723c */ /* 0x040fe20000001820 */
[----:B------:R-:W3:Y:S03]  /*c9e0*/  LDSM.16.MT88.4 R112, [R214+0x3480] ;  /* 0x00348000d670783b */ /* 0x000ee60000004200 */
[----:B--2---:R-:W-:Y:S04]  /*c9f0*/  F2FP.PACK_AB R162, R131, R123 ;  /* 0x0000007b83a2723e */ /* 0x004fe800000000ff */
[-C--:B------:R-:W-:Y:S04]  /*ca00*/  HMMA.16816.F32 R36, R100, R116.reuse, R36 ;  /* 0x000000746424723c */ /* 0x080fe80000001824 */
[----:B----4-:R-:W-:Y:S04]  /*ca10*/  F2FP.PACK_AB R163, R154, R155 ;  /* 0x0000009b9aa3723e */ /* 0x010fe800000000ff */
[C---:B------:R-:W-:Y:S08]  /*ca20*/  HMMA.16816.F32 R40, R104.reuse, R116, R40 ;  /* 0x000000746828723c */ /* 0x040ff00000001828 */
[-C--:B------:R-:W-:Y:S08]  /*ca30*/  HMMA.16816.F32 R44, R104, R118.reuse, R44 ;  /* 0x00000076682c723c */ /* 0x080ff0000000182c */
[C---:B------:R-:W-:Y:S01]  /*ca40*/  HMMA.16816.F32 R48, R100.reuse, R118, R48 ;  /* 0x000000766430723c */ /* 0x040fe20000001830 */
[----:B------:R-:W2:Y:S07]  /*ca50*/  LDSM.16.MT88.4 R116, [R212+0x3480] ;  /* 0x00348000d474783b */ /* 0x000eae0000004200 */
[-C--:B-1----:R-:W-:Y:S08]  /*ca60*/  HMMA.16816.F32 R52, R100, R108.reuse, R52 ;  /* 0x0000006c6434723c */ /* 0x082ff00000001834 */
[C---:B------:R-:W-:Y:S08]  /*ca70*/  HMMA.16816.F32 R56, R104.reuse, R108, R56 ;  /* 0x0000006c6838723c */ /* 0x040ff00000001838 */
[-C--:B------:R-:W-:Y:S08]  /*ca80*/  HMMA.16816.F32 R60, R104, R110.reuse, R60 ;  /* 0x0000006e683c723c */ /* 0x080ff0000000183c */
[C---:B------:R-:W-:Y:S01]  /*ca90*/  HMMA.16816.F32 R64, R100.reuse, R110, R64 ;  /* 0x0000006e6440723c */ /* 0x040fe20000001840 */
[----:B------:R-:W1:Y:S07]  /*caa0*/  LDSM.16.MT88.4 R108, [R212+0x2080] ;  /* 0x00208000d46c783b */ /* 0x000e6e0000004200 */
[-C--:B---3--:R-:W-:Y:S08]  /*cab0*/  HMMA.16816.F32 R68, R100, R112.reuse, R68 ;  /* 0x000000706444723c */ /* 0x088ff00000001844 */
[C---:B------:R-:W-:Y:S08]  /*cac0*/  HMMA.16816.F32 R72, R104.reuse, R112, R72 ;  /* 0x000000706848723c */ /* 0x040ff00000001848 */
[-C--:B------:R-:W-:Y:S08]  /*cad0*/  HMMA.16816.F32 R76, R104, R114.reuse, R76 ;  /* 0x00000072684c723c */ /* 0x080ff0000000184c */
[C---:B------:R-:W-:Y:S08]  /*cae0*/  HMMA.16816.F32 R80, R100.reuse, R114, R80 ;  /* 0x000000726450723c */ /* 0x040ff00000001850 */
[-C--:B--2---:R-:W-:Y:S08]  /*caf0*/  HMMA.16816.F32 R84, R100, R116.reuse, R84 ;  /* 0x000000746454723c */ /* 0x084ff00000001854 */
[C---:B------:R-:W-:Y:S08]  /*cb00*/  HMMA.16816.F32 R88, R104.reuse, R116, R88 ;  /* 0x000000746858723c */ /* 0x040ff00000001858 */
[-C--:B------:R-:W-:Y:S08]  /*cb10*/  HMMA.16816.F32 R92, R104, R118.reuse, R92 ;  /* 0x00000076685c723c */ /* 0x080ff0000000185c */
[----:B------:R-:W-:Y:S08]  /*cb20*/  HMMA.16816.F32 R96, R100, R118, R96 ;  /* 0x000000766460723c */ /* 0x000ff00000001860 */
[-C--:B------:R-:W-:Y:S07]  /*cb30*/  HMMA.16816.F32 R144, R156, R132.reuse, R4 ;  /* 0x000000849c90723c */ /* 0x080fee0000001804 */
[----:B------:R-:W-:Y:S01]  /*cb40*/  MOV R4, R137 ;  /* 0x0000008900047202 */ /* 0x000fe20000000f00 */
[C---:B------:R-:W-:Y:S04]  /*cb50*/  HMMA.16816.F32 R140, R160.reuse, R132, R8 ;  /* 0x00000084a08c723c */ /* 0x040fe80000001808 */
[----:B------:R-:W-:Y:S02]  /*cb60*/  MOV R7, R131 ;  /* 0x0000008300077202 */ /* 0x000fe40000000f00 */
[----:B------:R-:W-:Y:S02]  /*cb70*/  MOV R6, R128 ;  /* 0x0000008000067202 */ /* 0x000fe40000000f00 */
[----:B------:R-:W-:Y:S04]  /*cb80*/  MOV R10, R139 ;  /* 0x0000008b000a7202 */ /* 0x000fe80000000f00 */
[----:B------:R-:W-:Y:S02]  /*cb90*/  MOV R9, R138 ;  /* 0x0000008a00097202 */ /* 0x000fe40000000f00 */
[----:B------:R-:W-:Y:S02]  /*cba0*/  MOV R8, R136 ;  /* 0x0000008800087202 */ /* 0x000fe40000000f00 */
[-C--:B------:R-:W-:Y:S03]  /*cbb0*/  HMMA.16816.F32 R136, R160, R134.reuse, R12 ;  /* 0x00000086a088723c */ /* 0x080fe6000000180c */
[----:B------:R-:W-:Y:S02]  /*cbc0*/  MOV R5, R129 ;  /* 0x0000008100057202 */ /* 0x000fe40000000f00 */
[----:B------:R-:W-:Y:S02]  /*cbd0*/  MOV R11, R123 ;  /* 0x0000007b000b7202 */ /* 0x000fe40000000f00 */
[----:B------:R-:W-:Y:S01]  /*cbe0*/  MOV R12, R127 ;  /* 0x0000007f000c7202 */ /* 0x000fe20000000f00 */
[C---:B------:R-:W-:Y:S04]  /*cbf0*/  HMMA.16816.F32 R132, R156.reuse, R134, R16 ;  /* 0x000000869c84723c */ /* 0x040fe80000001810 */
[----:B------:R-:W-:Y:S01]  /*cc00*/  MOV R15, R122 ;  /* 0x0000007a000f7202 */ /* 0x000fe20000000f00 */
[----:B------:R-:W-:Y:S01]  /*cc10*/  FADD.FTZ R250, R12, R250 ;  /* 0x000000fa0cfa7221 */ /* 0x000fe20000010000 */
[----:B------:R-:W-:Y:S02]  /*cc20*/  MOV R14, R121 ;  /* 0x00000079000e7202 */ /* 0x000fe40000000f00 */
[-C--:B-1----:R-:W-:Y:S04]  /*cc30*/  HMMA.16816.F32 R128, R156, R108.reuse, R20 ;  /* 0x0000006c9c80723c */ /* 0x082fe80000001814 */
[----:B------:R-:W-:Y:S01]  /*cc40*/  MOV R19, R126 ;  /* 0x0000007e00137202 */ /* 0x000fe20000000f00 */
[----:B------:R-:W-:Y:S01]  /*cc50*/  FADD.FTZ R250, R8, R250 ;  /* 0x000000fa08fa7221 */ /* 0x000fe20000010000 */
[----:B------:R-:W-:Y:S02]  /*cc60*/  MOV R18, R125 ;  /* 0x0000007d00127202 */ /* 0x000fe40000000f00 */
[----:B------:R-:W-:Y:S01]  /*cc70*/  MOV R17, R124 ;  /* 0x0000007c00117202 */ /* 0x000fe20000000f00 */
[----:B------:R-:W-:Y:S01]  /*cc80*/  FADD.FTZ R200, R19, R200 ;  /* 0x000000c813c87221 */ /* 0x000fe20000010000 */
[C---:B------:R-:W-:Y:S04]  /*cc90*/  HMMA.16816.F32 R124, R160.reuse, R108, R24 ;  /* 0x0000006ca07c723c */ /* 0x040fe80000001818 */
[----:B------:R-:W-:Y:S01]  /*cca0*/  MOV R13, R120 ;  /* 0x00000078000d7202 */ /* 0x000fe20000000f00 */
[----:B------:R-:W-:Y:S02]  /*ccb0*/  FADD.FTZ R249, R17, R249 ;  /* 0x000000f911f97221 */ /* 0x000fe40000010000 */
[----:B------:R-:W-:Y:S01]  /*ccc0*/  FADD.FTZ R198, R18, R198 ;  /* 0x000000c612c67221 */ /* 0x000fe20000010000 */
[-C--:B------:R-:W-:Y:S04]  /*ccd0*/  HMMA.16816.F32 R120, R160, R110.reuse, R28 ;  /* 0x0000006ea078723c */ /* 0x080fe8000000181c */
[----:B------:R-:W-:Y:S02]  /*cce0*/  FADD.FTZ R249, R13, R249 ;  /* 0x000000f90df97221 */ /* 0x000fe40000010000 */
[----:B------:R-:W-:Y:S02]  /*ccf0*/  FADD.FTZ R198, R14, R198 ;  /* 0x000000c60ec67221 */ /* 0x000fe40000010000 */
[C---:B------:R-:W-:Y:S04]  /*cd00*/  HMMA.16816.F32 R116, R156.reuse, R110, R32 ;  /* 0x0000006e9c74723c */ /* 0x040fe80000001820 */
[----:B------:R-:W-:Y:S02]  /*cd10*/  FADD.FTZ R200, R15, R200 ;  /* 0x000000c80fc87221 */ /* 0x000fe40000010000 */
[----:B------:R-:W-:Y:S02]  /*cd20*/  FADD.FTZ R4, R4, R249 ;  /* 0x000000f904047221 */ /* 0x000fe40000010000 */
        /* <DEDUP_REMOVED lines=24> */
[----:B------:R-:W-:-:S07]  /*ceb0*/  @P0 BRA `(.L_x_205) ;  /* 0xffffd05000000947 */ /* 0x000fce000383ffff */
.L_x_202:
[----:B------:R-:W-:-:S13]  /*cec0*/  ISETP.GE.AND P0, PT, R233, UR6, PT ;  /* 0x00000006e9007c0c */ /* 0x000fda000bf06270 */
[----:B------:R-:W-:Y:S05]  /*ced0*/  @!P0 BRA `(.L_x_206) ;  /* 0x000044b000008947 */ /* 0x000fea0003800000 */
[----:B------:R-:W-:Y:S01]  /*cee0*/  IADD3 R242, P0, R234, 0x20, RZ ;  /* 0x00000020eaf27810 */ /* 0x000fe20007f1e0ff */
[----:B------:R-:W-:Y:S01]  /*cef0*/  ULDC.64 UR4, c[0x0][0x208] ;  /* 0x0000820000047ab9 */ /* 0x000fe20000000a00 */
[----:B------:R-:W-:Y:S01]  /*cf00*/  IADD3 R203, P1, R220, 0x20, RZ ;  /* 0x00000020dccb7810 */ /* 0x000fe20007f3e0ff */
[----:B------:R-:W-:Y:S01]  /*cf10*/  UIMAD.WIDE.U32 UR10, UR4, 0x30, URZ ;  /* 0x00000030040a78a5 */ /* 0x000fe2000f8e003f */
[-C--:B------:R-:W-:Y:S01]  /*cf20*/  IADD3.X R241, RZ, R237.reuse, RZ, P0, !PT ;  /* 0x000000edfff17210 */ /* 0x080fe200007fe4ff */
[----:B------:R-:W-:Y:S01]  /*cf30*/  UIMAD UR5, UR5, 0x30, URZ ;  /* 0x00000030050578a4 */ /* 0x000fe2000f8e023f */
[----:B------:R-:W-:Y:S01]  /*cf40*/  IADD3 R240, P2, R234, 0x40, RZ ;  /* 0x00000040eaf07810 */ /* 0x000fe20007f5e0ff */
[----:B------:R-:W-:Y:S01]  /*cf50*/  IMAD.MOV.U32 R150, RZ, RZ, R2 ;  /* 0x000000ffff967224 */ /* 0x000fe200078e0002 */
[----:B------:R-:W-:Y:S01]  /*cf60*/  IADD3 R201, P0, R220, 0x40, RZ ;  /* 0x00000040dcc97810 */ /* 0x000fe20007f1e0ff */
[----:B------:R-:W-:Y:S01]  /*cf70*/  IMAD.MOV.U32 R151, RZ, RZ, R3 ;  /* 0x000000ffff977224 */ /* 0x000fe200078e0003 */
[----:B------:R-:W-:Y:S01]  /*cf80*/  IADD3 R238, -R238, 0x30, RZ ;  /* 0x00000030eeee7810 */ /* 0x000fe20007ffe1ff */
[----:B------:R-:W-:Y:S01]  /*cf90*/  IMAD.MOV.U32 R148, RZ, RZ, R152 ;  /* 0x000000ffff947224 */ /* 0x000fe200078e0098 */
[----:B------:R-:W-:Y:S01]  /*cfa0*/  IADD3.X R239, RZ, R237, RZ, P2, !PT ;  /* 0x000000edffef7210 */ /* 0x000fe200017fe4ff */
[----:B------:R-:W-:Y:S01]  /*cfb0*/  IMAD.MOV.U32 R149, RZ, RZ, R0 ;  /* 0x000000ffff957224 */ /* 0x000fe200078e0000 */
[----:B------:R-:W-:Y:S01]  /*cfc0*/  IADD3.X R200, RZ, R229, RZ, P0, !PT ;  /* 0x000000e5ffc87210 */ /* 0x000fe200007fe4ff */
[----:B------:R-:W-:Y:S01]  /*cfd0*/  IMAD.X R202, RZ, RZ, R229, P1 ;  /* 0x000000ffffca7224 */ /* 0x000fe200008e06e5 */
[----:B------:R-:W-:-:S02]  /*cfe0*/  UIADD3 UR5, UR11, UR5, URZ ;  /* 0x000000050b057290 */ /* 0x000fc4000fffe03f */
.L_x_224:
[----:B------:R-:W-:Y:S04]  /*cff0*/  DEPBAR.LE SB0, 0x0 ;  /* 0x000080000000791a */ /* 0x000fe80000000000 */
[----:B------:R-:W-:Y:S01]  /*d000*/  BAR.SYNC.DEFER_BLOCKING 0x0 ;  /* 0x0000000000007b1d */ /* 0x000fe20000010000 */
[----:B------:R-:W-:Y:S01]  /*d010*/  SHF.R.S32.HI R0, RZ, 0x1f, R233 ;  /* 0x0000001fff007819 */ /* 0x000fe200000114e9 */
[C---:B------:R-:W-:Y:S02]  /*d020*/  IMAD R3, R233.reuse, UR5, RZ ;  /* 0x00000005e9037c24 */ /* 0x040fe4000f8e02ff */
[----:B------:R-:W-:Y:S04]  /*d030*/  IMAD.WIDE.U32 R20, R233, UR10, RZ ;  /* 0x0000000ae9147c25 */ /* 0x000fe8000f8e00ff */
[----:B------:R-:W-:Y:S01]  /*d040*/  IMAD R3, R0, UR10, R3 ;  /* 0x0000000a00037c24 */ /* 0x000fe2000f8e0203 */
[-C--:B------:R-:W-:Y:S04]  /*d050*/  IADD3 R0, P0, R234, R20.reuse, RZ ;  /* 0x00000014ea007210 */ /* 0x080fe80007f1e0ff */
[----:B------:R-:W-:Y:S02]  /*d060*/  IADD3 R30, R21, R3, RZ ;  /* 0x00000003151e7210 */ /* 0x000fe40007ffe0ff */
[-C--:B------:R-:W-:Y:S02]  /*d070*/  IADD3 R3, P2, R242, R20.reuse, RZ ;  /* 0x00000014f2037210 */ /* 0x080fe40007f5e0ff */
[----:B------:R-:W-:Y:S02]  /*d080*/  IADD3.X R21, R30, R237, RZ, P0, !PT ;  /* 0x000000ed1e157210 */ /* 0x000fe400007fe4ff */
[----:B------:R-:W-:Y:S02]  /*d090*/  LEA R36, P0, R0, c[0x0][0x1f8], 0x1 ;  /* 0x00007e0000247a11 */ /* 0x000fe400078008ff */
[----:B------:R-:W-:Y:S02]  /*d0a0*/  IADD3.X R2, R30, R241, RZ, P2, !PT ;  /* 0x000000f11e027210 */ /* 0x000fe400017fe4ff */
[----:B------:R-:W-:Y:S01]  /*d0b0*/  LEA.HI.X R37, R0, c[0x0][0x1fc], R21, 0x1, P0 ;  /* 0x00007f0000257a11 */ /* 0x000fe200000f0c15 */
[----:B------:R-:W-:Y:S01]  /*d0c0*/  LDSM.16.M88.4 R48, [R217+0x6080] ;  /* 0x00608000d930783b */ /* 0x000fe20000000200 */
[----:B------:R-:W-:Y:S02]  /*d0d0*/  @!P3 IADD3 R31, P0, R225, R20, RZ ;  /* 0x00000014e11fb210 */ /* 0x000fe40007f1e0ff */
[C---:B------:R-:W-:Y:S04]  /*d0e0*/  LEA R40, P2, R3.reuse, c[0x0][0x1f8], 0x1 ;  /* 0x00007e0003287a11 */ /* 0x040fe800078408ff */
[----:B------:R-:W-:Y:S01]  /*d0f0*/  LEA.HI.X R41, R3, c[0x0][0x1fc], R2, 0x1, P2 ;  /* 0x00007f0003297a11 */ /* 0x000fe200010f0c02 */
[----:B------:R-:W1:Y:S01]  /*d100*/  LDSM.16.M88.4 R16, [R216+0x3c80] ;  /* 0x003c8000d810783b */ /* 0x000e620000000200 */
[----:B------:R-:W-:Y:S07]  /*d110*/  @!P3 IADD3 R3, P2, R31, R234, RZ ;  /* 0x000000ea1f03b210 */ /* 0x000fee0007f5e0ff */
[----:B------:R-:W2:Y:S08]  /*d120*/  LDSM.16.M88.4 R44, [R217+0x7080] ;  /* 0x00708000d92c783b */ /* 0x000eb00000000200 */
[----:B------:R-:W3:Y:S08]  /*d130*/  LDSM.16.M88.4 R32, [R216+0x4080] ;  /* 0x00408000d820783b */ /* 0x000ef00000000200 */
[----:B------:R-:W4:Y:S08]  /*d140*/  LDSM.16.M88.4 R152, [R216+0x4480] ;  /* 0x00448000d898783b */ /* 0x000f300000000200 */
[----:B------:R-:W-:Y:S01]  /*d150*/  LDSM.16.M88.4 R156, [R213+0x6080] ;  /* 0x00608000d59c783b */ /* 0x000fe20000000200 */
[-C--:B-1----:R-:W-:Y:S07]  /*d160*/  HMMA.16816.F32 R4, R48, R16.reuse, RZ ;  /* 0x000000103004723c */ /* 0x082fee00000018ff */
[----:B------:R-:W1:Y:S01]  /*d170*/  LDSM.16.M88.4 R160, [R215] ;  /* 0x00000000d7a0783b */ /* 0x000e620000000200 */
[C---:B--2---:R-:W-:Y:S07]  /*d180*/  HMMA.16816.F32 R8, R44.reuse, R16, RZ ;  /* 0x000000102c08723c */ /* 0x044fee00000018ff */
[----:B------:R-:W2:Y:S01]  /*d190*/  LDSM.16.M88.4 R164, [R213+0x7080] ;  /* 0x00708000d5a4783b */ /* 0x000ea20000000200 */
[----:B------:R-:W-:Y:S01]  /*d1a0*/  IADD3 R17, P1, R240, R20, RZ ;  /* 0x00000014f0117210 */ /* 0x000fe20007f3e0ff */
[-C--:B------:R-:W-:Y:S06]  /*d1b0*/  HMMA.16816.F32 R12, R44, R18.reuse, RZ ;  /* 0x000000122c0c723c */ /* 0x080fec00000018ff */
[----:B------:R-:W5:Y:S01]  /*d1c0*/  LDSM.16.M88.4 R168, [R211] ;  /* 0x00000000d3a8783b */ /* 0x000f620000000200 */
[C---:B------:R-:W-:Y:S02]  /*d1d0*/  IADD3.X R16, R30.reuse, R239, RZ, P1, !PT ;  /* 0x000000ef1e107210 */ /* 0x040fe40000ffe4ff */
[C---:B------:R-:W-:Y:S03]  /*d1e0*/  LEA R194, P1, R17.reuse, c[0x0][0x1f8], 0x1 ;  /* 0x00007e0011c27a11 */ /* 0x040fe600078208ff */
[----:B------:R-:W-:Y:S02]  /*d1f0*/  @!P3 IADD3.X R30, R30, R224, RZ, P0, !PT ;  /* 0x000000e01e1eb210 */ /* 0x000fe400007fe4ff */
[----:B------:R-:W1:Y:S01]  /*d200*/  LDSM.16.M88.4 R172, [R210] ;  /* 0x00000000d2ac783b */ /* 0x000e620000000200 */
[----:B------:R-:W-:Y:S02]  /*d210*/  LEA.HI.X R195, R17, c[0x0][0x1fc], R16, 0x1, P1 ;  /* 0x00007f0011c37a11 */ /* 0x000fe400008f0c10 */
[C---:B------:R-:W-:Y:S02]  /*d220*/  HMMA.16816.F32 R16, R48.reuse, R18, RZ ;  /* 0x000000123010723c */ /* 0x040fe400000018ff */
[C---:B------:R-:W-:Y:S03]  /*d230*/  @!P3 IADD3 R29, P1, R31.reuse, R242, RZ ;  /* 0x000000f21f1db210 */ /* 0x040fe60007f3e0ff */
[----:B------:R-:W-:Y:S01]  /*d240*/  @!PT LDS RZ, [RZ] ;  /* 0x00000000fffff984 */ /* 0x000fe20000000800 */
[----:B------:R-:W-:Y:S01]  /*d250*/  @!PT LDS RZ, [RZ] ;  /* 0x00000000fffff984 */ /* 0x000fe20000000800 */
[----:B------:R-:W-:Y:S01]  /*d260*/  @!PT LDS RZ, [RZ] ;  /* 0x00000000fffff984 */ /* 0x000fe20000000800 */
[----:B------:R4:W-:Y:S01]  /*d270*/  LDGSTS.E.BYPASS.LTC128B.128 [R218+0x1880], [R36.64], !P6 ;  /* 0x0188000024da7fae */ /* 0x0009e2000f101d48 */
[----:B------:R-:W-:Y:S02]  /*d280*/  @!P3 IADD3 R31, P0, R31, R240, RZ ;  /* 0x000000f01f1fb210 */ /* 0x000fe40007f1e0ff */
[C---:B------:R-:W-:Y:S01]  /*d290*/  @!P3 IADD3.X R0, R30.reuse, R237, RZ, P2, !PT ;  /* 0x000000ed1e00b210 */ /* 0x040fe200017fe4ff */
[-C--:B---3--:R-:W-:Y:S03]  /*d2a0*/  HMMA.16816.F32 R20, R48, R32.reuse, RZ ;  /* 0x000000203014723c */ /* 0x088fe600000018ff */
[----:B------:R-:W-:Y:S01]  /*d2b0*/  @!P3 LEA R196, P2, R3, c[0x0][0x1f8], 0x1 ;  /* 0x00007e0003c4ba11 */ /* 0x000fe200078408ff */
[----:B------:R3:W-:Y:S01]  /*d2c0*/  LDGSTS.E.BYPASS.LTC128B.128 [R218+0x2480], [R40.64], !P5 ;  /* 0x0248000028da7fae */ /* 0x0007e2000e901d48 */
[C---:B------:R-:W-:Y:S02]  /*d2d0*/  @!P3 IADD3.X R28, R30.reuse, R241, RZ, P1, !PT ;  /* 0x000000f11e1cb210 */ /* 0x040fe40000ffe4ff */
[----:B------:R-:W-:Y:S01]  /*d2e0*/  @!P3 LEA R192, P1, R29, c[0x0][0x1f8], 0x1 ;  /* 0x00007e001dc0ba11 */ /* 0x000fe200078208ff */
[C---:B------:R-:W-:Y:S04]  /*d2f0*/  HMMA.16816.F32 R24, R44.reuse, R32, RZ ;  /* 0x000000202c18723c */ /* 0x040fe800000018ff */
[----:B------:R1:W-:Y:S01]  /*d300*/  LDGSTS.E.BYPASS.LTC128B.128 [R218+0x3080], [R194.64], !P4 ;  /* 0x03080000c2da7fae */ /* 0x0003e2000e101d48 */
[----:B------:R-:W-:Y:S02]  /*d310*/  @!P3 IADD3.X R30, R30, R239, RZ, P0, !PT ;  /* 0x000000ef1e1eb210 */ /* 0x000fe400007fe4ff */
[----:B------:R-:W-:Y:S02]  /*d320*/  @!P3 LEA R2, P0, R31, c[0x0][0x1f8], 0x1 ;  /* 0x00007e001f02ba11 */ /* 0x000fe400078008ff */
[----:B------:R-:W-:Y:S03]  /*d330*/  @!P3 LEA.HI.X R197, R3, c[0x0][0x1fc], R0, 0x1, P2 ;  /* 0x00007f0003c5ba11 */ /* 0x000fe600010f0c00 */
[----:B------:R-:W-:Y:S02]  /*d340*/  @!P3 LEA.HI.X R193, R29, c[0x0][0x1fc], R28, 0x1, P1 ;  /* 0x00007f001dc1ba11 */ /* 0x000fe400008f0c1c */
[----:B------:R1:W-:Y:S01]  /*d350*/  @!P3 LDGSTS.E.BYPASS.LTC128B.128 [R218+0x2080], [R196.64], !P6 ;  /* 0x02080000c4dabfae */ /* 0x0003e2000f101d48 */
[----:B------:R-:W-:Y:S02]  /*d360*/  @!P3 LEA.HI.X R3, R31, c[0x0][0x1fc], R30, 0x1, P0 ;  /* 0x00007f001f03ba11 */ /* 0x000fe400000f0c1e */
[-C--:B------:R-:W-:Y:S01]  /*d370*/  HMMA.16816.F32 R28, R44, R34.reuse, RZ ;  /* 0x000000222c1c723c */ /* 0x080fe200000018ff */
[----:B------:R-:W-:Y:S04]  /*d380*/  ISETP.GT.AND P0, PT, R233, UR6, PT ;  /* 0x00000006e9007c0c */ /* 0x000fe8000bf04270 */
[----:B------:R1:W-:Y:S03]  /*d390*/  @!P3 LDGSTS.E.BYPASS.LTC128B.128 [R218+0x2c80], [R192.64], !P5 ;  /* 0x02c80000c0dabfae */ /* 0x0003e6000e901d48 */
[C---:B------:R-:W-:Y:S05]  /*d3a0*/  HMMA.16816.F32 R32, R48.reuse, R34, RZ ;  /* 0x000000223020723c */ /* 0x040fea00000018ff */
[----:B------:R1:W-:Y:S03]  /*d3b0*/  @!P3 LDGSTS.E.BYPASS.LTC128B.128 [R218+0x3880], [R2.64], !P4 ;  /* 0x0388000002dabfae */ /* 0x0003e6000e101d48 */
[-C--:B----4-:R-:W-:Y:S05]  /*d3c0*/  HMMA.16816.F32 R36, R48, R152.reuse, RZ ;  /* 0x000000983024723c */ /* 0x090fea00000018ff */
[----:B------:R-:W-:Y:S03]  /*d3d0*/  LDSM.16.M88.4 R176, [R217+0x8080] ;  /* 0x00808000d9b0783b */ /* 0x000fe60000000200 */
[C---:B---3--:R-:W-:Y:S05]  /*d3e0*/  HMMA.16816.F32 R40, R44.reuse, R152, RZ ;  /* 0x000000982c28723c */ /* 0x048fea00000018ff */
[----:B------:R-:W0:Y:S03]  /*d3f0*/  LDGDEPBAR ;  /* 0x00000000000079af */ /* 0x000e260000000000 */
[-C--:B------:R-:W-:Y:S05]  /*d400*/  HMMA.16816.F32 R44, R44, R154.reuse, RZ ;  /* 0x0000009a2c2c723c */ /* 0x080fea00000018ff */
[----:B------:R-:W3:Y:S03]  /*d410*/  LDSM.16.M88.4 R180, [R216+0x4880] ;  /* 0x00488000d8b4783b */ /* 0x000ee60000000200 */
[----:B------:R-:W-:Y:S05]  /*d420*/  HMMA.16816.F32 R48, R48, R154, RZ ;  /* 0x0000009a3030723c */ /* 0x000fea00000018ff */
[----:B------:R-:W4:Y:S03]  /*d430*/  LDSM.16.M88.4 R184, [R217+0x9080] ;  /* 0x00908000d9b8783b */ /* 0x000f260000000200 */
[-C--:B-1----:R-:W-:Y:S05]  /*d440*/  HMMA.16816.F32 R4, R156, R160.reuse, R4 ;  /* 0x000000a09c04723c */ /* 0x082fea0000001804 */
[----:B------:R-:W1:Y:S03]  /*d450*/  LDSM.16.M88.4 R188, [R216+0x4c80] ;  /* 0x004c8000d8bc783b */ /* 0x000e660000000200 */
[C---:B--2---:R-:W-:Y:S05]  /*d460*/  HMMA.16816.F32 R8, R164.reuse, R160, R8 ;  /* 0x000000a0a408723c */ /* 0x044fea0000001808 */
[----:B------:R-:W2:Y:S03]  /*d470*/  LDSM.16.M88.4 R152, [R216+0x5080] ;  /* 0x00508000d898783b */ /* 0x000ea60000000200 */
[-C--:B------:R-:W-:Y:S05]  /*d480*/  HMMA.16816.F32 R12, R164, R162.reuse, R12 ;  /* 0x000000a2a40c723c */ /* 0x080fea000000180c */
[----:B------:R-:W-:Y:S03]  /*d490*/  LDSM.16.M88.4 R192, [R209] ;  /* 0x00000000d1c0783b */ /* 0x000fe60000000200 */
[C---:B------:R-:W-:Y:S05]  /*d4a0*/  HMMA.16816.F32 R16, R156.reuse, R162, R16 ;  /* 0x000000a29c10723c */ /* 0x040fea0000001810 */
[----:B------:R-:W1:Y:S03]  /*d4b0*/  LDSM.16.M88.4 R160, [R213+0x8080] ;  /* 0x00808000d5a0783b */ /* 0x000e660000000200 */
[-C--:B-----5:R-:W-:Y:S05]  /*d4c0*/  HMMA.16816.F32 R20, R156, R168.reuse, R20 ;  /* 0x000000a89c14723c */ /* 0x0a0fea0000001814 */
[----:B------:R-:W5:Y:S03]  /*d4d0*/  LDSM.16.M88.4 R196, [R213+0x9080] ;  /* 0x00908000d5c4783b */ /* 0x000f660000000200 */
        /* <DEDUP_REMOVED lines=9> */
[----:B------:R-:W2:Y:S07]  /*d570*/  LDSM.16.M88.4 R156, [R208] ;  /* 0x00000000d09c783b */ /* 0x000eae0000000200 */
[-C--:B---3--:R-:W-:Y:S01]  /*d580*/  HMMA.16816.F32 R4, R176, R180.reuse, R4 ;  /* 0x000000b4b004723c */ /* 0x088fe20000001804 */
[----:B------:R-:W3:Y:S07]  /*d590*/  LDSM.16.M88.4 R172, [R216+0x5480] ;  /* 0x00548000d8ac783b */ /* 0x000eee0000000200 */
[C---:B----4-:R-:W-:Y:S08]  /*d5a0*/  HMMA.16816.F32 R8, R184.reuse, R180, R8 ;  /* 0x000000b4b808723c */ /* 0x050ff00000001808 */
        /* <DEDUP_REMOVED lines=8> */
[-C--:B--2---:R-:W-:Y:S08]  /*d630*/  HMMA.16816.F32 R36, R176, R152.reuse, R36 ;  /* 0x00000098b024723c */ /* 0x084ff00000001824 */
[C---:B------:R-:W-:Y:S08]  /*d640*/  HMMA.16816.F32 R40, R184.reuse, R152, R40 ;  /* 0x00000098b828723c */ /* 0x040ff00000001828 */
[-C--:B------:R-:W-:Y:S01]  /*d650*/  HMMA.16816.F32 R44, R184, R154.reuse, R44 ;  /* 0x0000009ab82c723c */ /* 0x080fe2000000182c */
[----:B------:R-:W-:Y:S07]  /*d660*/  LDSM.16.M88.4 R184, [R213+0xa080] ;  /* 0x00a08000d5b8783b */ /* 0x000fee0000000200 */
[----:B------:R-:W-:Y:S01]  /*d670*/  HMMA.16816.F32 R48, R176, R154, R48 ;  /* 0x0000009ab030723c */ /* 0x000fe20000001830 */
[----:B------:R-:W1:Y:S07]  /*d680*/  LDSM.16.M88.4 R152, [R217+0xb080] ;  /* 0x00b08000d998783b */ /* 0x000e6e0000000200 */
[-C--:B------:R-:W-:Y:S01]  /*d690*/  HMMA.16816.F32 R4, R160, R192.reuse, R4 ;  /* 0x000000c0a004723c */ /* 0x080fe20000001804 */
[----:B------:R-:W2:Y:S07]  /*d6a0*/  LDSM.16.M88.4 R176, [R216+0x5880] ;  /* 0x00588000d8b0783b */ /* 0x000eae0000000200 */
[C---:B-----5:R-:W-:Y:S08]  /*d6b0*/  HMMA.16816.F32 R8, R196.reuse, R192, R8 ;  /* 0x000000c0c408723c */ /* 0x060ff00000001808 */
[-C--:B------:R-:W-:Y:S08]  /*d6c0*/  HMMA.16816.F32 R12, R196, R194.reuse, R12 ;  /* 0x000000c2c40c723c */ /* 0x080ff0000000180c */
[C---:B------:R-:W-:Y:S08]  /*d6d0*/  HMMA.16816.F32 R16, R160.reuse, R194, R16 ;  /* 0x000000c2a010723c */ /* 0x040ff00000001810 */
        /* <DEDUP_REMOVED lines=8> */
[----:B------:R-:W-:Y:S08]  /*d760*/  HMMA.16816.F32 R48, R160, R166, R48 ;  /* 0x000000a6a030723c */ /* 0x000ff00000001830 */
[-C--:B---3--:R-:W-:Y:S08]  /*d770*/  HMMA.16816.F32 R4, R168, R172.reuse, R4 ;  /* 0x000000aca804723c */ /* 0x088ff00000001804 */
        /* <DEDUP_REMOVED lines=12> */
[C---:B----4-:R-:W-:Y:S08]  /*d840*/  HMMA.16816.F32 R8, R156.reuse, R188, R8 ;  /* 0x000000bc9c08723c */ /* 0x050ff00000001808 */
[-C--:B------:R-:W-:Y:S08]  /*d850*/  HMMA.16816.F32 R12, R156, R190.reuse, R12 ;  /* 0x000000be9c0c723c */ /* 0x080ff0000000180c */
[----:B------:R-:W-:Y:S01]  /*d860*/  FMUL.FTZ R154, R4, c[0x0][0x320] ;  /* 0x0000c800049a7a20 */ /* 0x000fe20000410000 */
[C---:B------:R-:W-:Y:S04]  /*d870*/  HMMA.16816.F32 R16, R184.reuse, R190, R16 ;  /* 0x000000beb810723c */ /* 0x040fe80000001810 */
[----:B------:R-:W-:Y:S01]  /*d880*/  FMUL.FTZ R160, R5, c[0x0][0x320] ;  /* 0x0000c80005a07a20 */ /* 0x000fe20000410000 */
[----:B------:R-:W1:Y:S01]  /*d890*/  MUFU.TANH R154, R154 ;  /* 0x0000009a009a7308 */ /* 0x000e620000002400 */
[----:B------:R-:W-:Y:S02]  /*d8a0*/  FMUL.FTZ R152, R6, c[0x0][0x320] ;  /* 0x0000c80006987a20 */ /* 0x000fe40000410000 */
[----:B------:R-:W-:Y:S02]  /*d8b0*/  FMUL.FTZ R155, R7, c[0x0][0x320] ;  /* 0x0000c800079b7a20 */ /* 0x000fe40000410000 */
[----:B------:R-:W2:Y:S02]  /*d8c0*/  LDSM.16.M88.4 R4, [R205] ;  /* 0x00000000cd04783b */ /* 0x000ea40000000200 */
[----:B------:R-:W-:Y:S02]  /*d8d0*/  FMUL.FTZ R9, R9, c[0x0][0x320] ;  /* 0x0000c80009097a20 */ /* 0x000fe40000410000 */
[----:B------:R-:W-:Y:S01]  /*d8e0*/  FMUL.FTZ R2, R10, c[0x0][0x320] ;  /* 0x0000c8000a027a20 */ /* 0x000fe20000410000 */
[----:B------:R-:W3:Y:S01]  /*d8f0*/  MUFU.TANH R160, R160 ;  /* 0x000000a000a07308 */ /* 0x000ee20000002400 */
[----:B------:R-:W-:Y:S02]  /*d900*/  FMUL.FTZ R3, R11, c[0x0][0x320] ;  /* 0x0000c8000b037a20 */ /* 0x000fe40000410000 */
[----:B------:R-:W-:Y:S02]  /*d910*/  FMUL.FTZ R0, R8, c[0x0][0x320] ;  /* 0x0000c80008007a20 */ /* 0x000fe40000410000 */
        /* <DEDUP_REMOVED lines=8> */
[----:B------:R-:W-:Y:S01]  /*d9a0*/  FMUL.FTZ R15, R19, c[0x0][0x320] ;  /* 0x0000c800130f7a20 */ /* 0x000fe20000410000 */
[----:B------:R5:W1:Y:S10]  /*d9b0*/  MUFU.TANH R16, R8 ;  /* 0x0000000800107308 */ /* 0x000a740000002400 */
[----:B------:R-:W1:Y:S01]  /*d9c0*/  MUFU.TANH R152, R152 ;  /* 0x0000009800987308 */ /* 0x000e620000002400 */
[-C--:B--2---:R-:W-:Y:S09]  /*d9d0*/  HMMA.16816.F32 R20, R184, R4.reuse, R20 ;  /* 0x00000004b814723c */ /* 0x084ff20000001814 */
[----:B------:R-:W2:Y:S01]  /*d9e0*/  MUFU.TANH R155, R155 ;  /* 0x0000009b009b7308 */ /* 0x000ea20000002400 */
[C---:B------:R-:W-:Y:S01]  /*d9f0*/  HMMA.16816.F32 R24, R156.reuse, R4, R24 ;  /* 0x000000049c18723c */ /* 0x040fe20000001818 */
[----:B-----5:R-:W5:Y:S01]  /*da00*/  LDSM.16.M88.4 R8, [R204] ;  /* 0x00000000cc08783b */ /* 0x020f620000000200 */
[----:B------:R-:W-:Y:S07]  /*da10*/  DEPBAR.LE SB0, 0x0 ;  /* 0x000080000000791a */ /* 0x000fee0000000000 */
[----:B------:R-:W1:Y:S01]  /*da20*/  MUFU.TANH R0, R0 ;  /* 0x0000000000007308 */ /* 0x000e620000002400 */
[-C--:B------:R-:W-:Y:S01]  /*da30*/  HMMA.16816.F32 R28, R156, R6.reuse, R28 ;  /* 0x000000069c1c723c */ /* 0x080fe2000000181c */
[----:B------:R-:W-:Y:S07]  /*da40*/  BAR.SYNC.DEFER_BLOCKING 0x0 ;  /* 0x0000000000007b1d */ /* 0x000fee0000010000 */
[C---:B------:R-:W-:Y:S01]  /*da50*/  HMMA.16816.F32 R32, R184.reuse, R6, R32 ;  /* 0x00000006b820723c */ /* 0x040fe20000001820 */
        /* <DEDUP_REMOVED lines=13> */
[-C--:B-----5:R-:W-:Y:S03]  /*db30*/  HMMA.16816.F32 R36, R184, R8.reuse, R36 ;  /* 0x00000008b824723c */ /* 0x0a0fe60000001824 */
[----:B------:R-:W-:Y:S02]  /*db40*/  FMUL.FTZ R29, R29, c[0x0][0x320] ;  /* 0x0000c8001d1d7a20 */ /* 0x000fe40000410000 */
[----:B------:R-:W-:Y:S01]  /*db50*/  FMUL.FTZ R30, R30, c[0x0][0x320] ;  /* 0x0000c8001e1e7a20 */ /* 0x000fe20000410000 */
[----:B------:R-:W1:Y:S01]  /*db60*/  MUFU.TANH R162, R162 ;  /* 0x000000a200a27308 */ /* 0x000e620000002400 */
[----:B------:R-:W-:Y:S01]  /*db70*/  FMUL.FTZ R31, R31, c[0x0][0x320] ;  /* 0x0000c8001f1f7a20 */ /* 0x000fe20000410000 */
[C---:B------:R-:W-:Y:S04]  /*db80*/  HMMA.16816.F32 R40, R156.reuse, R8, R40 ;  /* 0x000000089c28723c */ /* 0x040fe80000001828 */
[----:B------:R-:W-:Y:S02]  /*db90*/  FMUL.FTZ R33, R33, c[0x0][0x320] ;  /* 0x0000c80021217a20 */ /* 0x000fe40000410000 */
[----:B------:R-:W-:Y:S02]  /*dba0*/  FMUL.FTZ R34, R34, c[0x0][0x320] ;  /* 0x0000c80022227a20 */ /* 0x000fe40000410000 */
[----:B------:R-:W1:Y:S01]  /*dbb0*/  MUFU.TANH R12, R12 ;  /* 0x0000000c000c7308 */ /* 0x000e620000002400 */
[-C--:B------:R-:W-:Y:S03]  /*dbc0*/  HMMA.16816.F32 R44, R156, R10.reuse, R44 ;  /* 0x0000000a9c2c723c */ /* 0x080fe6000000182c */
[----:B------:R-:W-:Y:S04]  /*dbd0*/  FMUL.FTZ R35, R35, c[0x0][0x320] ;  /* 0x0000c80023237a20 */ /* 0x000fe80000410000 */
[----:B------:R-:W-:Y:S01]  /*dbe0*/  FMUL.FTZ R175, R36, c[0x0][0x320] ;  /* 0x0000c80024af7a20 */ /* 0x000fe20000410000 */
        /* <DEDUP_REMOVED lines=21> */
[----:B------:R-:W1:Y:S10]  /*dd40*/  MUFU.TANH R18, R18 ;  /* 0x0000001200127308 */ /* 0x000e740000002400 */
[----:B------:R-:W1:Y:S10]  /*dd50*/  MUFU.TANH R5, R5 ;  /* 0x0000000500057308 */ /* 0x000e740000002400 */
[----:B------:R-:W1:Y:S10]  /*dd60*/  MUFU.TANH R4, R4 ;  /* 0x0000000400047308 */ /* 0x000e740000002400 */
        /* <DEDUP_REMOVED lines=19> */
[----:B------:R-:W1:Y:S10]  /*dea0*/  MUFU.TANH R6, R6 ;  /* 0x0000000600067308 */ /* 0x000e740000002400 */
[----:B------:R-:W1:Y:S10]  /*deb0*/  MUFU.TANH R165, R165 ;  /* 0x000000a500a57308 */ /* 0x000e740000002400 */
[----:B------:R1:W1:Y:S10]  /*dec0*/  MUFU.TANH R163, R45 ;  /* 0x0000002d00a37308 */ /* 0x0002740000002400 */
[----:B------:R-:W1:Y:S10]  /*ded0*/  MUFU.TANH R11, R11 ;  /* 0x0000000b000b7308 */ /* 0x000e740000002400 */
[----:B------:R-:W1:Y:S10]  /*dee0*/  MUFU.TANH R7, R7 ;  /* 0x0000000700077308 */ /* 0x000e740000002400 */
[----:B------:R-:W1:Y:S10]  /*def0*/  MUFU.TANH R174, R174 ;  /* 0x000000ae00ae7308 */ /* 0x000e740000002400 */
[----:B------:R1:W1:Y:S10]  /*df00*/  MUFU.TANH R172, R49 ;  /* 0x0000003100ac7308 */ /* 0x0002740000002400 */
[----:B------:R1:W1:Y:S10]  /*df10*/  MUFU.TANH R170, R50 ;  /* 0x0000003200aa7308 */ /* 0x0002740000002400 */
[----:B------:R1:W1:Y:S01]  /*df20*/  MUFU.TANH R168, R51 ;  /* 0x0000003300a87308 */ /* 0x0002620000002400 */
[----:B------:R-:W-:-:S05]  /*df30*/  @!P0 BRA `(.L_x_207) ;  /* 0x000002e000008947 */ /* 0x000fca0003800000 */
[----:B--234-:R-:W-:Y:S02]  /*df40*/  IADD3 R9, R233, -0x1, RZ ;  /* 0xffffffffe9097810 */ /* 0x01cfe40007ffe0ff */
[----:B------:R-:W-:Y:S02]  /*df50*/  ISETP.GE.AND P1, PT, R238, 0x1, PT ;  /* 0x00000001ee00780c */ /* 0x000fe40003f26270 */
[----:B------:R-:W-:Y:S01]  /*df60*/  SHF.R.S32.HI R8, RZ, 0x1f, R9 ;  /* 0x0000001fff087819 */ /* 0x000fe20000011409 */
[C---:B-1----:R-:W-:Y:S04]  /*df70*/  IMAD.WIDE.U32 R28, R9.reuse, c[0x0][0x1e0], RZ ;  /* 0x00007800091c7a25 */ /* 0x042fe800078e00ff */
        /* <DEDUP_REMOVED lines=35> */
[----:B------:R-:W-:Y:S02]  /*e1b0*/  @P0 LEA.HI.X R21, R21, c[0x0][0x1cc], R10, 0x1, P2 ;  /* 0x0000730015150a11 */ /* 0x000fe400010f0c0a */
[----:B------:R-:W-:Y:S03]  /*e1c0*/  @P0 IADD3 R8, P2, R8, R201, RZ ;  /* 0x000000c908080210 */ /* 0x000fe60007f5e0ff */
[----:B------:R1:W-:Y:S02]  /*e1d0*/  @P0 LDGSTS.E.BYPASS.LTC128B.128 [R218+0x5080], [R20.64], !P5 ;  /* 0x0508000014da0fae */ /* 0x0003e4000e901d48 */
[----:B------:R-:W-:Y:S01]  /*e1e0*/  @P0 IMAD.X R9, R9, 0x1, R200, P2 ;  /* 0x0000000109090824 */ /* 0x000fe200010e06c8 */
[C---:B------:R-:W-:Y:S04]  /*e1f0*/  @P0 LEA R30, P2, R8.reuse, c[0x0][0x1c8], 0x1 ;  /* 0x00007200081e0a11 */ /* 0x040fe800078408ff */
[----:B------:R-:W-:Y:S05]  /*e200*/  @P0 LEA.HI.X R31, R8, c[0x0][0x1cc], R9, 0x1, P2 ;  /* 0x00007300081f0a11 */ /* 0x000fea00010f0c09 */
[----:B------:R1:W-:Y:S04]  /*e210*/  @P0 LDGSTS.E.BYPASS.LTC128B.128 [R218+0x5c80], [R30.64], !P4 ;  /* 0x05c800001eda0fae */ /* 0x0003e8000e101d48 */
.L_x_207:
[----:B--234-:R-:W-:Y:S01]  /*e220*/  PLOP3.LUT P1, PT, PT, PT, UP2, 0x80, 0x0 ;  /* 0x000000000000781c */ /* 0x01cfe20003f2f028 */
[----:B------:R-:W0:Y:S01]  /*e230*/  LDGDEPBAR ;  /* 0x00000000000079af */ /* 0x000e220000000000 */
[----:B------:R-:W-:Y:S01]  /*e240*/  PLOP3.LUT P0, PT, PT, PT, UP2, 0x80, 0x0 ;  /* 0x000000000000781c */ /* 0x000fe20003f0f028 */
[----:B-1----:R-:W-:Y:S02]  /*e250*/  IMAD.MOV.U32 R30, RZ, RZ, R219 ;  /* 0x000000ffff1e7224 */ /* 0x002fe400078e00db */
[----:B------:R-:W-:Y:S04]  /*e260*/  IMAD R31, R233, -0x30, RZ ;  /* 0xffffffd0e91f7824 */ /* 0x000fe800078e02ff */
[----:B------:R-:W-:Y:S01]  /*e270*/  IMAD.IADD R9, R31, 0x1, -R226 ;  /* 0x000000011f097824 */ /* 0x000fe200078e0ae2 */
[----:B------:R-:W-:Y:S03]  /*e280*/  IADD3 R28, -R226, 0x1, R31 ;  /* 0x00000001e21c7810 */ /* 0x000fe60007ffe11f */
[----:B------:R-:W-:Y:S01]  /*e290*/  @P1 IMAD.HI.U32 R8, R219, c[0x0][0x2c8], RZ ;  /* 0x0000b200db081a27 */ /* 0x000fe200078e00ff */
[----:B------:R-:W-:Y:S04]  /*e2a0*/  IADD3 R28, R28, c[0x0][0x1d0], RZ ;  /* 0x000074001c1c7a10 */ /* 0x000fe80007ffe0ff */
[----:B------:R-:W-:Y:S02]  /*e2b0*/  @P0 SHF.R.U32.HI R30, RZ, c[0x0][0x2cc], R8 ;  /* 0x0000b300ff1e0a19 */ /* 0x000fe40000011608 */
[----:B------:R-:W-:Y:S02]  /*e2c0*/  PLOP3.LUT P0, PT, PT, PT, UP1, 0x40, 0x0 ;  /* 0x000000000000781c */ /* 0x000fe40003f0e818 */
[----:B------:R-:W-:Y:S01]  /*e2d0*/  IADD3 R28, R28, -c[0x0][0x168], RZ ;  /* 0x80005a001c1c7a10 */ /* 0x000fe20007ffe0ff */
[----:B------:R-:W1:Y:S03]  /*e2e0*/  SHFL.IDX PT, R8, R30, RZ, 0x1c1f ;  /* 0x001c1fff1e087589 */ /* 0x000e6600000e0000 */
[C---:B------:R-:W-:Y:S02]  /*e2f0*/  IADD3 R29, R28.reuse, c[0x0][0x328], RZ ;  /* 0x0000ca001c1d7a10 */ /* 0x040fe40007ffe0ff */
[----:B------:R-:W-:Y:S03]  /*e300*/  IADD3 R28, R28, UR7, RZ ;  /* 0x000000071c1c7c10 */ /* 0x000fe6000fffe0ff */
[--C-:B-1----:R-:W-:Y:S02]  /*e310*/  IMAD.IADD R33, R29, 0x1, R8.reuse ;  /* 0x000000011d217824 */ /* 0x102fe400078e0208 */
        /* <DEDUP_REMOVED lines=16> */
.L_x_210:
[----:B------:R-:W-:Y:S04]  /*e420*/  MOV R8, c[0x0][0x32c] ;  /* 0x0000cb0000087a02 */ /* 0x000fe80000000f00 */
[----:B------:R-:W-:Y:S11]  /*e430*/  ISETP.NE.AND P0, PT, R8, 0x1, PT ;  /* 0x000000010800780c */ /* 0x000ff60003f05270 */
[----:B------:R-:W-:Y:S02]  /*e440*/  @!UPT UIADD3 URZ, URZ, URZ, URZ ;  /* 0x0000003f3f3ff290 */ /* 0x000fe4000fffe03f */
[----:B------:R-:W-:Y:S05]  /*e450*/  @P0 IMAD.HI.U32 R8, R10, c[0x0][0x330], RZ ;  /* 0x0000cc000a080a27 */ /* 0x000fea00078e00ff */
[----:B------:R-:W-:Y:S02]  /*e460*/  @P0 SHF.R.U32.HI R10, RZ, c[0x0][0x334], R8 ;  /* 0x0000cd00ff0a0a19 */ /* 0x000fe40000011608 */
.L_x_211:
[----:B------:R-:W-:Y:S05]  /*e470*/  BSYNC B0 ;  /* 0x0000000000007941 */ /* 0x000fea0003800000 */
.L_x_209:
[----:B------:R-:W-:Y:S05]  /*e480*/  IMAD R21, R10, c[0x0][0x32c], R9 ;  /* 0x0000cb000a157a24 */ /* 0x000fea00078e0209 */
[----:B------:R-:W-:Y:S02]  /*e490*/  IADD3 R8, R21, c[0x0][0x32c], RZ ;  /* 0x0000cb0015087a10 */ /* 0x000fe40007ffe0ff */
[----:B------:R-:W-:Y:S02]  /*e4a0*/  IMNMX R22, R22, R21, !PT ;  /* 0x0000001516167217 */ /* 0x000fe40007800200 */
[----:B------:R-:W-:Y:S02]  /*e4b0*/  IMNMX R33, R33, R8, PT ;  /* 0x0000000821217217 */ /* 0x000fe40003800200 */
.L_x_208:
[C---:B------:R-:W-:Y:S02]  /*e4c0*/  ISETP.GE.AND P0, PT, R31.reuse, 0x2, PT ;  /* 0x000000021f00780c */ /* 0x040fe40003f06270 */
[----:B------:R-:W-:Y:S02]  /*e4d0*/  ISETP.GE.AND P1, PT, R31, 0x9, PT ;  /* 0x000000091f00780c */ /* 0x000fe40003f26270 */
[----:B------:R-:W-:Y:S02]  /*e4e0*/  P2R R10, PR, RZ, 0x1 ;  /* 0x00000001ff0a7803 */ /* 0x000fe40000000000 */
[----:B------:R-:W-:Y:S02]  /*e4f0*/  ISETP.GT.AND P0, PT, R22, 0x1, !P0 ;  /* 0x000000011600780c */ /* 0x000fe40004704270 */
[----:B------:R-:W-:Y:S02]  /*e500*/  P2R R27, PR, RZ, 0x2 ;  /* 0x00000002ff1b7803 */ /* 0x000fe40000000000 */
[----:B------:R-:W-:Y:S02]  /*e510*/  ISETP.LT.OR P0, PT, R33, 0x2, P0 ;  /* 0x000000022100780c */ /* 0x000fe40000701670 */
[C---:B------:R-:W-:Y:S02]  /*e520*/  ISETP.GE.AND P2, PT, R31.reuse, 0x1, PT ;  /* 0x000000011f00780c */ /* 0x040fe40003f46270 */
        /* <DEDUP_REMOVED lines=21> */
[----:B------:R-:W-:Y:S01]  /*e680*/  ISETP.GT.AND P0, PT, R22, 0x18, !P1 ;  /* 0x000000181600780c */ /* 0x000fe20004f04270 */
[----:B------:R-:W1:Y:S01]  /*e690*/  SHFL.IDX PT, R18, R30, 0x1, 0x1c1f ;  /* 0x003c1f001e127f89 */ /* 0x000e6200000e0000 */
        /* <DEDUP_REMOVED lines=11> */
[----:B------:R-:W-:Y:S01]  /*e750*/  ISETP.LT.OR P0, PT, R33, 0x21, P0 ;  /* 0x000000212100780c */ /* 0x000fe20000701670 */
[--C-:B-1----:R-:W-:Y:S01]  /*e760*/  IMAD.IADD R17, R28, 0x1, R18.reuse ;  /* 0x000000011c117824 */ /* 0x102fe200078e0212 */
[----:B------:R-:W-:Y:S02]  /*e770*/  P2R R19, PR, RZ, 0x2 ;  /* 0x00000002ff137803 */ /* 0x000fe40000000000 */
[----:B------:R-:W-:Y:S02]  /*e780*/  FSEL R175, R175, -INF , !P0 ;  /* 0xff800000afaf7808 */ /* 0x000fe40004000000 */
[----:B------:R-:W-:Y:S02]  /*e790*/  ISETP.GT.AND P0, PT, R22, 0x21, !P1 ;  /* 0x000000211600780c */ /* 0x000fe40004f04270 */
[----:B------:R-:W-:Y:S02]  /*e7a0*/  ISETP.GE.AND P1, PT, R31, 0x29, PT ;  /* 0x000000291f00780c */ /* 0x000fe40003f26270 */
[C---:B------:R-:W-:Y:S02]  /*e7b0*/  ISETP.LT.OR P0, PT, R33.reuse, 0x22, P0 ;  /* 0x000000222100780c */ /* 0x040fe40000701670 */
[----:B------:R-:W-:Y:S02]  /*e7c0*/  P2R R32, PR, RZ, 0x4 ;  /* 0x00000004ff207803 */ /* 0x000fe40000000000 */
[----:B------:R-:W-:Y:S02]  /*e7d0*/  FSEL R250, R250, -INF , !P0 ;  /* 0xff800000fafa7808 */ /* 0x000fe40004000000 */
[----:B------:R-:W-:Y:S04]  /*e7e0*/  ISETP.GT.AND P0, PT, R22, 0x28, !P1 ;  /* 0x000000281600780c */ /* 0x000fe80004f04270 */
[C---:B------:R-:W-:Y:S04]  /*e7f0*/  ISETP.LT.OR P0, PT, R33.reuse, 0x29, P0 ;  /* 0x000000292100780c */ /* 0x040fe80000701670 */
[----:B------:R-:W-:Y:S02]  /*e800*/  FSEL R174, R174, -INF , !P0 ;  /* 0xff800000aeae7808 */ /* 0x000fe40004000000 */
[----:B------:R-:W-:Y:S04]  /*e810*/  ISETP.GT.AND P0, PT, R22, RZ, !P2 ;  /* 0x000000ff1600720c */ /* 0x000fe80005704270 */
[----:B------:R-:W-:Y:S04]  /*e820*/  ISETP.LT.OR P0, PT, R33, 0x1, P0 ;  /* 0x000000012100780c */ /* 0x000fe80000701670 */
[----:B------:R-:W-:Y:S02]  /*e830*/  FSEL R154, R154, -INF , !P0 ;  /* 0xff8000009a9a7808 */ /* 0x000fe40004000000 */
[----:B------:R-:W-:Y:S01]  /*e840*/  ISETP.GE.AND P0, PT, R31, 0x2a, PT ;  /* 0x0000002a1f00780c */ /* 0x000fe20003f06270 */
[----:B------:R-:W-:Y:S03]  /*e850*/  IMAD.IADD R31, R29, 0x1, R18 ;  /* 0x000000011d1f7824 */ /* 0x000fe600078e0212 */
        /* <DEDUP_REMOVED lines=20> */
.L_x_214:
[----:B------:R-:W-:Y:S04]  /*e9a0*/  MOV R18, c[0x0][0x32c] ;  /* 0x0000cb0000127a02 */ /* 0x000fe80000000f00 */
[----:B------:R-:W-:Y:S11]  /*e9b0*/  ISETP.NE.AND P2, PT, R18, 0x1, PT ;  /* 0x000000011200780c */ /* 0x000ff60003f45270 */
[----:B------:R-:W-:Y:S02]  /*e9c0*/  @!UPT UIADD3 URZ, URZ, URZ, URZ ;  /* 0x0000003f3f3ff290 */ /* 0x000fe4000fffe03f */
[----:B------:R-:W-:Y:S05]  /*e9d0*/  @P2 IMAD.HI.U32 R18, R22, c[0x0][0x330], RZ ;  /* 0x0000cc0016122a27 */ /* 0x000fea00078e00ff */
[----:B------:R-:W-:Y:S02]  /*e9e0*/  @P2 SHF.R.U32.HI R22, RZ, c[0x0][0x334], R18 ;  /* 0x0000cd00ff162a19 */ /* 0x000fe40000011612 */
.L_x_215:
[----:B------:R-:W-:Y:S05]  /*e9f0*/  BSYNC B0 ;  /* 0x0000000000007941 */ /* 0x000fea0003800000 */
.L_x_213:
[----:B------:R-:W-:Y:S05]  /*ea00*/  IMAD R22, R22, c[0x0][0x32c], R9 ;  /* 0x0000cb0016167a24 */ /* 0x000fea00078e0209 */
[----:B------:R-:W-:Y:S02]  /*ea10*/  IADD3 R18, R22, c[0x0][0x32c], RZ ;  /* 0x0000cb0016127a10 */ /* 0x000fe40007ffe0ff */
[----:B------:R-:W-:Y:S02]  /*ea20*/  IMNMX R17, R17, R22, !PT ;  /* 0x0000001611117217 */ /* 0x000fe40007800200 */
[----:B------:R-:W-:Y:S02]  /*ea30*/  IMNMX R31, R31, R18, PT ;  /* 0x000000121f1f7217 */ /* 0x000fe40003800200 */
.L_x_212:
        /* <DEDUP_REMOVED lines=12> */
[----:B------:R-:W-:Y:S01]  /*eb00*/  ISETP.NE.AND P2, PT, R26, RZ, PT ;  /* 0x000000ff1a00720c */ /* 0x000fe20003f45270 */
[----:B------:R-:W1:Y:S03]  /*eb10*/  SHFL.IDX PT, R15, R30, 0x2, 0x1c1f ;  /* 0x005c1f001e0f7f89 */ /* 0x000e6600000e0000 */
[----:B------:R-:W-:Y:S04]  /*eb20*/  ISETP.GT.AND P2, PT, R17, 0x10, !P2 ;  /* 0x000000101100780c */ /* 0x000fe80005744270 */
[----:B------:R-:W-:Y:S04]  /*eb30*/  ISETP.LT.OR P2, PT, R31, 0x11, P2 ;  /* 0x000000111f00780c */ /* 0x000fe80001741670 */
[----:B------:R-:W-:Y:S02]  /*eb40*/  FSEL R46, R5, -INF , !P2 ;  /* 0xff800000052e7808 */ /* 0x000fe40005000000 */
[----:B------:R-:W-:Y:S04]  /*eb50*/  ISETP.NE.AND P2, PT, R25, RZ, PT ;  /* 0x000000ff1900720c */ /* 0x000fe80003f45270 */
[----:B------:R-:W-:Y:S04]  /*eb60*/  ISETP.GT.AND P2, PT, R17, 0x11, !P2 ;  /* 0x000000111100780c */ /* 0x000fe80005744270 */
[----:B------:R-:W-:Y:S01]  /*eb70*/  ISETP.LT.OR P2, PT, R31, 0x12, P2 ;  /* 0x000000121f00780c */ /* 0x000fe20001741670 */
[--C-:B-1----:R-:W-:Y:S03]  /*eb80*/  IMAD.IADD R5, R29, 0x1, R15.reuse ;  /* 0x000000011d057824 */ /* 0x102fe600078e020f */
[----:B------:R-:W-:Y:S01]  /*eb90*/  FSEL R44, R4, -INF , !P2 ;  /* 0xff800000042c7808 */ /* 0x000fe20005000000 */
[----:B------:R-:W-:Y:S01]  /*eba0*/  IMAD.IADD R4, R28, 0x1, R15 ;  /* 0x000000011c047824 */ /* 0x000fe200078e020f */
        /* <DEDUP_REMOVED lines=43> */
.L_x_218:
[----:B------:R-:W-:Y:S04]  /*ee60*/  MOV R15, c[0x0][0x32c] ;  /* 0x0000cb00000f7a02 */ /* 0x000fe80000000f00 */
[----:B------:R-:W-:Y:S11]  /*ee70*/  ISETP.NE.AND P2, PT, R15, 0x1, PT ;  /* 0x000000010f00780c */ /* 0x000ff60003f45270 */
[----:B------:R-:W-:Y:S02]  /*ee80*/  @!UPT UIADD3 URZ, URZ, URZ, URZ ;  /* 0x0000003f3f3ff290 */ /* 0x000fe4000fffe03f */
[----:B------:R-:W-:Y:S05]  /*ee90*/  @P2 IMAD.HI.U32 R15, R34, c[0x0][0x330], RZ ;  /* 0x0000cc00220f2a27 */ /* 0x000fea00078e00ff */
[----:B------:R-:W-:Y:S02]  /*eea0*/  @P2 SHF.R.U32.HI R34, RZ, c[0x0][0x334], R15 ;  /* 0x0000cd00ff222a19 */ /* 0x000fe4000001160f */
.L_x_219:
[----:B------:R-:W-:Y:S05]  /*eeb0*/  BSYNC B0 ;  /* 0x0000000000007941 */ /* 0x000fea0003800000 */
.L_x_217:
[----:B------:R-:W-:Y:S05]  /*eec0*/  IMAD R15, R34, c[0x0][0x32c], R9 ;  /* 0x0000cb00220f7a24 */ /* 0x000fea00078e0209 */
[----:B------:R-:W-:Y:S02]  /*eed0*/  IADD3 R34, R15, c[0x0][0x32c], RZ ;  /* 0x0000cb000f227a10 */ /* 0x000fe40007ffe0ff */
[----:B------:R-:W-:Y:S02]  /*eee0*/  IMNMX R4, R4, R15, !PT ;  /* 0x0000000f04047217 */ /* 0x000fe40007800200 */
[----:B------:R-:W-:Y:S02]  /*eef0*/  IMNMX R5, R5, R34, PT ;  /* 0x0000002205057217 */ /* 0x000fe40003800200 */
.L_x_216:
[----:B------:R-:W-:Y:S04]  /*ef00*/  ISETP.NE.AND P2, PT, R10, RZ, PT ;  /* 0x000000ff0a00720c */ /* 0x000fe80003f45270 */
[C---:B------:R-:W-:Y:S04]  /*ef10*/  ISETP.GT.AND P2, PT, R4.reuse, 0x1, !P2 ;  /* 0x000000010400780c */ /* 0x040fe80005744270 */
        /* <DEDUP_REMOVED lines=8> */
[C---:B------:R-:W-:Y:S04]  /*efa0*/  ISETP.LT.OR P2, PT, R5.reuse, 0xa, P2 ;  /* 0x0000000a0500780c */ /* 0x040fe80001741670 */
        /* <DEDUP_REMOVED lines=26> */
[----:B------:R-:W-:Y:S04]  /*f150*/  ISETP.LT.OR P2, PT, R5, 0x29, P2 ;  /* 0x000000290500780c */ /* 0x000fe80001741670 */
[----:B------:R-:W-:Y:S02]  /*f160*/  FSEL R165, R165, -INF , !P2 ;  /* 0xff800000a5a57808 */ /* 0x000fe40005000000 */
[----:B------:R-:W-:Y:S04]  /*f170*/  ISETP.NE.AND P2, PT, R32, RZ, PT ;  /* 0x000000ff2000720c */ /* 0x000fe80003f45270 */
[----:B------:R-:W-:Y:S04]  /*f180*/  ISETP.GT.AND P2, PT, R4, RZ, !P2 ;  /* 0x000000ff0400720c */ /* 0x000fe80005744270 */
[C---:B------:R-:W-:Y:S04]  /*f190*/  ISETP.LT.OR P2, PT, R5.reuse, 0x1, P2 ;  /* 0x000000010500780c */ /* 0x040fe80001741670 */
[----:B------:R-:W-:Y:S02]  /*f1a0*/  FSEL R31, R0, -INF , !P2 ;  /* 0xff800000001f7808 */ /* 0x000fe40005000000 */
[----:B------:R-:W1:Y:S01]  /*f1b0*/  SHFL.IDX PT, R0, R30, 0x3, 0x1c1f ;  /* 0x007c1f001e007f89 */ /* 0x000e6200000e0000 */
[----:B------:R-:W-:Y:S04]  /*f1c0*/  ISETP.GT.AND P2, PT, R4, 0x29, !P0 ;  /* 0x000000290400780c */ /* 0x000fe80004744270 */
        /* <DEDUP_REMOVED lines=20> */
.L_x_222:
[----:B------:R-:W-:Y:S04]  /*f310*/  MOV R0, c[0x0][0x32c] ;  /* 0x0000cb0000007a02 */ /* 0x000fe80000000f00 */
[----:B------:R-:W-:Y:S11]  /*f320*/  ISETP.NE.AND P2, PT, R0, 0x1, PT ;  /* 0x000000010000780c */ /* 0x000ff60003f45270 */
[----:B------:R-:W-:Y:S02]  /*f330*/  @!UPT UIADD3 URZ, URZ, URZ, URZ ;  /* 0x0000003f3f3ff290 */ /* 0x000fe4000fffe03f */
[----:B------:R-:W-:Y:S05]  /*f340*/  @P2 IMAD.HI.U32 R0, R4, c[0x0][0x330], RZ ;  /* 0x0000cc0004002a27 */ /* 0x000fea00078e00ff */
[----:B------:R-:W-:Y:S02]  /*f350*/  @P2 SHF.R.U32.HI R4, RZ, c[0x0][0x334], R0 ;  /* 0x0000cd00ff042a19 */ /* 0x000fe40000011600 */
.L_x_223:
[----:B------:R-:W-:Y:S05]  /*f360*/  BSYNC B0 ;  /* 0x0000000000007941 */ /* 0x000fea0003800000 */
.L_x_221:
[----:B------:R-:W-:Y:S05]  /*f370*/  IMAD R9, R4, c[0x0][0x32c], R9 ;  /* 0x0000cb0004097a24 */ /* 0x000fea00078e0209 */
[----:B------:R-:W-:Y:S02]  /*f380*/  IADD3 R0, R9, c[0x0][0x32c], RZ ;  /* 0x0000cb0009007a10 */ /* 0x000fe40007ffe0ff */
[----:B------:R-:W-:Y:S02]  /*f390*/  IMNMX R28, R28, R9, !PT ;  /* 0x000000091c1c7217 */ /* 0x000fe40007800200 */
[----:B------:R-:W-:Y:S02]  /*f3a0*/  IMNMX R29, R29, R0, PT ;  /* 0x000000001d1d7217 */ /* 0x000fe40003800200 */
.L_x_220:
[----:B------:R-:W-:Y:S01]  /*f3b0*/  ISETP.NE.AND P2, PT, R32, RZ, PT ;  /* 0x000000ff2000720c */ /* 0x000fe20003f45270 */
[----:B------:R-:W-:Y:S01]  /*f3c0*/  LDSM.16.MT88.4 R36, [R212+0x1880] ;  /* 0x00188000d424783b */ /* 0x000fe20000004200 */
[C---:B------:R-:W-:Y:S02]  /*f3d0*/  ISETP.GT.AND P1, PT, R28.reuse, 0x28, !P1 ;  /* 0x000000281c00780c */ /* 0x040fe40004f24270 */
[C---:B------:R-:W-:Y:S02]  /*f3e0*/  ISETP.GT.AND P2, PT, R28.reuse, RZ, !P2 ;  /* 0x000000ff1c00720c */ /* 0x040fe40005744270 */
[C---:B------:R-:W-:Y:S02]  /*f3f0*/  ISETP.LT.OR P1, PT, R29.reuse, 0x29, P1 ;  /* 0x000000291d00780c */ /* 0x040fe40000f21670 */
[C---:B------:R-:W-:Y:S02]  /*f400*/  ISETP.LT.OR P2, PT, R29.reuse, 0x1, P2 ;  /* 0x000000011d00780c */ /* 0x040fe40001741670 */
[----:B------:R-:W-:Y:S02]  /*f410*/  ISETP.GT.AND P0, PT, R28, 0x29, !P0 ;  /* 0x000000291c00780c */ /* 0x000fe40004704270 */
[----:B------:R-:W-:Y:S02]  /*f420*/  FSEL R9, R2, -INF , !P2 ;  /* 0xff80000002097808 */ /* 0x000fe40005000000 */
[----:B------:R-:W-:Y:S02]  /*f430*/  ISETP.NE.AND P2, PT, R10, RZ, PT ;  /* 0x000000ff0a00720c */ /* 0x000fe40003f45270 */
[----:B------:R-:W-:Y:S02]  /*f440*/  ISETP.LT.OR P0, PT, R29, 0x2a, P0 ;  /* 0x0000002a1d00780c */ /* 0x000fe40000701670 */
[----:B------:R-:W-:Y:S02]  /*f450*/  ISETP.GT.AND P2, PT, R28, 0x1, !P2 ;  /* 0x000000011c00780c */ /* 0x000fe40005744270 */
[----:B------:R-:W-:Y:S02]  /*f460*/  FSEL R153, R7, -INF , !P0 ;  /* 0xff80000007997808 */ /* 0x000fe40004000000 */
[----:B------:R-:W-:Y:S04]  /*f470*/  ISETP.LT.OR P2, PT, R29, 0x2, P2 ;  /* 0x000000021d00780c */ /* 0x000fe80001741670 */
[----:B------:R-:W-:Y:S02]  /*f480*/  FSEL R10, R3, -INF , !P2 ;  /* 0xff800000030a7808 */ /* 0x000fe40005000000 */
[----:B------:R-:W-:Y:S02]  /*f490*/  ISETP.NE.AND P2, PT, R27, RZ, PT ;  /* 0x000000ff1b00720c */ /* 0x000fe40003f45270 */
[----:B------:R-:W-:Y:S02]  /*f4a0*/  FMNMX.FTZ R3, R154, R151, !PT ;  /* 0x000000979a037209 */ /* 0x000fe40007810000 */
[----:B------:R-:W-:Y:S02]  /*f4b0*/  ISETP.GT.AND P2, PT, R28, 0x8, !P2 ;  /* 0x000000081c00780c */ /* 0x000fe40005744270 */
[----:B------:R-:W-:Y:S02]  /*f4c0*/  FMNMX.FTZ R3, R160, R3, !PT ;  /* 0x00000003a0037209 */ /* 0x000fe40007810000 */
[C---:B------:R-:W-:Y:S02]  /*f4d0*/  ISETP.LT.OR P2, PT, R29.reuse, 0x9, P2 ;  /* 0x000000091d00780c */ /* 0x040fe40001741670 */
        /* <DEDUP_REMOVED lines=9> */
[----:B------:R-:W-:Y:S02]  /*f570*/  FMNMX.FTZ R13, R152, R150, !PT ;  /* 0x00000096980d7209 */ /* 0x000fe40007810000 */
[----:B------:R-:W-:Y:S02]  /*f580*/  ISETP.NE.AND P2, PT, R26, RZ, PT ;  /* 0x000000ff1a00720c */ /* 0x000fe40003f45270 */
[----:B------:R-:W-:Y:S02]  /*f590*/  FMNMX.FTZ R13, R22, R13, !PT ;  /* 0x0000000d160d7209 */ /* 0x000fe40007810000 */
[----:B------:R-:W-:Y:S02]  /*f5a0*/  ISETP.GT.AND P2, PT, R28, 0x10, !P2 ;  /* 0x000000101c00780c */ /* 0x000fe40005744270 */
[----:B------:R-:W-:Y:S02]  /*f5b0*/  FMNMX.FTZ R13, R18, R13, !PT ;  /* 0x0000000d120d7209 */ /* 0x000fe40007810000 */
[----:B------:R-:W-:Y:S02]  /*f5c0*/  FMNMX.FTZ R0, R194, R3, !PT ;  /* 0x00000003c2007209 */ /* 0x000fe40007810000 */
[----:B------:R-:W-:Y:S02]  /*f5d0*/  ISETP.LT.OR P2, PT, R29, 0x11, P2 ;  /* 0x000000111d00780c */ /* 0x000fe40001741670 */
[----:B------:R-:W-:Y:S02]  /*f5e0*/  FMNMX.FTZ R13, R14, R13, !PT ;  /* 0x0000000d0e0d7209 */ /* 0x000fe40007810000 */
[----:B------:R-:W-:Y:S02]  /*f5f0*/  FMNMX.FTZ R0, R195, R0, !PT ;  /* 0x00000000c3007209 */ /* 0x000fe40007810000 */
[----:B------:R-:W-:Y:S02]  /*f600*/  FMNMX.FTZ R13, R46, R13, !PT ;  /* 0x0000000d2e0d7209 */ /* 0x000fe40007810000 */
[----:B------:R-:W-:Y:S02]  /*f610*/  FSEL R245, R245, -INF , !P2 ;  /* 0xff800000f5f57808 */ /* 0x000fe40005000000 */
[----:B------:R-:W-:Y:S02]  /*f620*/  ISETP.NE.AND P2, PT, R25, RZ, PT ;  /* 0x000000ff1900720c */ /* 0x000fe40003f45270 */
[----:B------:R-:W-:Y:S02]  /*f630*/  FMNMX.FTZ R5, R175, R0, !PT ;  /* 0x00000000af057209 */ /* 0x000fe40007810000 */
[----:B------:R-:W-:Y:S02]  /*f640*/  FMNMX.FTZ R13, R44, R13, !PT ;  /* 0x0000000d2c0d7209 */ /* 0x000fe40007810000 */
[----:B------:R-:W-:Y:S02]  /*f650*/  ISETP.GT.AND P2, PT, R28, 0x11, !P2 ;  /* 0x000000111c00780c */ /* 0x000fe40005744270 */
        /* <DEDUP_REMOVED lines=8> */
[----:B------:R-:W-:Y:S02]  /*f6e0*/  ISETP.GT.AND P2, PT, R28, 0x18, !P2 ;  /* 0x000000181c00780c */ /* 0x000fe40005744270 */
[----:B------:R-:W-:Y:S01]  /*f6f0*/  FMNMX.FTZ R13, R248, R13, !PT ;  /* 0x0000000df80d7209 */ /* 0x000fe20007810000 */
[----:B------:R-:W1:Y:S01]  /*f700*/  SHFL.BFLY PT, R4, R3, 0x2, 0x1f ;  /* 0x0c401f0003047f89 */ /* 0x000e6200000e0000 */
[----:B------:R-:W-:Y:S02]  /*f710*/  FMNMX.FTZ R0, R31, R149, !PT ;  /* 0x000000951f007209 */ /* 0x000fe40007810000 */
[----:B------:R-:W-:Y:S02]  /*f720*/  ISETP.LT.OR P2, PT, R29, 0x19, P2 ;  /* 0x000000191d00780c */ /* 0x000fe40001741670 */
[----:B------:R-:W-:Y:S02]  /*f730*/  FMNMX.FTZ R0, R17, R0, !PT ;  /* 0x0000000011007209 */ /* 0x000fe40007810000 */
[----:B------:R-:W-:Y:S02]  /*f740*/  FMNMX.FTZ R13, R244, R13, !PT ;  /* 0x0000000df40d7209 */ /* 0x000fe40007810000 */
[----:B------:R-:W-:Y:S02]  /*f750*/  FSEL R249, R249, -INF , !P2 ;  /* 0xff800000f9f97808 */ /* 0x000fe40005000000 */
[----:B------:R-:W-:Y:S02]  /*f760*/  ISETP.NE.AND P2, PT, R23, RZ, PT ;  /* 0x000000ff1700720c */ /* 0x000fe40003f45270 */
[----:B------:R-:W-:Y:S02]  /*f770*/  FMNMX.FTZ R13, R170, R13, !PT ;  /* 0x0000000daa0d7209 */ /* 0x000fe40007810000 */
[----:B------:R-:W-:Y:S02]  /*f780*/  FMNMX.FTZ R0, R161, R0, !PT ;  /* 0x00000000a1007209 */ /* 0x000fe40007810000 */
[----:B------:R-:W-:Y:S02]  /*f790*/  FMNMX.FTZ R5, R168, R13, !PT ;  /* 0x0000000da8057209 */ /* 0x000fe40007810000 */
[----:B------:R-:W-:Y:S02]  /*f7a0*/  ISETP.GT.AND P2, PT, R28, 0x19, !P2 ;  /* 0x000000191c00780c */ /* 0x000fe40005744270 */
[----:B------:R-:W-:Y:S01]  /*f7b0*/  FMNMX.FTZ R13, R15, R0, !PT ;  /* 0x000000000f0d7209 */ /* 0x000fe20007810000 */
[----:B------:R-:W2:Y:S01]  /*f7c0*/  SHFL.BFLY PT, R2, R5, 0x2, 0x1f ;  /* 0x0c401f0005027f89 */ /* 0x000ea200000e0000 */
        /* <DEDUP_REMOVED lines=12> */
[----:B-1----:R-:W-:Y:S02]  /*f890*/  FMNMX.FTZ R4, R3, R4, !PT ;  /* 0x0000000403047209 */ /* 0x002fe40007810000 */
[----:B------:R-:W-:Y:S02]  /*f8a0*/  FMNMX.FTZ R0, R167, R0, !PT ;  /* 0x00000000a7007209 */ /* 0x000fe40007810000 */
[----:B------:R-:W-:Y:S01]  /*f8b0*/  ISETP.GT.AND P2, PT, R28, 0x21, !P2 ;  /* 0x000000211c00780c */ /* 0x000fe20005744270 */
[----:B------:R-:W1:Y:S01]  /*f8c0*/  SHFL.BFLY PT, R3, R4, 0x1, 0x1f ;  /* 0x0c201f0004037f89 */ /* 0x000e6200000e0000 */
[----:B------:R-:W-:Y:S02]  /*f8d0*/  FMNMX.FTZ R0, R165, R0, !PT ;  /* 0x00000000a5007209 */ /* 0x000fe40007810000 */
[----:B------:R-:W-:Y:S02]  /*f8e0*/  ISETP.LT.OR P2, PT, R29, 0x22, P2 ;  /* 0x000000221d00780c */ /* 0x000fe40001741670 */
[----:B--2---:R-:W-:Y:S02]  /*f8f0*/  FMNMX.FTZ R2, R5, R2, !PT ;  /* 0x0000000205027209 */ /* 0x004fe40007810000 */
[----:B------:R-:W-:Y:S02]  /*f900*/  FSEL R162, R6, -INF , !P2 ;  /* 0xff80000006a27808 */ /* 0x000fe40005000000 */
[----:B------:R-:W-:Y:S01]  /*f910*/  FMNMX.FTZ R6, R163, R0, !PT ;  /* 0x00000000a3067209 */ /* 0x000fe20007810000 */
[----:B------:R-:W2:Y:S01]  /*f920*/  SHFL.BFLY PT, R13, R2, 0x1, 0x1f ;  /* 0x0c201f00020d7f89 */ /* 0x000ea200000e0000 */
[----:B------:R-:W-:Y:S04]  /*f930*/  FMNMX.FTZ R19, R9, R148, !PT ;  /* 0x0000009409137209 */ /* 0x000fe80007810000 */
[----:B------:R-:W-:Y:S03]  /*f940*/  FMNMX.FTZ R19, R10, R19, !PT ;  /* 0x000000130a137209 */ /* 0x000fe60007810000 */
[----:B------:R-:W3:Y:S01]  /*f950*/  SHFL.BFLY PT, R5, R6, 0x2, 0x1f ;  /* 0x0c401f0006057f89 */ /* 0x000ee200000e0000 */
[----:B------:R-:W-:Y:S04]  /*f960*/  FMNMX.FTZ R19, R12, R19, !PT ;  /* 0x000000130c137209 */ /* 0x000fe80007810000 */
[----:B------:R-:W-:Y:S02]  /*f970*/  FMNMX.FTZ R0, R8, R19, !PT ;  /* 0x0000001308007209 */ /* 0x000fe40007810000 */
[----:B-1----:R-:W-:Y:S04]  /*f980*/  FMNMX.FTZ R3, R4, R3, !PT ;  /* 0x0000000304037209 */ /* 0x002fe80007810000 */
[C---:B------:R-:W-:Y:S01]  /*f990*/  FSETP.NEU.FTZ.AND P2, PT, R3.reuse, -INF , PT ;  /* 0xff8000000300780b */ /* 0x040fe20003f5d000 */
[----:B------:R-:W-:Y:S01]  /*f9a0*/  FMUL.FTZ R173, R3, c[0x0][0x2d0] ;  /* 0x0000b40003ad7a20 */ /* 0x000fe20000410000 */
[----:B--2---:R-:W-:Y:S04]  /*f9b0*/  FMNMX.FTZ R2, R2, R13, !PT ;  /* 0x0000000d02027209 */ /* 0x004fe80007810000 */
[----:B------:R-:W-:Y:S01]  /*f9c0*/  FSEL R173, R173, RZ, P2 ;  /* 0x000000ffadad7208 */ /* 0x000fe20001000000 */
[----:B------:R-:W-:Y:S04]  /*f9d0*/  FMUL.FTZ R171, R2, c[0x0][0x2d0] ;  /* 0x0000b40002ab7a20 */ /* 0x000fe80000410000 */
[--C-:B------:R-:W-:Y:S01]  /*f9e0*/  FFMA.FTZ R178, R160, c[0x0][0x2d0], -R173.reuse ;  /* 0x0000b400a0b27a23 */ /* 0x100fe200000108ad */
[----:B------:R-:W-:Y:S01]  /*f9f0*/  FSEL R160, R11, -INF , !P1 ;  /* 0xff8000000ba07808 */ /* 0x000fe20004800000 */
[--C-:B------:R-:W-:Y:S01]  /*fa00*/  FFMA.FTZ R177, R20, c[0x0][0x2d0], -R173.reuse ;  /* 0x0000b40014b17a23 */ /* 0x100fe200000108ad */
[----:B------:R-:W-:Y:S01]  /*fa10*/  FMNMX.FTZ R11, R245, R0, !PT ;  /* 0x00000000f50b7209 */ /* 0x000fe20007810000 */
[--C-:B------:R-:W-:Y:S01]  /*fa20*/  FFMA.FTZ R179, R154, c[0x0][0x2d0], -R173.reuse ;  /* 0x0000b4009ab37a23 */ /* 0x100fe200000108ad */
[----:B---3--:R-:W-:Y:S01]  /*fa30*/  FMNMX.FTZ R6, R6, R5, !PT ;  /* 0x0000000506067209 */ /* 0x008fe20007810000 */
[--C-:B------:R-:W-:Y:S01]  /*fa40*/  FFMA.FTZ R176, R16, c[0x0][0x2d0], -R173.reuse ;  /* 0x0000b40010b07a23 */ /* 0x100fe200000108ad */
[----:B------:R-:W-:Y:S01]  /*fa50*/  FMNMX.FTZ R0, R252, R11, !PT ;  /* 0x0000000bfc007209 */ /* 0x000fe20007810000 */
[----:B------:R-:W-:Y:S01]  /*fa60*/  MUFU.EX2 R178, R178 ;  /* 0x000000b200b27308 */ /* 0x000fe20000000800 */
[----:B------:R-:W-:Y:S01]  /*fa70*/  FSETP.NEU.FTZ.AND P1, PT, R2, -INF , PT ;  /* 0xff8000000200780b */ /* 0x000fe20003f3d000 */
[----:B------:R-:W1:Y:S01]  /*fa80*/  SHFL.BFLY PT, R5, R6, 0x1, 0x1f ;  /* 0x0c201f0006057f89 */ /* 0x000e6200000e0000 */
[----:B------:R-:W-:Y:S01]  /*fa90*/  FMNMX.FTZ R0, R249, R0, !PT ;  /* 0x00000000f9007209 */ /* 0x000fe20007810000 */
[--C-:B------:R-:W-:Y:S01]  /*faa0*/  FFMA.FTZ R174, R174, c[0x0][0x2d0], -R173.reuse ;  /* 0x0000b400aeae7a23 */ /* 0x100fe200000108ad */
[----:B------:R-:W-:Y:S01]  /*fab0*/  FSEL R171, R171, RZ, P1 ;  /* 0x000000ffabab7208 */ /* 0x000fe20000800000 */
[--C-:B------:R-:W-:Y:S01]  /*fac0*/  FFMA.FTZ R190, R42, c[0x0][0x2d0], -R173.reuse ;  /* 0x0000b4002abe7a23 */ /* 0x100fe200000108ad */
[----:B------:R-:W-:Y:S01]  /*fad0*/  FMNMX.FTZ R11, R247, R0, !PT ;  /* 0x00000000f70b7209 */ /* 0x000fe20007810000 */
[----:B------:R-:W-:Y:S01]  /*fae0*/  FFMA.FTZ R191, R40, c[0x0][0x2d0], -R173 ;  /* 0x0000b40028bf7a23 */ /* 0x000fe200000108ad */
[----:B------:R-:W-:Y:S01]  /*faf0*/  FSEL R7, R2, RZ, P1 ;  /* 0x000000ff02077208 */ /* 0x000fe20000800000 */
[--C-:B------:R-:W-:Y:S01]  /*fb00*/  FFMA.FTZ R155, R152, c[0x0][0x2d0], -R171.reuse ;  /* 0x0000b400989b7a23 */ /* 0x100fe200000108ab */
[----:B------:R-:W-:Y:S01]  /*fb10*/  FMNMX.FTZ R11, R164, R11, !PT ;  /* 0x0000000ba40b7209 */ /* 0x000fe20007810000 */
[--C-:B------:R-:W-:Y:S01]  /*fb20*/  FFMA.FTZ R154, R22, c[0x0][0x2d0], -R171.reuse ;  /* 0x0000b400169a7a23 */ /* 0x100fe200000108ab */
[----:B------:R-:W2:Y:S01]  /*fb30*/  MUFU.EX2 R179, R179 ;  /* 0x000000b300b37308 */ /* 0x000ea20000000800 */
[----:B------:R-:W-:Y:S01]  /*fb40*/  LDSM.16.MT88.4 R20, [R214+0x1880] ;  /* 0x00188000d614783b */ /* 0x000fe20000004200 */
[----:B------:R-:W-:Y:S01]  /*fb50*/  FMNMX.FTZ R11, R162, R11, !PT ;  /* 0x0000000ba20b7209 */ /* 0x000fe20007810000 */
[--C-:B------:R-:W-:Y:S02]  /*fb60*/  FFMA.FTZ R183, R18, c[0x0][0x2d0], -R171.reuse ;  /* 0x0000b40012b77a23 */ /* 0x100fe400000108ab */
[--C-:B------:R-:W-:Y:S01]  /*fb70*/  FFMA.FTZ R182, R14, c[0x0][0x2d0], -R171.reuse ;  /* 0x0000b4000eb67a23 */ /* 0x100fe200000108ab */
[----:B------:R-:W-:Y:S01]  /*fb80*/  FMNMX.FTZ R0, R160, R11, !PT ;  /* 0x0000000ba0007209 */ /* 0x000fe20007810000 */
[--C-:B------:R-:W-:Y:S02]  /*fb90*/  FFMA.FTZ R170, R170, c[0x0][0x2d0], -R171.reuse ;  /* 0x0000b400aaaa7a23 */ /* 0x100fe400000108ab */
[--C-:B------:R-:W-:Y:S01]  /*fba0*/  FFMA.FTZ R192, R46, c[0x0][0x2d0], -R171.reuse ;  /* 0x0000b4002ec07a23 */ /* 0x100fe200000108ab */
[----:B------:R-:W-:Y:S01]  /*fbb0*/  FMNMX.FTZ R4, R153, R0, !PT ;  /* 0x0000000099047209 */ /* 0x000fe20007810000 */
[----:B------:R-:W-:Y:S01]  /*fbc0*/  MUFU.EX2 R177, R177 ;  /* 0x000000b100b17308 */ /* 0x000fe20000000800 */
[----:B------:R-:W-:Y:S01]  /*fbd0*/  FFMA.FTZ R193, R44, c[0x0][0x2d0], -R171 ;  /* 0x0000b4002cc17a23 */ /* 0x000fe200000108ab */
[----:B-1----:R-:W-:Y:S01]  /*fbe0*/  FMNMX.FTZ R0, R6, R5, !PT ;  /* 0x0000000506007209 */ /* 0x002fe20007810000 */
[----:B------:R-:W-:Y:S01]  /*fbf0*/  FADD.FTZ R6, -R7, R150 ;  /* 0x0000009607067221 */ /* 0x000fe20000010100 */
[----:B------:R-:W1:Y:S01]  /*fc00*/  SHFL.BFLY PT, R5, R4, 0x2, 0x1f ;  /* 0x0c401f0004057f89 */ /* 0x000e6200000e0000 */
[--C-:B------:R-:W-:Y:S01]  /*fc10*/  FFMA.FTZ R194, R194, c[0x0][0x2d0], -R173.reuse ;  /* 0x0000b400c2c27a23 */ /* 0x100fe200000108ad */
[C---:B------:R-:W-:Y:S01]  /*fc20*/  FSETP.NEU.FTZ.AND P0, PT, R0.reuse, -INF , PT ;  /* 0xff8000000000780b */ /* 0x040fe20003f1d000 */
[----:B------:R-:W-:Y:S02]  /*fc30*/  FMUL.FTZ R166, R0, c[0x0][0x2d0] ;  /* 0x0000b40000a67a20 */ /* 0x000fe40000410000 */
[----:B------:R-:W-:Y:S01]  /*fc40*/  FMUL.FTZ R150, R6, c[0x0][0x2d0] ;  /* 0x0000b40006967a20 */ /* 0x000fe20000410000 */
[----:B------:R-:W3:Y:S01]  /*fc50*/  MUFU.EX2 R176, R176 ;  /* 0x000000b000b07308 */ /* 0x000ee20000000800 */
[----:B------:R-:W-:Y:S01]  /*fc60*/  FFMA.FTZ R195, R195, c[0x0][0x2d0], -R173 ;  /* 0x0000b400c3c37a23 */ /* 0x000fe200000108ad */
[----:B------:R-:W-:Y:S01]  /*fc70*/  FSEL R166, R166, RZ, P0 ;  /* 0x000000ffa6a67208 */ /* 0x000fe20000000000 */
[--C-:B------:R-:W-:Y:S01]  /*fc80*/  FFMA.FTZ R196, R196, c[0x0][0x2d0], -R171.reuse ;  /* 0x0000b400c4c47a23 */ /* 0x100fe200000108ab */
[----:B--2---:R-:W-:Y:S01]  /*fc90*/  F2FP.PACK_AB R156, R178, R179 ;  /* 0x000000b3b29c723e */ /* 0x004fe200000000ff */
[----:B------:R-:W-:Y:S02]  /*fca0*/  FFMA.FTZ R197, R246, c[0x0][0x2d0], -R171 ;  /* 0x0000b400f6c57a23 */ /* 0x000fe400000108ab */
[--C-:B------:R-:W-:Y:S02]  /*fcb0*/  FFMA.FTZ R185, R161, c[0x0][0x2d0], -R166.reuse ;  /* 0x0000b400a1b97a23 */ /* 0x100fe400000108a6 */
[--C-:B------:R-:W-:Y:S01]  /*fcc0*/  FFMA.FTZ R181, R31, c[0x0][0x2d0], -R166.reuse ;  /* 0x0000b4001fb57a23 */ /* 0x100fe200000108a6 */
[----:B------:R-:W2:Y:S01]  /*fcd0*/  MUFU.EX2 R150, R150 ;  /* 0x0000009600967308 */ /* 0x000ea20000000800 */
[--C-:B------:R-:W-:Y:S02]  /*fce0*/  FFMA.FTZ R180, R17, c[0x0][0x2d0], -R166.reuse ;  /* 0x0000b40011b47a23 */ /* 0x100fe400000108a6 */
[--C-:B------:R-:W-:Y:S02]  /*fcf0*/  FFMA.FTZ R184, R15, c[0x0][0x2d0], -R166.reuse ;  /* 0x0000b4000fb87a23 */ /* 0x100fe400000108a6 */
[--C-:B------:R-:W-:Y:S02]  /*fd00*/  FFMA.FTZ R169, R169, c[0x0][0x2d0], -R166.reuse ;  /* 0x0000b400a9a97a23 */ /* 0x100fe400000108a6 */
[--C-:B------:R-:W-:Y:S01]  /*fd10*/  FFMA.FTZ R167, R167, c[0x0][0x2d0], -R166.reuse ;  /* 0x0000b400a7a77a23 */ /* 0x100fe200000108a6 */
[----:B-1----:R-:W-:Y:S01]  /*fd20*/  FMNMX.FTZ R5, R4, R5, !PT ;  /* 0x0000000504057209 */ /* 0x002fe20007810000 */
[--C-:B------:R-:W-:Y:S01]  /*fd30*/  FFMA.FTZ R165, R165, c[0x0][0x2d0], -R166.reuse ;  /* 0x0000b400a5a57a23 */ /* 0x100fe200000108a6 */
[----:B------:R-:W-:Y:S01]  /*fd40*/  FSEL R4, R3, RZ, P2 ;  /* 0x000000ff03047208 */ /* 0x000fe20001000000 */
[----:B------:R-:W-:Y:S01]  /*fd50*/  MUFU.EX2 R155, R155 ;  /* 0x0000009b009b7308 */ /* 0x000fe20000000800 */
[--C-:B------:R-:W-:Y:S01]  /*fd60*/  FFMA.FTZ R198, R198, c[0x0][0x2d0], -R166.reuse ;  /* 0x0000b400c6c67a23 */ /* 0x100fe200000108a6 */
[----:B------:R-:W1:Y:S01]  /*fd70*/  SHFL.BFLY PT, R152, R5, 0x1, 0x1f ;  /* 0x0c201f0005987f89 */ /* 0x000e6200000e0000 */
[----:B---3--:R-:W-:Y:S01]  /*fd80*/  F2FP.PACK_AB R158, R176, R177 ;  /* 0x000000b1b09e723e */ /* 0x008fe200000000ff */
[----:B------:R-:W-:Y:S02]  /*fd90*/  FADD.FTZ R4, -R4, R151 ;  /* 0x0000009704047221 */ /* 0x000fe40000010100 */
[--C-:B------:R-:W-:Y:S02]  /*fda0*/  FFMA.FTZ R199, R199, c[0x0][0x2d0], -R166.reuse ;  /* 0x0000b400c7c77a23 */ /* 0x100fe400000108a6 */
[----:B------:R-:W-:Y:S01]  /*fdb0*/  FMUL.FTZ R151, R4, c[0x0][0x2d0] ;  /* 0x0000b40004977a20 */ /* 0x000fe20000410000 */
[----:B------:R-:W-:Y:S01]  /*fdc0*/  FSEL R4, R0, RZ, P0 ;  /* 0x000000ff00047208 */ /* 0x000fe20000000000 */
[----:B------:R-:W3:Y:S01]  /*fdd0*/  MUFU.EX2 R154, R154 ;  /* 0x0000009a009a7308 */ /* 0x000ee20000000800 */
[----:B------:R-:W-:Y:S02]  /*fde0*/  FFMA.FTZ R243, R243, c[0x0][0x2d0], -R166 ;  /* 0x0000b400f3f37a23 */ /* 0x000fe400000108a6 */
[----:B--2---:R-:W-:Y:S02]  /*fdf0*/  FMUL.FTZ R6, R150, R146 ;  /* 0x0000009296067220 */ /* 0x004fe40000410000 */
[----:B------:R-:W-:Y:S02]  /*fe00*/  FADD.FTZ R4, -R4, R149 ;  /* 0x0000009504047221 */ /* 0x000fe40000010100 */
[----:B------:R-:W-:Y:S02]  /*fe10*/  FMUL.FTZ R7, R150, R147 ;  /* 0x0000009396077220 */ /* 0x000fe40000410000 */
[----:B------:R-:W-:Y:S01]  /*fe20*/  FMUL.FTZ R149, R4, c[0x0][0x2d0] ;  /* 0x0000b40004957a20 */ /* 0x000fe20000410000 */
[----:B------:R-:W2:Y:S01]  /*fe30*/  MUFU.EX2 R151, R151 ;  /* 0x0000009700977308 */ /* 0x000ea20000000800 */
[C---:B------:R-:W-:Y:S02]  /*fe40*/  FMUL.FTZ R18, R150.reuse, R134 ;  /* 0x0000008696127220 */ /* 0x040fe40000410000 */
[C---:B------:R-:W-:Y:S02]  /*fe50*/  FMUL.FTZ R19, R150.reuse, R135 ;  /* 0x0000008796137220 */ /* 0x040fe40000410000 */
[C---:B------:R-:W-:Y:S01]  /*fe60*/  FMUL.FTZ R34, R150.reuse, R118 ;  /* 0x0000007696227220 */ /* 0x040fe20000410000 */
[----:B-1----:R-:W-:Y:S01]  /*fe70*/  FMNMX.FTZ R152, R5, R152, !PT ;  /* 0x0000009805987209 */ /* 0x002fe20007810000 */
[C---:B------:R-:W-:Y:S02]  /*fe80*/  FMUL.FTZ R35, R150.reuse, R119 ;  /* 0x0000007796237220 */ /* 0x040fe40000410000 */
[----:B------:R-:W-:Y:S01]  /*fe90*/  FMUL.FTZ R50, R150, R102 ;  /* 0x0000006696327220 */ /* 0x000fe20000410000 */
[C---:B------:R-:W-:Y:S01]  /*fea0*/  FSETP.NEU.FTZ.AND P0, PT, R152.reuse, -INF , PT ;  /* 0xff8000009800780b */ /* 0x040fe20003f1d000 */
[----:B------:R-:W-:Y:S01]  /*feb0*/  FMUL.FTZ R161, R152, c[0x0][0x2d0] ;  /* 0x0000b40098a17a20 */ /* 0x000fe20000410000 */
[----:B------:R-:W-:Y:S01]  /*fec0*/  MUFU.EX2 R183, R183 ;  /* 0x000000b700b77308 */ /* 0x000fe20000000800 */
[----:B------:R-:W-:Y:S01]  /*fed0*/  FMUL.FTZ R51, R150, R103 ;  /* 0x0000006796337220 */ /* 0x000fe20000410000 */
[----:B------:R-:W-:Y:S01]  /*fee0*/  FSEL R5, R152, RZ, P0 ;  /* 0x000000ff98057208 */ /* 0x000fe20000000000 */
[C---:B------:R-:W-:Y:S01]  /*fef0*/  FMUL.FTZ R54, R150.reuse, R54 ;  /* 0x0000003696367220 */ /* 0x040fe20000410000 */
[----:B------:R-:W-:Y:S01]  /*ff00*/  FSEL R161, R161, RZ, P0 ;  /* 0x000000ffa1a17208 */ /* 0x000fe20000000000 */
[----:B------:R-:W-:Y:S01]  /*ff10*/  FMUL.FTZ R55, R150, R55 ;  /* 0x0000003796377220 */ /* 0x000fe20000410000 */
[----:B---3--:R-:W-:Y:S01]  /*ff20*/  F2FP.PACK_AB R157, R154, R155 ;  /* 0x0000009b9a9d723e */ /* 0x008fe200000000ff */
[----:B------:R-:W-:Y:S01]  /*ff30*/  FADD.FTZ R5, -R5, R148 ;  /* 0x0000009405057221 */ /* 0x000fe20000010100 */
[----:B------:R-:W-:Y:S01]  /*ff40*/  ISETP.GT.AND P0, PT, R233, UR6, PT ;  /* 0x00000006e9007c0c */ /* 0x000fe2000bf04270 */
[--C-:B------:R-:W-:Y:S01]  /*ff50*/  FFMA.FTZ R187, R12, c[0x0][0x2d0], -R161.reuse ;  /* 0x0000b4000cbb7a23 */ /* 0x100fe200000108a1 */
[----:B------:R-:W1:Y:S01]  /*ff60*/  MUFU.EX2 R182, R182 ;  /* 0x000000b600b67308 */ /* 0x000e620000000800 */
[--C-:B------:R-:W-:Y:S01]  /*ff70*/  FFMA.FTZ R189, R9, c[0x0][0x2d0], -R161.reuse ;  /* 0x0000b40009bd7a23 */ /* 0x100fe200000108a1 */
[----:B------:R-:W-:Y:S01]  /*ff80*/  IADD3 R233, R233, -0x1, RZ ;  /* 0xffffffffe9e97810 */ /* 0x000fe20007ffe0ff */
[--C-:B------:R-:W-:Y:S02]  /*ff90*/  FFMA.FTZ R188, R10, c[0x0][0x2d0], -R161.reuse ;  /* 0x0000b4000abc7a23 */ /* 0x100fe400000108a1 */
[--C-:B------:R-:W-:Y:S02]  /*ffa0*/  FFMA.FTZ R186, R8, c[0x0][0x2d0], -R161.reuse ;  /* 0x0000b40008ba7a23 */ /* 0x100fe400000108a1 */
[----:B------:R-:W-:Y:S02]  /*ffb0*/  FMUL.FTZ R8, R5, c[0x0][0x2d0] ;  /* 0x0000b40005087a20 */ /* 0x000fe40000410000 */
[C---:B--2---:R-:W-:Y:S01]  /*ffc0*/  FMUL.FTZ R4, R151.reuse, R144 ;  /* 0x0000009097047220 */ /* 0x044fe20000410000 */
[----:B------:R-:W2:Y:S01]  /*ffd0*/  MUFU.EX2 R149, R149 ;  /* 0x0000009500957308 */ /* 0x000ea20000000800 */
[C---:B------:R-:W-:Y:S02]  /*ffe0*/  FMUL.FTZ R5, R151.reuse, R145 ;  /* 0x0000009197057220 */ /* 0x040fe40000410000 */
[C---:B------:R-:W-:Y:S02]  /*fff0*/  FMUL.FTZ R16, R151.reuse, R132 ;  /* 0x0000008497107220 */ /* 0x040fe40000410000 */
[C---:B------:R-:W-:Y:S02]  /*10000*/  FMUL.FTZ R17, R151.reuse, R133 ;  /* 0x0000008597117220 */ /* 0x040fe40000410000 */
[----:B------:R-:W-:Y:S01]  /*10010*/  LDSM.16.MT88.4 R132, [R214+0x2080] ;  /* 0x00208000d684783b */ /* 0x000fe20000004200 */
[C---:B------:R-:W-:Y:S02]  /*10020*/  FMUL.FTZ R32, R151.reuse, R116 ;  /* 0x0000007497207220 */ /* 0x040fe40000410000 */
[----:B------:R3:W4:Y:S01]  /*10030*/  MUFU.EX2 R148, R8 ;  /* 0x0000000800947308 */ /* 0x0007220000000800 */
[C---:B------:R-:W-:Y:S02]  /*10040*/  FMUL.FTZ R33, R151.reuse, R117 ;  /* 0x0000007597217220 */ /* 0x040fe40000410000 */
[C---:B------:R-:W-:Y:S01]  /*10050*/  FMUL.FTZ R48, R151.reuse, R100 ;  /* 0x0000006497307220 */ /* 0x040fe20000410000 */
[----:B-1----:R-:W-:Y:S01]  /*10060*/  F2FP.PACK_AB R159, R182, R183 ;  /* 0x000000b7b69f723e */ /* 0x002fe200000000ff */
[----:B------:R-:W-:Y:S01]  /*10070*/  LDSM.16.MT88.4 R116, [R214+0x2880] ;  /* 0x00288000d674783b */ /* 0x000fe20000004200 */
[C---:B------:R-:W-:Y:S02]  /*10080*/  FMUL.FTZ R49, R151.reuse, R101 ;  /* 0x0000006597317220 */ /* 0x040fe40000410000 */
[----:B------:R-:W-:Y:S02]  /*10090*/  FFMA.FTZ R164, R164, c[0x0][0x2d0], -R161 ;  /* 0x0000b400a4a47a23 */ /* 0x000fe400000108a1 */
[----:B------:R-:W-:Y:S01]  /*100a0*/  MUFU.EX2 R181, R181 ;  /* 0x000000b500b57308 */ /* 0x000fe20000000800 */
[-C--:B------:R-:W-:Y:S01]  /*100b0*/  HMMA.16816.F32 R4, R156, R20.reuse, R4 ;  /* 0x000000149c04723c */ /* 0x080fe20000001804 */
[----:B------:R-:W-:Y:S01]  /*100c0*/  FMUL.FTZ R52, R151, R52 ;  /* 0x0000003497347220 */ /* 0x000fe20000410000 */
[----:B------:R-:W-:Y:S01]  /*100d0*/  LDSM.16.MT88.4 R100, [R214+0x3080] ;  /* 0x00308000d664783b */ /* 0x000fe20000004200 */
[C---:B--2---:R-:W-:Y:S02]  /*100e0*/  FMUL.FTZ R9, R149.reuse, R141 ;  /* 0x0000008d95097220 */ /* 0x044fe40000410000 */
[C---:B------:R-:W-:Y:S02]  /*100f0*/  FMUL.FTZ R12, R149.reuse, R136 ;  /* 0x00000088950c7220 */ /* 0x040fe40000410000 */
[C---:B------:R-:W-:Y:S02]  /*10100*/  FMUL.FTZ R13, R149.reuse, R137 ;  /* 0x00000089950d7220 */ /* 0x040fe40000410000 */
[----:B------:R-:W1:Y:S03]  /*10110*/  MUFU.EX2 R180, R180 ;  /* 0x000000b400b47308 */ /* 0x000e660000000800 */
[C---:B------:R-:W-:Y:S02]  /*10120*/  FMUL.FTZ R40, R149.reuse, R108 ;  /* 0x0000006c95287220 */ /* 0x040fe40000410000 */
[C---:B---3--:R-:W-:Y:S02]  /*10130*/  FMUL.FTZ R8, R149.reuse, R140 ;  /* 0x0000008c95087220 */ /* 0x048fe40000410000 */
[C---:B----4-:R-:W-:Y:S02]  /*10140*/  FMUL.FTZ R10, R148.reuse, R142 ;  /* 0x0000008e940a7220 */ /* 0x050fe40000410000 */
        /* <DEDUP_REMOVED lines=8> */
[----:B------:R-:W-:Y:S01]  /*101d0*/  LDSM.16.MT88.4 R108, [R214+0x1c80] ;  /* 0x001c8000d66c783b */ /* 0x000fe20000004200 */
[C---:B------:R-:W-:Y:S01]  /*101e0*/  FMUL.FTZ R44, R149.reuse, R104 ;  /* 0x00000068952c7220 */ /* 0x040fe20000410000 */
[----:B-1----:R-:W-:Y:S01]  /*101f0*/  F2FP.PACK_AB R144, R180, R181 ;  /* 0x000000b5b490723e */ /* 0x002fe200000000ff */
[C---:B------:R-:W-:Y:S02]  /*10200*/  FMUL.FTZ R45, R149.reuse, R105 ;  /* 0x00000069952d7220 */ /* 0x040fe40000410000 */
[C---:B------:R-:W-:Y:S02]  /*10210*/  FMUL.FTZ R46, R148.reuse, R106 ;  /* 0x0000006a942e7220 */ /* 0x040fe40000410000 */
[C---:B------:R-:W-:Y:S02]  /*10220*/  FMUL.FTZ R47, R148.reuse, R107 ;  /* 0x0000006b942f7220 */ /* 0x040fe40000410000 */
[----:B------:R-:W-:Y:S01]  /*10230*/  MUFU.EX2 R189, R189 ;  /* 0x000000bd00bd7308 */ /* 0x000fe20000000800 */
[----:B------:R-:W-:Y:S01]  /*10240*/  LDSM.16.MT88.4 R104, [R212+0x3080] ;  /* 0x00308000d468783b */ /* 0x000fe20000004200 */
[C---:B------:R-:W-:Y:S02]  /*10250*/  FMUL.FTZ R24, R149.reuse, R124 ;  /* 0x0000007c95187220 */ /* 0x040fe40000410000 */
[C---:B------:R-:W-:Y:S02]  /*10260*/  FMUL.FTZ R25, R149.reuse, R125 ;  /* 0x0000007d95197220 */ /* 0x040fe40000410000 */
[C---:B------:R-:W-:Y:S02]  /*10270*/  FMUL.FTZ R26, R148.reuse, R126 ;  /* 0x0000007e941a7220 */ /* 0x040fe40000410000 */
[C---:B------:R-:W-:Y:S02]  /*10280*/  FMUL.FTZ R27, R148.reuse, R127 ;  /* 0x0000007f941b7220 */ /* 0x040fe40000410000 */
[----:B------:R-:W1:Y:S01]  /*10290*/  MUFU.EX2 R188, R188 ;  /* 0x000000bc00bc7308 */ /* 0x000e620000000800 */
[----:B------:R-:W-:Y:S02]  /*102a0*/  FMUL.FTZ R29, R149, R121 ;  /* 0x00000079951d7220 */ /* 0x000fe40000410000 */
[----:B------:R-:W-:Y:S01]  /*102b0*/  FMUL.FTZ R30, R148, R122 ;  /* 0x0000007a941e7220 */ /* 0x000fe20000410000 */
[----:B--2---:R-:W-:Y:S01]  /*102c0*/  F2FP.PACK_AB R146, R184, R185 ;  /* 0x000000b9b892723e */ /* 0x004fe200000000ff */
[----:B------:R-:W-:Y:S02]  /*102d0*/  FMUL.FTZ R53, R151, R53 ;  /* 0x0000003597357220 */ /* 0x000fe40000410000 */
[C---:B------:R-:W-:Y:S02]  /*102e0*/  FMUL.FTZ R56, R149.reuse, R56 ;  /* 0x0000003895387220 */ /* 0x040fe40000410000 */
[C---:B------:R-:W-:Y:S01]  /*102f0*/  FMUL.FTZ R57, R149.reuse, R57 ;  /* 0x0000003995397220 */ /* 0x040fe20000410000 */
[----:B------:R-:W-:Y:S01]  /*10300*/  MUFU.EX2 R187, R187 ;  /* 0x000000bb00bb7308 */ /* 0x000fe20000000800 */
[C---:B------:R-:W-:Y:S02]  /*10310*/  FMUL.FTZ R58, R148.reuse, R58 ;  /* 0x0000003a943a7220 */ /* 0x040fe40000410000 */
[C---:B------:R-:W-:Y:S02]  /*10320*/  FMUL.FTZ R59, R148.reuse, R59 ;  /* 0x0000003b943b7220 */ /* 0x040fe40000410000 */
[C---:B------:R-:W-:Y:S02]  /*10330*/  FMUL.FTZ R60, R149.reuse, R60 ;  /* 0x0000003c953c7220 */ /* 0x040fe40000410000 */
[----:B------:R-:W-:Y:S02]  /*10340*/  FMUL.FTZ R61, R149, R61 ;  /* 0x0000003d953d7220 */ /* 0x000fe40000410000 */
[C---:B------:R-:W-:Y:S01]  /*10350*/  FMUL.FTZ R62, R148.reuse, R62 ;  /* 0x0000003e943e7220 */ /* 0x040fe20000410000 */
[----:B------:R-:W2:Y:S01]  /*10360*/  MUFU.EX2 R186, R186 ;  /* 0x000000ba00ba7308 */ /* 0x000ea20000000800 */
[----:B------:R-:W-:Y:S02]  /*10370*/  FMUL.FTZ R63, R148, R63 ;  /* 0x0000003f943f7220 */ /* 0x000fe40000410000 */
[C---:B------:R-:W-:Y:S01]  /*10380*/  FMUL.FTZ R64, R151.reuse, R64 ;  /* 0x0000004097407220 */ /* 0x040fe20000410000 */
[----:B-1----:R-:W-:Y:S01]  /*10390*/  F2FP.PACK_AB R145, R188, R189 ;  /* 0x000000bdbc91723e */ /* 0x002fe200000000ff */
[----:B------:R-:W-:Y:S02]  /*103a0*/  FMUL.FTZ R65, R151, R65 ;  /* 0x0000004197417220 */ /* 0x000fe40000410000 */
[C---:B------:R-:W-:Y:S02]  /*103b0*/  FMUL.FTZ R66, R150.reuse, R66 ;  /* 0x0000004296427220 */ /* 0x040fe40000410000 */
[----:B------:R-:W-:Y:S01]  /*103c0*/  FMUL.FTZ R67, R150, R67 ;  /* 0x0000004396437220 */ /* 0x000fe20000410000 */
[----:B------:R-:W-:Y:S01]  /*103d0*/  MUFU.EX2 R127, R174 ;  /* 0x000000ae007f7308 */ /* 0x000fe20000000800 */
[--C-:B------:R-:W-:Y:S02]  /*103e0*/  FFMA.FTZ R246, R251, c[0x0][0x2d0], -R166.reuse ;  /* 0x0000b400fbf67a23 */ /* 0x100fe400000108a6 */
[--C-:B------:R-:W-:Y:S02]  /*103f0*/  FFMA.FTZ R251, R175, c[0x0][0x2d0], -R173.reuse ;  /* 0x0000b400affb7a23 */ /* 0x100fe400000108ad */
[----:B------:R-:W-:Y:S02]  /*10400*/  FFMA.FTZ R166, R163, c[0x0][0x2d0], -R166 ;  /* 0x0000b400a3a67a23 */ /* 0x000fe400000108a6 */
[--C-:B------:R-:W-:Y:S02]  /*10410*/  FFMA.FTZ R250, R250, c[0x0][0x2d0], -R173.reuse ;  /* 0x0000b400fafa7a23 */ /* 0x100fe400000108ad */
[----:B------:R-:W-:Y:S01]  /*10420*/  FFMA.FTZ R173, R172, c[0x0][0x2d0], -R173 ;  /* 0x0000b400acad7a23 */ /* 0x000fe200000108ad */
[----:B------:R-:W-:Y:S01]  /*10430*/  MUFU.EX2 R121, R170 ;  /* 0x000000aa00797308 */ /* 0x000fe20000000800 */
[--C-:B------:R-:W-:Y:S02]  /*10440*/  FFMA.FTZ R248, R248, c[0x0][0x2d0], -R171.reuse ;  /* 0x0000b400f8f87a23 */ /* 0x100fe400000108ab */
[--C-:B------:R-:W-:Y:S01]  /*10450*/  FFMA.FTZ R244, R244, c[0x0][0x2d0], -R171.reuse ;  /* 0x0000b400f4f47a23 */ /* 0x100fe200000108ab */
[----:B--2---:R-:W-:Y:S01]  /*10460*/  F2FP.PACK_AB R147, R186, R187 ;  /* 0x000000bbba93723e */ /* 0x004fe200000000ff */
[----:B------:R-:W-:Y:S02]  /*10470*/  FFMA.FTZ R171, R168, c[0x0][0x2d0], -R171 ;  /* 0x0000b400a8ab7a23 */ /* 0x000fe400000108ab */
[C---:B------:R-:W-:Y:S02]  /*10480*/  FMUL.FTZ R28, R149.reuse, R120 ;  /* 0x00000078951c7220 */ /* 0x040fe40000410000 */
[C---:B------:R-:W-:Y:S01]  /*10490*/  FMUL.FTZ R31, R148.reuse, R123 ;  /* 0x0000007b941f7220 */ /* 0x040fe20000410000 */
[----:B------:R1:W-:Y:S01]  /*104a0*/  MUFU.EX2 R136, R173 ;  /* 0x000000ad00887308 */ /* 0x0003e20000000800 */
[C---:B------:R-:W-:Y:S01]  /*104b0*/  HMMA.16816.F32 R8, R144.reuse, R20, R8 ;  /* 0x000000149008723c */ /* 0x040fe20000001808 */
[C---:B------:R-:W-:Y:S02]  /*104c0*/  FMUL.FTZ R72, R149.reuse, R72 ;  /* 0x0000004895487220 */ /* 0x040fe40000410000 */
[----:B------:R-:W-:Y:S02]  /*104d0*/  FMUL.FTZ R73, R149, R73 ;  /* 0x0000004995497220 */ /* 0x000fe40000410000 */
[C---:B------:R-:W-:Y:S02]  /*104e0*/  FMUL.FTZ R74, R148.reuse, R74 ;  /* 0x0000004a944a7220 */ /* 0x040fe40000410000 */
[C---:B------:R-:W-:Y:S01]  /*104f0*/  FMUL.FTZ R20, R151.reuse, R128 ;  /* 0x0000008097147220 */ /* 0x040fe20000410000 */
[-C--:B------:R-:W-:Y:S01]  /*10500*/  HMMA.16816.F32 R12, R144, R22.reuse, R12 ;  /* 0x00000016900c723c */ /* 0x080fe2000000180c */
[----:B------:R-:W-:Y:S01]  /*10510*/  FMUL.FTZ R21, R151, R129 ;  /* 0x0000008197157220 */ /* 0x000fe20000410000 */
[----:B------:R-:W-:Y:S02]  /*10520*/  MUFU.EX2 R138, R171 ;  /* 0x000000ab008a7308 */ /* 0x000fe40000000800 */
[C---:B------:R-:W-:Y:S02]  /*10530*/  FMUL.FTZ R75, R148.reuse, R75 ;  /* 0x0000004b944b7220 */ /* 0x040fe40000410000 */
[C---:B------:R-:W-:Y:S02]  /*10540*/  FMUL.FTZ R76, R149.reuse, R76 ;  /* 0x0000004c954c7220 */ /* 0x040fe40000410000 */
[C---:B------:R-:W-:Y:S01]  /*10550*/  HMMA.16816.F32 R16, R156.reuse, R22, R16 ;  /* 0x000000169c10723c */ /* 0x040fe20000001810 */
[C---:B------:R-:W-:Y:S03]  /*10560*/  FMUL.FTZ R77, R149.reuse, R77 ;  /* 0x0000004d954d7220 */ /* 0x040fe60000410000 */
[----:B------:R2:W-:Y:S01]  /*10570*/  MUFU.EX2 R124, R169 ;  /* 0x000000a9007c7308 */ /* 0x0005e20000000800 */
[----:B------:R-:W-:Y:S02]  /*10580*/  FMUL.FTZ R78, R148, R78 ;  /* 0x0000004e944e7220 */ /* 0x000fe40000410000 */
[C---:B------:R-:W-:Y:S01]  /*10590*/  FMUL.FTZ R22, R150.reuse, R130 ;  /* 0x0000008296167220 */ /* 0x040fe20000410000 */
[----:B-1----:R-:W-:Y:S01]  /*105a0*/  LDSM.16.MT88.4 R172, [R214+0x3880] ;  /* 0x00388000d6ac783b */ /* 0x002fe20000004200 */
[----:B------:R-:W-:Y:S03]  /*105b0*/  FMUL.FTZ R23, R150, R131 ;  /* 0x0000008396177220 */ /* 0x000fe60000410000 */
[C---:B------:R-:W-:Y:S02]  /*105c0*/  FMUL.FTZ R79, R148.reuse, R79 ;  /* 0x0000004f944f7220 */ /* 0x040fe40000410000 */
[----:B------:R-:W-:Y:S01]  /*105d0*/  MUFU.EX2 R126, R167 ;  /* 0x000000a7007e7308 */ /* 0x000fe20000000800 */
[C---:B------:R-:W-:Y:S01]  /*105e0*/  FMUL.FTZ R88, R149.reuse, R88 ;  /* 0x0000005895587220 */ /* 0x040fe20000410000 */
[-C--:B------:R-:W-:Y:S01]  /*105f0*/  HMMA.16816.F32 R20, R156, R36.reuse, R20 ;  /* 0x000000249c14723c */ /* 0x080fe20000001814 */
[----:B------:R-:W1:Y:S01]  /*10600*/  LDSM.16.MT88.4 R128, [R214+0x2480] ;  /* 0x00248000d680783b */ /* 0x000e620000004200 */
[C---:B------:R-:W-:Y:S02]  /*10610*/  FMUL.FTZ R89, R149.reuse, R89 ;  /* 0x0000005995597220 */ /* 0x040fe40000410000 */
[C---:B------:R-:W-:Y:S02]  /*10620*/  FMUL.FTZ R90, R148.reuse, R90 ;  /* 0x0000005a945a7220 */ /* 0x040fe40000410000 */
[C---:B------:R-:W-:Y:S02]  /*10630*/  FMUL.FTZ R91, R148.reuse, R91 ;  /* 0x0000005b945b7220 */ /* 0x040fe40000410000 */
[C---:B------:R-:W-:Y:S01]  /*10640*/  HMMA.16816.F32 R24, R144.reuse, R36, R24 ;  /* 0x000000249018723c */ /* 0x040fe20000001818 */
[----:B------:R-:W-:Y:S01]  /*10650*/  MUFU.EX2 R122, R165 ;  /* 0x000000a5007a7308 */ /* 0x000fe20000000800 */
[----:B--2---:R-:W-:Y:S02]  /*10660*/  LDSM.16.MT88.4 R168, [R212+0x2c80] ;  /* 0x002c8000d4a8783b */ /* 0x004fe40000004200 */
[----:B------:R-:W-:Y:S03]  /*10670*/  FMUL.FTZ R92, R149, R92 ;  /* 0x0000005c955c7220 */ /* 0x000fe60000410000 */
[C---:B------:R-:W-:Y:S01]  /*10680*/  FMUL.FTZ R36, R151.reuse, R112 ;  /* 0x0000007097247220 */ /* 0x040fe20000410000 */
[-C--:B------:R-:W-:Y:S01]  /*10690*/  HMMA.16816.F32 R28, R144, R38.reuse, R28 ;  /* 0x00000026901c723c */ /* 0x080fe2000000181c */
[----:B------:R-:W-:Y:S02]  /*106a0*/  FMUL.FTZ R37, R151, R113 ;  /* 0x0000007197257220 */ /* 0x000fe40000410000 */
[----:B------:R-:W-:Y:S01]  /*106b0*/  MUFU.EX2 R139, R166 ;  /* 0x000000a6008b7308 */ /* 0x000fe20000000800 */
[----:B------:R-:W-:Y:S02]  /*106c0*/  FMUL.FTZ R93, R149, R93 ;  /* 0x0000005d955d7220 */ /* 0x000fe40000410000 */
[C---:B------:R-:W-:Y:S02]  /*106d0*/  FMUL.FTZ R94, R148.reuse, R94 ;  /* 0x0000005e945e7220 */ /* 0x040fe40000410000 */
[C---:B------:R-:W-:Y:S01]  /*106e0*/  HMMA.16816.F32 R32, R156.reuse, R38, R32 ;  /* 0x000000269c20723c */ /* 0x040fe20000001820 */
[----:B------:R-:W-:Y:S03]  /*106f0*/  FMUL.FTZ R95, R148, R95 ;  /* 0x0000005f945f7220 */ /* 0x000fe60000410000 */
[C---:B------:R-:W-:Y:S01]  /*10700*/  FMUL.FTZ R96, R151.reuse, R96 ;  /* 0x0000006097607220 */ /* 0x040fe20000410000 */
[----:B------:R2:W-:Y:S01]  /*10710*/  MUFU.EX2 R125, R164 ;  /* 0x000000a4007d7308 */ /* 0x0005e20000000800 */
[C---:B------:R-:W-:Y:S02]  /*10720*/  FMUL.FTZ R97, R151.reuse, R97 ;  /* 0x0000006197617220 */ /* 0x040fe40000410000 */
[C---:B------:R-:W-:Y:S04]  /*10730*/  FMUL.FTZ R38, R150.reuse, R114 ;  /* 0x0000007296267220 */ /* 0x040fe80000410000 */
[C---:B------:R-:W-:Y:S02]  /*10740*/  FMUL.FTZ R39, R150.reuse, R115 ;  /* 0x0000007396277220 */ /* 0x040fe40000410000 */
[----:B------:R-:W3:Y:S01]  /*10750*/  LDSM.16.MT88.4 R112, [R212+0x2480] ;  /* 0x00248000d470783b */ /* 0x000ee20000004200 */
[----:B------:R-:W-:Y:S01]  /*10760*/  MUFU.EX2 R190, R190 ;  /* 0x000000be00be7308 */ /* 0x000fe20000000800 */
[C---:B------:R-:W-:Y:S02]  /*10770*/  FMUL.FTZ R98, R150.reuse, R98 ;  /* 0x0000006296627220 */ /* 0x040fe40000410000 */
[C---:B------:R-:W-:Y:S01]  /*10780*/  FMUL.FTZ R99, R150.reuse, R99 ;  /* 0x0000006396637220 */ /* 0x040fe20000410000 */
[-C--:B-1----:R-:W-:Y:S01]  /*10790*/  HMMA.16816.F32 R36, R156, R128.reuse, R36 ;  /* 0x000000809c24723c */ /* 0x082fe20000001824 */
[C---:B------:R-:W-:Y:S02]  /*107a0*/  FMUL.FTZ R68, R151.reuse, R68 ;  /* 0x0000004497447220 */ /* 0x040fe40000410000 */
[C---:B------:R-:W-:Y:S02]  /*107b0*/  FMUL.FTZ R69, R151.reuse, R69 ;  /* 0x0000004597457220 */ /* 0x040fe40000410000 */
[C---:B------:R-:W-:Y:S01]  /*107c0*/  FMUL.FTZ R70, R150.reuse, R70 ;  /* 0x0000004696467220 */ /* 0x040fe20000410000 */
[----:B------:R-:W1:Y:S01]  /*107d0*/  MUFU.EX2 R191, R191 ;  /* 0x000000bf00bf7308 */ /* 0x000e620000000800 */
[C---:B------:R-:W-:Y:S01]  /*107e0*/  FMUL.FTZ R71, R150.reuse, R71 ;  /* 0x0000004796477220 */ /* 0x040fe20000410000 */
[C---:B------:R-:W-:Y:S01]  /*107f0*/  HMMA.16816.F32 R40, R144.reuse, R128, R40 ;  /* 0x000000809028723c */ /* 0x040fe20000001828 */
[C---:B------:R-:W-:Y:S01]  /*10800*/  FMUL.FTZ R80, R151.reuse, R80 ;  /* 0x0000005097507220 */ /* 0x040fe20000410000 */
[----:B--2---:R-:W-:Y:S02]  /*10810*/  LDSM.16.MT88.4 R164, [R214+0x2c80] ;  /* 0x002c8000d6a4783b */ /* 0x004fe40000004200 */
[C---:B------:R-:W-:Y:S02]  /*10820*/  FMUL.FTZ R81, R151.reuse, R81 ;  /* 0x0000005197517220 */ /* 0x040fe40000410000 */
[C---:B------:R-:W-:Y:S02]  /*10830*/  FMUL.FTZ R82, R150.reuse, R82 ;  /* 0x0000005296527220 */ /* 0x040fe40000410000 */
[-C--:B------:R-:W-:Y:S01]  /*10840*/  HMMA.16816.F32 R44, R144, R130.reuse, R44 ;  /* 0x00000082902c723c */ /* 0x080fe2000000182c */
[----:B------:R-:W-:Y:S03]  /*10850*/  MUFU.EX2 R192, R192 ;  /* 0x000000c000c07308 */ /* 0x000fe60000000800 */
[C---:B------:R-:W-:Y:S02]  /*10860*/  FMUL.FTZ R83, R150.reuse, R83 ;  /* 0x0000005396537220 */ /* 0x040fe40000410000 */
[C---:B------:R-:W-:Y:S02]  /*10870*/  FMUL.FTZ R84, R151.reuse, R84 ;  /* 0x0000005497547220 */ /* 0x040fe40000410000 */
[C---:B------:R-:W-:Y:S01]  /*10880*/  HMMA.16816.F32 R48, R156.reuse, R130, R48 ;  /* 0x000000829c30723c */ /* 0x040fe20000001830 */
[----:B------:R-:W-:Y:S02]  /*10890*/  FMUL.FTZ R85, R151, R85 ;  /* 0x0000005597557220 */ /* 0x000fe40000410000 */
[----:B------:R-:W2:Y:S01]  /*108a0*/  MUFU.EX2 R193, R193 ;  /* 0x000000c100c17308 */ /* 0x000ea20000000800 */
[C---:B------:R-:W-:Y:S02]  /*108b0*/  FMUL.FTZ R86, R150.reuse, R86 ;  /* 0x0000005696567220 */ /* 0x040fe40000410000 */
[----:B------:R-:W-:Y:S02]  /*108c0*/  FMUL.FTZ R87, R150, R87 ;  /* 0x0000005796577220 */ /* 0x000fe40000410000 */
[--C-:B------:R-:W-:Y:S01]  /*108d0*/  FFMA.FTZ R245, R245, c[0x0][0x2d0], -R161.reuse ;  /* 0x0000b400f5f57a23 */ /* 0x100fe200000108a1 */
[-C--:B---3--:R-:W-:Y:S03]  /*108e0*/  HMMA.16816.F32 R52, R156, R112.reuse, R52 ;  /* 0x000000709c34723c */ /* 0x088fe60000001834 */
[--C-:B------:R-:W-:Y:S01]  /*108f0*/  FFMA.FTZ R252, R252, c[0x0][0x2d0], -R161.reuse ;  /* 0x0000b400fcfc7a23 */ /* 0x100fe200000108a1 */
[----:B------:R-:W-:Y:S01]  /*10900*/  MUFU.EX2 R194, R194 ;  /* 0x000000c200c27308 */ /* 0x000fe20000000800 */
[--C-:B------:R-:W-:Y:S02]  /*10910*/  FFMA.FTZ R249, R249, c[0x0][0x2d0], -R161.reuse ;  /* 0x0000b400f9f97a23 */ /* 0x100fe400000108a1 */
[--C-:B------:R-:W-:Y:S02]  /*10920*/  FFMA.FTZ R247, R247, c[0x0][0x2d0], -R161.reuse ;  /* 0x0000b400f7f77a23 */ /* 0x100fe400000108a1 */
[--C-:B------:R-:W-:Y:S01]  /*10930*/  FFMA.FTZ R162, R162, c[0x0][0x2d0], -R161.reuse ;  /* 0x0000b400a2a27a23 */ /* 0x100fe200000108a1 */
[C---:B------:R-:W-:Y:S02]  /*10940*/  HMMA.16816.F32 R56, R144.reuse, R112, R56 ;  /* 0x000000709038723c */ /* 0x040fe40000001838 */
[--C-:B------:R-:W-:Y:S02]  /*10950*/  FFMA.FTZ R160, R160, c[0x0][0x2d0], -R161.reuse ;  /* 0x0000b400a0a07a23 */ /* 0x100fe400000108a1 */
[----:B------:R-:W3:Y:S01]  /*10960*/  MUFU.EX2 R195, R195 ;  /* 0x000000c300c37308 */ /* 0x000ee20000000800 */
[----:B------:R-:W-:Y:S02]  /*10970*/  FFMA.FTZ R161, R153, c[0x0][0x2d0], -R161 ;  /* 0x0000b40099a17a23 */ /* 0x000fe400000108a1 */
[----:B------:R-:W-:Y:S01]  /*10980*/  FFMA.FTZ R179, R151, R232, R179 ;  /* 0x000000e897b37223 */ /* 0x000fe200000100b3 */
[-C--:B------:R-:W-:Y:S01]  /*10990*/  HMMA.16816.F32 R60, R144, R114.reuse, R60 ;  /* 0x00000072903c723c */ /* 0x080fe2000000183c */
[----:B------:R-:W-:Y:S03]  /*109a0*/  MOV R151, R3 ;  /* 0x0000000300977202 */ /* 0x000fe60000000f00 */
[----:B------:R-:W-:Y:S01]  /*109b0*/  FFMA.FTZ R155, R150, R231, R155 ;  /* 0x000000e7969b7223 */ /* 0x000fe2000001009b */
[----:B------:R-:W-:Y:S01]  /*109c0*/  MOV R150, R2 ;  /* 0x0000000200967202 */ /* 0x000fe20000000f00 */
[----:B------:R-:W-:Y:S01]  /*109d0*/  MUFU.EX2 R196, R196 ;  /* 0x000000c400c47308 */ /* 0x000fe20000000800 */
[----:B------:R-:W-:Y:S01]  /*109e0*/  FFMA.FTZ R181, R149, R230, R181 ;  /* 0x000000e695b57223 */ /* 0x000fe200000100b5 */
[C---:B------:R-:W-:Y:S01]  /*109f0*/  HMMA.16816.F32 R64, R156.reuse, R114, R64 ;  /* 0x000000729c40723c */ /* 0x040fe20000001840 */
[----:B------:R-:W4:Y:S03]  /*10a00*/  LDSM.16.MT88.4 R112, [R212+0x1c80] ;  /* 0x001c8000d470783b */ /* 0x000f260000004200 */
[----:B------:R-:W-:Y:S01]  /*10a10*/  FFMA.FTZ R189, R148, R227, R189 ;  /* 0x000000e394bd7223 */ /* 0x000fe200000100bd */
[----:B------:R-:W-:Y:S01]  /*10a20*/  MOV R149, R0 ;  /* 0x0000000000957202 */ /* 0x000fe20000000f00 */
[----:B------:R-:W-:Y:S01]  /*10a30*/  FADD.FTZ R178, R178, R179 ;  /* 0x000000b3b2b27221 */ /* 0x000fe20000010000 */
[----:B------:R-:W-:Y:S01]  /*10a40*/  MOV R148, R152 ;  /* 0x0000009800947202 */ /* 0x000fe20000000f00 */
[-C--:B------:R-:W-:Y:S01]  /*10a50*/  HMMA.16816.F32 R68, R156, R100.reuse, R68 ;  /* 0x000000649c44723c */ /* 0x080fe20000001844 */
[----:B------:R-:W5:Y:S03]  /*10a60*/  MUFU.EX2 R197, R197 ;  /* 0x000000c500c57308 */ /* 0x000f660000000800 */
[----:B------:R-:W-:Y:S02]  /*10a70*/  FADD.FTZ R154, R154, R155 ;  /* 0x0000009b9a9a7221 */ /* 0x000fe40000010000 */
[----:B------:R-:W-:Y:S02]  /*10a80*/  FADD.FTZ R180, R180, R181 ;  /* 0x000000b5b4b47221 */ /* 0x000fe40000010000 */
[C---:B------:R-:W-:Y:S01]  /*10a90*/  HMMA.16816.F32 R72, R144.reuse, R100, R72 ;  /* 0x000000649048723c */ /* 0x040fe20000001848 */
[----:B------:R-:W-:Y:S02]  /*10aa0*/  FADD.FTZ R188, R188, R189 ;  /* 0x000000bdbcbc7221 */ /* 0x000fe40000010000 */
[----:B------:R-:W-:Y:S01]  /*10ab0*/  MUFU.EX2 R198, R198 ;  /* 0x000000c600c67308 */ /* 0x000fe20000000800 */
[----:B------:R-:W-:Y:S02]  /*10ac0*/  FADD.FTZ R177, R177, R178 ;  /* 0x000000b2b1b17221 */ /* 0x000fe40000010000 */
[----:B------:R-:W-:Y:S01]  /*10ad0*/  FADD.FTZ R183, R183, R154 ;  /* 0x0000009ab7b77221 */ /* 0x000fe20000010000 */
[----:B-1----:R-:W-:Y:S01]  /*10ae0*/  F2FP.PACK_AB R100, R191, R190 ;  /* 0x000000bebf64723e */ /* 0x002fe200000000ff */
[-C--:B------:R-:W-:Y:S01]  /*10af0*/  HMMA.16816.F32 R76, R144, R102.reuse, R76 ;  /* 0x00000066904c723c */ /* 0x080fe2000000184c */
[----:B--2---:R-:W-:Y:S03]  /*10b00*/  F2FP.PACK_AB R101, R193, R192 ;  /* 0x000000c0c165723e */ /* 0x004fe600000000ff */
[----:B------:R-:W-:Y:S01]  /*10b10*/  FADD.FTZ R185, R185, R180 ;  /* 0x000000b4b9b97221 */ /* 0x000fe20000010000 */
[----:B------:R-:W1:Y:S01]  /*10b20*/  MUFU.EX2 R199, R199 ;  /* 0x000000c700c77308 */ /* 0x000e620000000800 */
[----:B------:R-:W-:Y:S02]  /*10b30*/  FADD.FTZ R187, R187, R188 ;  /* 0x000000bcbbbb7221 */ /* 0x000fe40000010000 */
[C---:B------:R-:W-:Y:S01]  /*10b40*/  HMMA.16816.F32 R80, R156.reuse, R102, R80 ;  /* 0x000000669c50723c */ /* 0x040fe20000001850 */
[----:B------:R-:W-:Y:S03]  /*10b50*/  FADD.FTZ R177, R176, R177 ;  /* 0x000000b1b0b17221 */ /* 0x000fe60000010000 */
[----:B------:R-:W-:Y:S02]  /*10b60*/  FADD.FTZ R183, R182, R183 ;  /* 0x000000b7b6b77221 */ /* 0x000fe40000010000 */
[----:B------:R-:W-:Y:S01]  /*10b70*/  FADD.FTZ R185, R184, R185 ;  /* 0x000000b9b8b97221 */ /* 0x000fe20000010000 */
[----:B---3--:R-:W-:Y:S01]  /*10b80*/  F2FP.PACK_AB R102, R195, R194 ;  /* 0x000000c2c366723e */ /* 0x008fe200000000ff */
[-C--:B------:R-:W-:Y:S01]  /*10b90*/  HMMA.16816.F32 R84, R156, R104.reuse, R84 ;  /* 0x000000689c54723c */ /* 0x080fe20000001854 */
[----:B-----5:R-:W-:Y:S01]  /*10ba0*/  F2FP.PACK_AB R103, R197, R196 ;  /* 0x000000c4c567723e */ /* 0x020fe200000000ff */
[----:B------:R-:W-:Y:S02]  /*10bb0*/  MUFU.EX2 R243, R243 ;  /* 0x000000f300f37308 */ /* 0x000fe40000000800 */
[----:B------:R-:W-:Y:S02]  /*10bc0*/  FADD.FTZ R186, R186, R187 ;  /* 0x000000bbbaba7221 */ /* 0x000fe40000010000 */
[----:B------:R-:W-:Y:S02]  /*10bd0*/  FADD.FTZ R190, R190, R177 ;  /* 0x000000b1bebe7221 */ /* 0x000fe40000010000 */
[C---:B------:R-:W-:Y:S01]  /*10be0*/  HMMA.16816.F32 R88, R144.reuse, R104, R88 ;  /* 0x000000689058723c */ /* 0x040fe20000001858 */
[----:B------:R-:W-:Y:S03]  /*10bf0*/  FADD.FTZ R192, R192, R183 ;  /* 0x000000b7c0c07221 */ /* 0x000fe60000010000 */
[----:B------:R-:W2:Y:S01]  /*10c00*/  MUFU.EX2 R246, R246 ;  /* 0x000000f600f67308 */ /* 0x000ea20000000800 */
[----:B------:R-:W-:Y:S02]  /*10c10*/  FADD.FTZ R191, R191, R190 ;  /* 0x000000bebfbf7221 */ /* 0x000fe40000010000 */
[----:B-1----:R-:W-:Y:S01]  /*10c20*/  F2FP.PACK_AB R104, R199, R198 ;  /* 0x000000c6c768723e */ /* 0x002fe200000000ff */
[-C--:B------:R-:W-:Y:S01]  /*10c30*/  HMMA.16816.F32 R92, R144, R106.reuse, R92 ;  /* 0x0000006a905c723c */ /* 0x080fe2000000185c */
[----:B------:R-:W-:Y:S03]  /*10c40*/  FADD.FTZ R198, R198, R185 ;  /* 0x000000b9c6c67221 */ /* 0x000fe60000010000 */
[----:B------:R-:W-:Y:S02]  /*10c50*/  FADD.FTZ R193, R193, R192 ;  /* 0x000000c0c1c17221 */ /* 0x000fe40000010000 */
[----:B------:R-:W-:Y:S01]  /*10c60*/  MUFU.EX2 R245, R245 ;  /* 0x000000f500f57308 */ /* 0x000fe20000000800 */
[----:B------:R-:W-:Y:S01]  /*10c70*/  FADD.FTZ R198, R199, R198 ;  /* 0x000000c6c7c67221 */ /* 0x000fe20000010000 */
[----:B------:R-:W-:Y:S01]  /*10c80*/  HMMA.16816.F32 R96, R156, R106, R96 ;  /* 0x0000006a9c60723c */ /* 0x000fe20000001860 */
[----:B------:R-:W-:Y:S03]  /*10c90*/  FADD.FTZ R194, R194, R191 ;  /* 0x000000bfc2c27221 */ /* 0x000fe60000010000 */
[----:B------:R-:W-:Y:S02]  /*10ca0*/  FADD.FTZ R196, R196, R193 ;  /* 0x000000c1c4c47221 */ /* 0x000fe40000010000 */
[----:B------:R-:W-:Y:S01]  /*10cb0*/  FADD.FTZ R194, R195, R194 ;  /* 0x000000c2c3c27221 */ /* 0x000fe20000010000 */
[----:B------:R-:W-:Y:S01]  /*10cc0*/  F2FP.PACK_AB R158, R136, R127 ;  /* 0x0000007f889e723e */ /* 0x000fe200000000ff */
[-C--:B------:R-:W-:Y:S01]  /*10cd0*/  HMMA.16816.F32 R4, R100, R108.reuse, R4 ;  /* 0x0000006c6404723c */ /* 0x080fe20000001804 */
[----:B------:R-:W1:Y:S03]  /*10ce0*/  MUFU.EX2 R252, R252 ;  /* 0x000000fc00fc7308 */ /* 0x000e660000000800 */
[----:B--2---:R-:W-:Y:S01]  /*10cf0*/  F2FP.PACK_AB R106, R246, R243 ;  /* 0x000000f3f66a723e */ /* 0x004fe200000000ff */
[----:B------:R-:W-:Y:S01]  /*10d00*/  FADD.FTZ R243, R243, R198 ;  /* 0x000000c6f3f37221 */ /* 0x000fe20000010000 */
[----:B------:R-:W-:Y:S01]  /*10d10*/  F2FP.PACK_AB R159, R138, R121 ;  /* 0x000000798a9f723e */ /* 0x000fe200000000ff */
[----:B------:R-:W-:Y:S02]  /*10d20*/  FADD.FTZ R197, R197, R196 ;  /* 0x000000c4c5c57221 */ /* 0x000fe40000010000 */
[----:B------:R-:W-:Y:S02]  /*10d30*/  FADD.FTZ R243, R246, R243 ;  /* 0x000000f3f6f37221 */ /* 0x000fe40000010000 */
[----:B------:R-:W2:Y:S10]  /*10d40*/  MUFU.EX2 R249, R249 ;  /* 0x000000f900f97308 */ /* 0x000eb40000000800 */
        /* <DEDUP_REMOVED lines=100> */
.L_x_206:
[----:B------:R-:W1:Y:S01]  /*11390*/  SHFL.BFLY PT, R9, R232, 0x2, 0x1f ;  /* 0x0c401f00e8097f89 */ /* 0x000e6200000e0000 */
[----:B------:R-:W-:-:S02]  /*113a0*/  MOV R12, 0xff800000 ;  /* 0xff800000000c7802 */ /* 0x000fc40000000f00 */
[----:B------:R-:W-:Y:S01]  /*113b0*/  MOV R13, 0xff800000 ;  /* 0xff800000000d7802 */ /* 0x000fe20000000f00 */
[----:B------:R-:W2:Y:S01]  /*113c0*/  SHFL.BFLY PT, R8, R231, 0x2, 0x1f ;  /* 0x0c401f00e7087f89 */ /* 0x000ea200000e0000 */
[----:B------:R-:W-:Y:S02]  /*113d0*/  MOV R14, 0xff800000 ;  /* 0xff800000000e7802 */ /* 0x000fe40000000f00 */
[----:B------:R-:W-:Y:S01]  /*113e0*/  PLOP3.LUT P4, PT, PT, PT, PT, 0x8, 0x0 ;  /* 0x000000000000781c */ /* 0x000fe20003f8e170 */
[----:B------:R-:W3:Y:S04]  /*113f0*/  SHFL.BFLY PT, R11, R230, 0x2, 0x1f ;  /* 0x0c401f00e60b7f89 */ /* 0x000ee800000e0000 */
[----:B------:R-:W4:Y:S01]  /*11400*/  SHFL.BFLY PT, R10, R227, 0x2, 0x1f ;  /* 0x0c401f00e30a7f89 */ /* 0x000f2200000e0000 */
        /* <DEDUP_REMOVED lines=14> */
[----:B------:R-:W-:Y:S01]  /*114f0*/  FSETP.NE.FTZ.AND P2, PT, R7, RZ, PT ;  /* 0x000000ff0700720b */ /* 0x000fe20003f55000 */
[----:B----4-:R-:W-:-:S03]  /*11500*/  FADD.FTZ R5, R10, R5 ;  /* 0x000000050a057221 */ /* 0x010fc60000010000 */
[----:B------:R-:W-:Y:S01]  /*11510*/  FSETP.NE.FTZ.AND P1, PT, R6, RZ, PT ;  /* 0x000000ff0600720b */ /* 0x000fe20003f35000 */
[----:B------:R-:W-:Y:S01]  /*11520*/  CS2R R10, SRZ ;  /* 0x00000000000a7805 */ /* 0x000fe2000001ff00 */
[----:B------:R-:W-:-:S03]  /*11530*/  FSETP.NE.FTZ.AND P0, PT, R5, RZ, PT ;  /* 0x000000ff0500720b */ /* 0x000fc60003f15000 */
[----:B------:R-:W1:Y:S01]  /*11540*/  @P3 MUFU.RCP R9, R4 ;  /* 0x0000000400093308 */ /* 0x000e620000001000 */
[----:B------:R-:W-:-:S03]  /*11550*/  @P3 MOV R18, 0x3f317218 ;  /* 0x3f31721800123802 */ /* 0x000fc60000000f00 */
[----:B------:R-:W-:Y:S02]  /*11560*/  @P2 MOV R17, 0x3f317218 ;  /* 0x3f31721800112802 */ /* 0x000fe40000000f00 */
[----:B------:R-:W-:Y:S02]  /*11570*/  @P3 FMUL.FTZ R18, R18, c[0x0][0x2d0] ;  /* 0x0000b40012123a20 */ /* 0x000fe40000410000 */
[----:B------:R-:W2:Y:S01]  /*11580*/  @P2 MUFU.RCP R8, R7 ;  /* 0x0000000700082308 */ /* 0x000ea20000001000 */
[----:B------:R-:W-:Y:S01]  /*11590*/  @P1 MOV R16, 0x3f317218 ;  /* 0x3f31721800101802 */ /* 0x000fe20000000f00 */
[----:B------:R-:W-:Y:S01]  /*115a0*/  @P2 FMUL.FTZ R17, R17, c[0x0][0x2d0] ;  /* 0x0000b40011112a20 */ /* 0x000fe20000410000 */
[----:B------:R-:W-:-:S03]  /*115b0*/  @P0 MOV R15, 0x3f317218 ;  /* 0x3f317218000f0802 */ /* 0x000fc60000000f00 */
[----:B------:R-:W-:Y:S02]  /*115c0*/  @P1 FMUL.FTZ R16, R16, c[0x0][0x2d0] ;  /* 0x0000b40010101a20 */ /* 0x000fe40000410000 */
[----:B------:R-:W-:Y:S01]  /*115d0*/  @P1 MUFU.RCP R10, R6 ;  /* 0x00000006000a1308 */ /* 0x000fe20000001000 */
[----:B------:R-:W-:Y:S02]  /*115e0*/  @P0 FMUL.FTZ R15, R15, c[0x0][0x2d0] ;  /* 0x0000b4000f0f0a20 */ /* 0x000fe40000410000 */
[C---:B-1----:R-:W-:Y:S02]  /*115f0*/  FMUL.FTZ R144, R9.reuse, R144 ;  /* 0x0000009009907220 */ /* 0x042fe40000410000 */
[C---:B------:R-:W-:Y:S02]  /*11600*/  FMUL.FTZ R145, R9.reuse, R145 ;  /* 0x0000009109917220 */ /* 0x040fe40000410000 */
[----:B------:R-:W-:Y:S01]  /*11610*/  FMUL.FTZ R132, R9, R132 ;  /* 0x0000008409847220 */ /* 0x000fe20000410000 */
[----:B------:R-:W-:Y:S01]  /*11620*/  @P0 MUFU.RCP R11, R5 ;  /* 0x00000005000b0308 */ /* 0x000fe20000001000 */
[----:B--2---:R-:W-:-:S02]  /*11630*/  FMUL.FTZ R146, R8, R146 ;  /* 0x0000009208927220 */ /* 0x004fc40000410000 */
[C---:B------:R-:W-:Y:S02]  /*11640*/  FMUL.FTZ R147, R8.reuse, R147 ;  /* 0x0000009308937220 */ /* 0x040fe40000410000 */
[C---:B------:R-:W-:Y:S02]  /*11650*/  FMUL.FTZ R134, R8.reuse, R134 ;  /* 0x0000008608867220 */ /* 0x040fe40000410000 */
[C---:B------:R-:W-:Y:S01]  /*11660*/  FMUL.FTZ R135, R8.reuse, R135 ;  /* 0x0000008708877220 */ /* 0x040fe20000410000 */
[----:B------:R-:W1:Y:S01]  /*11670*/  @P3 MUFU.LG2 R4, R4 ;  /* 0x0000000400043308 */ /* 0x000e620000000c00 */
[C---:B------:R-:W-:Y:S02]  /*11680*/  FMUL.FTZ R130, R8.reuse, R130 ;  /* 0x0000008208827220 */ /* 0x040fe40000410000 */
[C---:B------:R-:W-:Y:S02]  /*11690*/  FMUL.FTZ R131, R8.reuse, R131 ;  /* 0x0000008308837220 */ /* 0x040fe40000410000 */
[----:B------:R-:W-:-:S02]  /*116a0*/  FMUL.FTZ R118, R8, R118 ;  /* 0x0000007608767220 */ /* 0x000fc40000410000 */
[C---:B------:R-:W-:Y:S01]  /*116b0*/  FMUL.FTZ R119, R8.reuse, R119 ;  /* 0x0000007708777220 */ /* 0x040fe20000410000 */
[----:B------:R-:W2:Y:S01]  /*116c0*/  @P2 MUFU.LG2 R7, R7 ;  /* 0x0000000700072308 */ /* 0x000ea20000000c00 */
[C---:B------:R-:W-:Y:S02]  /*116d0*/  FMUL.FTZ R114, R8.reuse, R114 ;  /* 0x0000007208727220 */ /* 0x040fe40000410000 */
[C---:B------:R-:W-:Y:S02]  /*116e0*/  FMUL.FTZ R115, R8.reuse, R115 ;  /* 0x0000007308737220 */ /* 0x040fe40000410000 */
[C---:B------:R-:W-:Y:S02]  /*116f0*/  FMUL.FTZ R102, R8.reuse, R102 ;  /* 0x0000006608667220 */ /* 0x040fe40000410000 */
[----:B------:R-:W-:Y:S01]  /*11700*/  FMUL.FTZ R103, R8, R103 ;  /* 0x0000006708677220 */ /* 0x000fe20000410000 */
[----:B------:R-:W3:Y:S01]  /*11710*/  @P1 MUFU.LG2 R6, R6 ;  /* 0x0000000600061308 */ /* 0x000ee20000000c00 */
[----:B-1----:R-:W-:-:S02]  /*11720*/  @P3 FMUL.FTZ R4, R4, 0.69314718246459960938 ;  /* 0x3f31721804043820 */ /* 0x002fc40000410000 */
[C---:B------:R-:W-:Y:S02]  /*11730*/  FMUL.FTZ R54, R8.reuse, R54 ;  /* 0x0000003608367220 */ /* 0x040fe40000410000 */
[C---:B------:R-:W-:Y:S02]  /*11740*/  FMUL.FTZ R55, R8.reuse, R55 ;  /* 0x0000003708377220 */ /* 0x040fe40000410000 */
[C---:B------:R-:W-:Y:S01]  /*11750*/  FMUL.FTZ R66, R8.reuse, R66 ;  /* 0x0000004208427220 */ /* 0x040fe20000410000 */
[----:B------:R-:W1:Y:S01]  /*11760*/  @P0 MUFU.LG2 R5, R5 ;  /* 0x0000000500050308 */ /* 0x000e620000000c00 */
[----:B--2---:R-:W-:Y:S02]  /*11770*/  @P2 FMUL.FTZ R7, R7, 0.69314718246459960938 ;  /* 0x3f31721807072820 */ /* 0x004fe40000410000 */
[C---:B------:R-:W-:Y:S02]  /*11780*/  FMUL.FTZ R67, R8.reuse, R67 ;  /* 0x0000004308437220 */ /* 0x040fe40000410000 */
[----:B------:R-:W-:-:S02]  /*11790*/  FMUL.FTZ R70, R8, R70 ;  /* 0x0000004608467220 */ /* 0x000fc40000410000 */
[----:B------:R-:W-:Y:S02]  /*117a0*/  FMUL.FTZ R71, R8, R71 ;  /* 0x0000004708477220 */ /* 0x000fe40000410000 */
[----:B---3--:R-:W-:Y:S02]  /*117b0*/  @P1 FMUL.FTZ R19, R6, 0.69314718246459960938 ;  /* 0x3f31721806131820 */ /* 0x008fe40000410000 */
[C---:B------:R-:W-:Y:S02]  /*117c0*/  FMUL.FTZ R82, R8.reuse, R82 ;  /* 0x0000005208527220 */ /* 0x040fe40000410000 */
[C---:B------:R-:W-:Y:S02]  /*117d0*/  FMUL.FTZ R83, R8.reuse, R83 ;  /* 0x0000005308537220 */ /* 0x040fe40000410000 */
[----:B------:R-:W-:Y:S02]  /*117e0*/  FMUL.FTZ R86, R8, R86 ;  /* 0x0000005608567220 */ /* 0x000fe40000410000 */
[----:B-1----:R-:W-:-:S02]  /*117f0*/  @P0 FMUL.FTZ R5, R5, 0.69314718246459960938 ;  /* 0x3f31721805050820 */ /* 0x002fc40000410000 */
[C---:B------:R-:W-:Y:S02]  /*11800*/  FMUL.FTZ R87, R8.reuse, R87 ;  /* 0x0000005708577220 */ /* 0x040fe40000410000 */
[C---:B------:R-:W-:Y:S02]  /*11810*/  FMUL.FTZ R98, R8.reuse, R98 ;  /* 0x0000006208627220 */ /* 0x040fe40000410000 */
[----:B------:R-:W-:Y:S02]  /*11820*/  FMUL.FTZ R99, R8, R99 ;  /* 0x0000006308637220 */ /* 0x000fe40000410000 */
        /* <DEDUP_REMOVED lines=24> */
[----:B------:R-:W-:Y:S01]  /*119b0*/  MOV R10, 0xff800000 ;  /* 0xff800000000a7802 */ /* 0x000fe20000000f00 */
        /* <DEDUP_REMOVED lines=19> */
[----:B------:R-:W-:Y:S02]  /*11af0*/  FMUL.FTZ R96, R9, R96 ;  /* 0x0000006009607220 */ /* 0x000fe40000410000 */
        /* <DEDUP_REMOVED lines=22> */
[----:B------:R-:W-:Y:S02]  /*11c60*/  FMUL.FTZ R94, R11, R94 ;  /* 0x0000005e0b5e7220 */ /* 0x000fe40000410000 */
[----:B------:R-:W-:Y:S02]  /*11c70*/  FMUL.FTZ R9, R9, R97 ;  /* 0x0000006109097220 */ /* 0x000fe40000410000 */
[----:B------:R-:W-:-:S02]  /*11c80*/  FMUL.FTZ R11, R11, R95 ;  /* 0x0000005f0b0b7220 */ /* 0x000fc40000410000 */
[----:B------:R-:W-:Y:S02]  /*11c90*/  @P3 FFMA.FTZ R10, R18, R3, R4 ;  /* 0x00000003120a3223 */ /* 0x000fe40000010004 */
[----:B------:R-:W-:Y:S02]  /*11ca0*/  @P2 FFMA.FTZ R12, R17, R2, R7 ;  /* 0x00000002110c2223 */ /* 0x000fe40000010007 */
[----:B------:R-:W-:Y:S02]  /*11cb0*/  @P1 FFMA.FTZ R13, R16, R0, R19 ;  /* 0x00000000100d1223 */ /* 0x000fe40000010013 */
[----:B------:R-:W-:Y:S02]  /*11cc0*/  @P0 FFMA.FTZ R14, R15, R152, R5 ;  /* 0x000000980f0e0223 */ /* 0x000fe40000010005 */
.L_x_158:
[----:B------:R-:W-:Y:S05]  /*11cd0*/  @P4 BRA `(.L_x_225) ;  /* 0x000015d000004947 */ /* 0x000fea0003800000 */
[----:B------:R-:W1:Y:S01]  /*11ce0*/  S2R R0, SR_CTAID.Y ;  /* 0x0000000000007919 */ /* 0x000e620000002600 */
[----:B------:R-:W-:Y:S01]  /*11cf0*/  F2FP.PACK_AB R144, R145, R144 ;  /* 0x000000909190723e */ /* 0x000fe200000000ff */
[----:B------:R-:W-:Y:S01]  /*11d00*/  BSSY B0, `(.L_x_226) ;  /* 0x0000112000007945 */ /* 0x000fe20003800000 */
[----:B------:R-:W-:Y:S01]  /*11d10*/  F2FP.PACK_AB R146, R147, R146 ;  /* 0x000000929392723e */ /* 0x000fe200000000ff */
[----:B------:R-:W2:Y:S01]  /*11d20*/  S2R R2, SR_TID.X ;  /* 0x0000000000027919 */ /* 0x000ea20000002100 */
[----:B------:R-:W-:-:S02]  /*11d30*/  F2FP.PACK_AB R132, R133, R132 ;  /* 0x000000848584723e */ /* 0x000fc400000000ff */
[----:B------:R-:W-:Y:S01]  /*11d40*/  F2FP.PACK_AB R134, R135, R134 ;  /* 0x000000868786723e */ /* 0x000fe200000000ff */
[----:B------:R-:W3:Y:S01]  /*11d50*/  S2R R3, SR_CTAID.Z ;  /* 0x0000000000037919 */ /* 0x000ee20000002700 */
[----:B------:R-:W-:Y:S02]  /*11d60*/  F2FP.PACK_AB R140, R141, R140 ;  /* 0x0000008c8d8c723e */ /* 0x000fe400000000ff */
[----:B------:R-:W-:Y:S01]  /*11d70*/  F2FP.PACK_AB R142, R143, R142 ;  /* 0x0000008e8f8e723e */ /* 0x000fe200000000ff */
[----:B------:R-:W-:Y:S01]  /*11d80*/  BAR.SYNC.DEFER_BLOCKING 0x1, 0x80 ;  /* 0x0042000000007b1d */ /* 0x000fe20000010000 */
[----:B------:R-:W-:Y:S02]  /*11d90*/  F2FP.PACK_AB R136, R137, R136 ;  /* 0x000000888988723e */ /* 0x000fe400000000ff */
[----:B------:R-:W-:Y:S02]  /*11da0*/  F2FP.PACK_AB R138, R139, R138 ;  /* 0x0000008a8b8a723e */ /* 0x000fe400000000ff */
[----:B------:R-:W-:-:S02]  /*11db0*/  F2FP.PACK_AB R128, R129, R128 ;  /* 0x000000808180723e */ /* 0x000fc400000000ff */
[----:B------:R-:W-:Y:S02]  /*11dc0*/  F2FP.PACK_AB R130, R131, R130 ;  /* 0x000000828382723e */ /* 0x000fe400000000ff */
[----:B------:R-:W-:Y:S02]  /*11dd0*/  F2FP.PACK_AB R116, R117, R116 ;  /* 0x000000747574723e */ /* 0x000fe400000000ff */
[----:B------:R-:W-:Y:S01]  /*11de0*/  F2FP.PACK_AB R118, R119, R118 ;  /* 0x000000767776723e */ /* 0x000fe200000000ff */
[C---:B-1----:R-:W-:Y:S01]  /*11df0*/  IMAD.WIDE.U32 R24, R0.reuse, c[0x0][0x490], RZ ;  /* 0x0001240000187a25 */ /* 0x042fe200078e00ff */
[----:B------:R-:W-:Y:S02]  /*11e00*/  SHF.R.S32.HI R4, RZ, 0x1f, R0 ;  /* 0x0000001fff047819 */ /* 0x000fe40000011400 */
[----:B------:R-:W-:Y:S01]  /*11e10*/  F2FP.PACK_AB R124, R125, R124 ;  /* 0x0000007c7d7c723e */ /* 0x000fe200000000ff */
[----:B------:R-:W-:Y:S01]  /*11e20*/  IMAD.WIDE.U32 R16, R0, c[0x0][0x3e8], RZ ;  /* 0x0000fa0000107a25 */ /* 0x000fe200078e00ff */
[----:B--2---:R-:W-:-:S02]  /*11e30*/  SHF.R.S32.HI R19, RZ, 0x1f, R2 ;  /* 0x0000001fff137819 */ /* 0x004fc40000011402 */
[----:B------:R-:W-:Y:S01]  /*11e40*/  F2FP.PACK_AB R126, R127, R126 ;  /* 0x0000007e7f7e723e */ /* 0x000fe200000000ff */
[C---:B------:R-:W-:Y:S01]  /*11e50*/  IMAD R5, R4.reuse, c[0x0][0x3e8], RZ ;  /* 0x0000fa0004057a24 */ /* 0x040fe200078e02ff */
[CC--:B------:R-:W-:Y:S01]  /*11e60*/  LEA.HI R7, R19.reuse, R2.reuse, RZ, 0x5 ;  /* 0x0000000213077211 */ /* 0x0c0fe200078f28ff */
[----:B------:R-:W-:Y:S01]  /*11e70*/  IMAD R21, R4, c[0x0][0x490], RZ ;  /* 0x0001240004157a24 */ /* 0x000fe200078e02ff */
[-C--:B------:R-:W-:Y:S01]  /*11e80*/  LEA.HI R20, R19, R2.reuse, RZ, 0x2 ;  /* 0x0000000213147211 */ /* 0x080fe200078f10ff */
[C---:B------:R-:W-:Y:S01]  /*11e90*/  IMAD R26, R0.reuse, c[0x0][0x3ec], R5 ;  /* 0x0000fb00001a7a24 */ /* 0x040fe200078e0205 */
[----:B------:R-:W-:Y:S01]  /*11ea0*/  LOP3.LUT R5, R7, 0xffffffe0, RZ, 0xc0, !PT ;  /* 0xffffffe007057812 */ /* 0x000fe200078ec0ff */
[----:B------:R-:W-:Y:S01]  /*11eb0*/  IMAD R21, R0, c[0x0][0x494], R21 ;  /* 0x0001250000157a24 */ /* 0x000fe200078e0215 */
[----:B------:R-:W-:Y:S01]  /*11ec0*/  LOP3.LUT R15, R20, 0xfffffffc, RZ, 0xc0, !PT ;  /* 0xfffffffc140f7812 */ /* 0x000fe200078ec0ff */
[----:B------:R-:W-:Y:S01]  /*11ed0*/  IMAD.IADD R27, R17, 0x1, R26 ;  /* 0x00000001111b7824 */ /* 0x000fe200078e021a */
[----:B------:R-:W-:Y:S01]  /*11ee0*/  LEA.HI R0, R19, R2, RZ, 0x3 ;  /* 0x0000000213007211 */ /* 0x000fe200078f18ff */
[C---:B------:R-:W-:Y:S01]  /*11ef0*/  IMAD.IADD R5, R2.reuse, 0x1, -R5 ;  /* 0x0000000102057824 */ /* 0x040fe200078e0a05 */
[----:B---3--:R-:W-:Y:S01]  /*11f00*/  SHF.R.S32.HI R18, RZ, 0x1f, R3 ;  /* 0x0000001fff127819 */ /* 0x008fe20000011403 */
[----:B------:R-:W-:Y:S01]  /*11f10*/  IMAD.IADD R4, R2, 0x1, -R15 ;  /* 0x0000000102047824 */ /* 0x000fe200078e0a0f */
[----:B------:R-:W-:Y:S01]  /*11f20*/  SHF.R.S32.HI R15, RZ, 0x2, R20 ;  /* 0x00000002ff0f7819 */ /* 0x000fe20000011414 */
[----:B------:R-:W-:Y:S01]  /*11f30*/  IMAD.SHL.U32 R0, R0, 0x8, RZ ;  /* 0x0000000800007824 */ /* 0x000fe200078e00ff */
[----:B------:R-:W-:Y:S01]  /*11f40*/  SHF.R.S32.HI R2, RZ, 0x1f, R5 ;  /* 0x0000001fff027819 */ /* 0x000fe20000011405 */
[----:B------:R-:W-:Y:S01]  /*11f50*/  IMAD.MOV.U32 R26, RZ, RZ, R16 ;  /* 0x000000ffff1a7224 */ /* 0x000fe200078e0010 */
[----:B------:R-:W-:Y:S01]  /*11f60*/  LOP3.LUT P3, RZ, R5, 0x3, RZ, 0xc0, !PT ;  /* 0x0000000305ff7812 */ /* 0x000fe2000786c0ff */
[----:B------:R-:W-:Y:S01]  /*11f70*/  IMAD R6, R18, c[0x0][0x498], RZ ;  /* 0x0001260012067a24 */ /* 0x000fe200078e02ff */
[----:B------:R-:W-:Y:S01]  /*11f80*/  LEA.HI R2, R2, R5, RZ, 0x2 ;  /* 0x0000000502027211 */ /* 0x000fe200078f10ff */
[----:B------:R-:W-:Y:S01]  /*11f90*/  IMAD R18, R18, c[0x0][0x3f0], RZ ;  /* 0x0000fc0012127a24 */ /* 0x000fe200078e02ff */
[----:B------:R-:W-:Y:S01]  /*11fa0*/  LOP3.LUT R5, R0, 0xc0, RZ, 0xc0, !PT ;  /* 0x000000c000057812 */ /* 0x000fe200078ec0ff */
[----:B------:R-:W-:Y:S01]  /*11fb0*/  IMAD.SHL.U32 R0, R4, 0x8, RZ ;  /* 0x0000000804007824 */ /* 0x000fe200078e00ff */
[----:B------:R-:W-:Y:S01]  /*11fc0*/  SHF.R.S32.HI R22, RZ, 0x1f, R7 ;  /* 0x0000001fff167819 */ /* 0x000fe20000011407 */
[----:B------:R-:W-:Y:S01]  /*11fd0*/  IMAD.IADD R25, R25, 0x1, R21 ;  /* 0x0000000119197824 */ /* 0x000fe200078e0215 */
[----:B------:R-:W-:Y:S01]  /*11fe0*/  SHF.R.U32.HI R23, RZ, 0x3, R5 ;  /* 0x00000003ff177819 */ /* 0x000fe20000011605 */
[----:B------:R-:W-:Y:S01]  /*11ff0*/  IMAD R6, R3, c[0x0][0x49c], R6 ;  /* 0x0001270003067a24 */ /* 0x000fe200078e0206 */
[----:B------:R-:W-:Y:S01]  /*12000*/  LOP3.LUT R16, R5, 0x18, R0, 0xf8, !PT ;  /* 0x0000001805107812 */ /* 0x000fe200078ef800 */
[C---:B------:R-:W-:Y:S01]  /*12010*/  IMAD R5, R3.reuse, c[0x0][0x3f4], R18 ;  /* 0x0000fd0003057a24 */ /* 0x040fe200078e0212 */
[----:B------:R-:W-:Y:S01]  /*12020*/  SHF.R.S32.HI R21, RZ, 0x5, R7 ;  /* 0x00000005ff157819 */ /* 0x000fe20000011407 */
[----:B------:R-:W-:Y:S01]  /*12030*/  IMAD.WIDE.U32 R18, R3, c[0x0][0x498], R24 ;  /* 0x0001260003127a25 */ /* 0x000fe200078e0018 */
[----:B------:R-:W-:-:S02]  /*12040*/  LOP3.LUT R23, R16, R23, RZ, 0x3c, !PT ;  /* 0x0000001710177212 */ /* 0x000fc400078e3cff */
[----:B------:R-:W1:Y:S01]  /*12050*/  S2R R16, SR_CTAID.X ;  /* 0x0000000000107919 */ /* 0x000e620000002500 */
[----:B------:R-:W-:Y:S01]  /*12060*/  SHF.R.S32.HI R24, RZ, 0x1f, R20 ;  /* 0x0000001fff187819 */ /* 0x000fe20000011414 */
[----:B------:R-:W-:Y:S01]  /*12070*/  IMAD.WIDE.U32 R26, R3, c[0x0][0x3f0], R26 ;  /* 0x0000fc00031a7a25 */ /* 0x000fe200078e001a */
[-C--:B------:R-:W-:Y:S02]  /*12080*/  LEA.HI R3, R15, R15.reuse, RZ, 0x1 ;  /* 0x0000000f0f037211 */ /* 0x080fe400078f08ff */
[----:B------:R-:W-:Y:S01]  /*12090*/  LEA.HI R24, R24, R15, RZ, 0x3 ;  /* 0x0000000f18187211 */ /* 0x000fe200078f18ff */
[----:B------:R-:W-:Y:S01]  /*120a0*/  IMAD.MOV.U32 R17, RZ, RZ, c[0x0][0x4e8] ;  /* 0x00013a00ff117624 */ /* 0x000fe200078e00ff */
[----:B------:R-:W-:Y:S01]  /*120b0*/  LEA.HI R22, R22, R21, RZ, 0x2 ;  /* 0x0000001516167211 */ /* 0x000fe200078f10ff */
[C---:B------:R-:W-:Y:S01]  /*120c0*/  IMAD R25, R4.reuse, 0x20, R15 ;  /* 0x0000002004197824 */ /* 0x040fe200078e020f */
[----:B------:R-:W-:Y:S01]  /*120d0*/  LOP3.LUT R20, R3, 0x3fffffe, RZ, 0xc0, !PT ;  /* 0x03fffffe03147812 */ /* 0x000fe200078ec0ff */
[----:B------:R-:W-:Y:S01]  /*120e0*/  IMAD.IADD R27, R27, 0x1, R5 ;  /* 0x000000011b1b7824 */ /* 0x000fe200078e0205 */
[----:B------:R-:W-:-:S02]  /*120f0*/  LEA.HI R7, R4, R4, RZ, 0x1 ;  /* 0x0000000404077211 */ /* 0x000fc400078f08ff */
[----:B------:R-:W-:Y:S01]  /*12100*/  LOP3.LUT R24, R24, 0xfffffff8, RZ, 0xc0, !PT ;  /* 0xfffffff818187812 */ /* 0x000fe200078ec0ff */
[----:B------:R-:W-:Y:S01]  /*12110*/  IMAD.IADD R20, R15, 0x1, -R20 ;  /* 0x000000010f147824 */ /* 0x000fe200078e0a14 */
[----:B------:R-:W-:Y:S02]  /*12120*/  LOP3.LUT R22, R22, 0xffffffc, RZ, 0xc0, !PT ;  /* 0x0ffffffc16167812 */ /* 0x000fe400078ec0ff */
[----:B------:R-:W-:Y:S01]  /*12130*/  ISETP.NE.AND P0, PT, R17, 0x1, PT ;  /* 0x000000011100780c */ /* 0x000fe20003f05270 */
[----:B------:R-:W-:Y:S01]  /*12140*/  IMAD.IADD R24, R15, 0x1, -R24 ;  /* 0x000000010f187824 */ /* 0x000fe200078e0a18 */
[C---:B------:R-:W-:Y:S01]  /*12150*/  LOP3.LUT R3, R7.reuse, 0x1ffffffe, RZ, 0xc0, !PT ;  /* 0x1ffffffe07037812 */ /* 0x040fe200078ec0ff */
[----:B------:R-:W-:Y:S01]  /*12160*/  IMAD.SHL.U32 R7, R7, 0x20, RZ ;  /* 0x0000002007077824 */ /* 0x000fe200078e00ff */
[----:B------:R-:W-:Y:S01]  /*12170*/  SHF.R.S32.HI R29, RZ, 0x2, R2 ;  /* 0x00000002ff1d7819 */ /* 0x000fe20000011402 */
[----:B------:R-:W-:Y:S01]  /*12180*/  IMAD.IADD R22, R21, 0x1, -R22 ;  /* 0x0000000115167824 */ /* 0x000fe200078e0a16 */
[----:B------:R-:W-:Y:S01]  /*12190*/  F2FP.PACK_AB R120, R121, R120 ;  /* 0x000000787978723e */ /* 0x000fe200000000ff */
[----:B------:R-:W-:Y:S01]  /*121a0*/  IMAD R20, R21, 0x8, R20 ;  /* 0x0000000815147824 */ /* 0x000fe200078e0214 */
[----:B------:R-:W-:Y:S01]  /*121b0*/  LOP3.LUT R2, R7, 0xffffffc0, RZ, 0xc0, !PT ;  /* 0xffffffc007027812 */ /* 0x000fe200078ec0ff */
[----:B------:R-:W-:Y:S01]  /*121c0*/  IMAD R21, R21, 0x100, R4 ;  /* 0x0000010015157824 */ /* 0x000fe200078e0204 */
[----:B------:R-:W-:Y:S01]  /*121d0*/  F2FP.PACK_AB R122, R123, R122 ;  /* 0x0000007a7b7a723e */ /* 0x000fe200000000ff */
[----:B------:R-:W-:Y:S01]  /*121e0*/  IMAD.IADD R3, R4, 0x1, -R3 ;  /* 0x0000000104037824 */ /* 0x000fe200078e0a03 */
[----:B------:R-:W-:Y:S01]  /*121f0*/  LEA.HI R4, R24, R24, RZ, 0x1 ;  /* 0x0000001818047211 */ /* 0x000fe200078f08ff */
[----:B-1----:R-:W-:Y:S01]  /*12200*/  IMAD R25, R16, 0x80, R25 ;  /* 0x0000008010197824 */ /* 0x002fe200078e0219 */
[----:B------:R-:W-:Y:S01]  /*12210*/  F2FP.PACK_AB R112, R113, R112 ;  /* 0x000000707170723e */ /* 0x000fe200000000ff */
[----:B------:R-:W-:Y:S01]  /*12220*/  IMAD R29, R22, 0x10, R29 ;  /* 0x00000010161d7824 */ /* 0x000fe200078e021d */
[----:B------:R-:W-:Y:S01]  /*12230*/  LOP3.LUT R5, R4, 0x3fffffe, RZ, 0xc0, !PT ;  /* 0x03fffffe04057812 */ /* 0x000fe200078ec0ff */
[----:B------:R-:W-:Y:S01]  /*12240*/  IMAD R22, R3, 0x8, R2 ;  /* 0x0000000803167824 */ /* 0x000fe200078e0202 */
[----:B------:R-:W-:Y:S01]  /*12250*/  SHF.R.S32.HI R4, RZ, 0x1, R4 ;  /* 0x00000001ff047819 */ /* 0x000fe20000011404 */
[----:B------:R-:W-:Y:S01]  /*12260*/  @P0 IMAD.HI.U32 R2, R25, c[0x0][0x4ec], RZ ;  /* 0x00013b0019020a27 */ /* 0x000fe200078e00ff */
[----:B------:R-:W-:-:S02]  /*12270*/  F2FP.PACK_AB R114, R115, R114 ;  /* 0x000000727372723e */ /* 0x000fc400000000ff */
[----:B------:R-:W-:Y:S01]  /*12280*/  LOP3.LUT P1, RZ, R4, 0x2, RZ, 0xc0, !PT ;  /* 0x0000000204ff7812 */ /* 0x000fe2000782c0ff */
[----:B------:R-:W-:Y:S01]  /*12290*/  IMAD.IADD R24, R24, 0x1, -R5 ;  /* 0x0000000118187824 */ /* 0x000fe200078e0a05 */
[----:B------:R-:W-:Y:S01]  /*122a0*/  F2FP.PACK_AB R100, R101, R100 ;  /* 0x000000646564723e */ /* 0x000fe200000000ff */
[----:B------:R-:W-:Y:S01]  /*122b0*/  IMAD.IADD R5, R29, 0x1, R22 ;  /* 0x000000011d057824 */ /* 0x000fe200078e0216 */
[----:B------:R-:W-:Y:S01]  /*122c0*/  LOP3.LUT R22, R4, 0x1, RZ, 0xc0, !PT ;  /* 0x0000000104167812 */ /* 0x000fe200078ec0ff */
[----:B------:R-:W-:Y:S01]  /*122d0*/  IMAD.MOV.U32 R3, RZ, RZ, R25 ;  /* 0x000000ffff037224 */ /* 0x000fe200078e0019 */
[----:B------:R-:W-:Y:S01]  /*122e0*/  @P0 SHF.R.U32.HI R3, RZ, c[0x0][0x4f0], R2 ;  /* 0x00013c00ff030a19 */ /* 0x000fe20000011602 */
[----:B------:R-:W-:Y:S01]  /*122f0*/  IMAD R29, R16, 0x80, R29 ;  /* 0x00000080101d7824 */ /* 0x000fe200078e021d */
[----:B------:R-:W-:Y:S01]  /*12300*/  ISETP.NE.U32.AND P2, PT, R22, 0x1, PT ;  /* 0x000000011600780c */ /* 0x000fe20003f45070 */
[----:B------:R-:W-:Y:S01]  /*12310*/  IMAD R21, R24, 0x10, R21 ;  /* 0x0000001018157824 */ /* 0x000fe200078e0215 */
[----:B------:R-:W-:Y:S01]  /*12320*/  SHF.R.S32.HI R7, RZ, 0x1f, R3 ;  /* 0x0000001fff077819 */ /* 0x000fe20000011403 */
[----:B------:R-:W-:Y:S01]  /*12330*/  IMAD R24, R17, c[0x0][0x388], RZ ;  /* 0x0000e20011187a24 */ /* 0x000fe200078e02ff */
[----:B------:R-:W-:Y:S01]  /*12340*/  IADD3 R17, R29, 0x8, RZ ;  /* 0x000000081d117810 */ /* 0x000fe20007ffe0ff */
[----:B------:R-:W-:Y:S01]  /*12350*/  IMAD R5, R16, 0x80, R5 ;  /* 0x0000008010057824 */ /* 0x000fe200078e0205 */
[----:B------:R-:W-:Y:S01]  /*12360*/  F2FP.PACK_AB R102, R103, R102 ;  /* 0x000000666766723e */ /* 0x000fe200000000ff */
[----:B------:R-:W-:Y:S01]  /*12370*/  IMAD R22, R7, c[0x0][0x3e0], RZ ;  /* 0x0000f80007167a24 */ /* 0x000fe200078e02ff */
[----:B------:R-:W-:Y:S01]  /*12380*/  ISETP.GE.OR P5, PT, R17, R24, P3 ;  /* 0x000000181100720c */ /* 0x000fe20001fa6670 */
[----:B------:R-:W-:Y:S01]  /*12390*/  IMAD.SHL.U32 R17, R4, 0x40, RZ ;  /* 0x0000004004117824 */ /* 0x000fe200078e00ff */
[----:B------:R-:W-:Y:S01]  /*123a0*/  F2FP.PACK_AB R108, R109, R108 ;  /* 0x0000006c6d6c723e */ /* 0x000fe200000000ff */
[----:B------:R-:W-:Y:S01]  /*123b0*/  @P0 IMAD.HI.U32 R4, R5, c[0x0][0x4ec], RZ ;  /* 0x00013b0005040a27 */ /* 0x000fe200078e00ff */
[----:B------:R-:W-:-:S02]  /*123c0*/  F2FP.PACK_AB R110, R111, R110 ;  /* 0x0000006e6f6e723e */ /* 0x000fc400000000ff */
[----:B------:R-:W-:Y:S01]  /*123d0*/  LOP3.LUT R17, R17, 0xc0, RZ, 0xc0, !PT ;  /* 0x000000c011117812 */ /* 0x000fe200078ec0ff */
[----:B------:R-:W-:Y:S01]  /*123e0*/  IMAD.MOV R2, RZ, RZ, -R3 ;  /* 0x000000ffff027224 */ /* 0x000fe200078e0a03 */
[----:B------:R-:W-:Y:S01]  /*123f0*/  F2FP.PACK_AB R104, R105, R104 ;  /* 0x000000686968723e */ /* 0x000fe200000000ff */
[----:B------:R-:W-:Y:S01]  /*12400*/  IMAD.WIDE.U32 R26, R3, c[0x0][0x3e0], R26 ;  /* 0x0000f800031a7a25 */ /* 0x000fe200078e001a */
[----:B------:R-:W-:Y:S02]  /*12410*/  F2FP.PACK_AB R106, R107, R106 ;  /* 0x0000006a6b6a723e */ /* 0x000fe400000000ff */
[----:B------:R-:W-:Y:S01]  /*12420*/  F2FP.PACK_AB R52, R53, R52 ;  /* 0x000000343534723e */ /* 0x000fe200000000ff */
[----:B------:R-:W-:Y:S01]  /*12430*/  IMAD R22, R3, c[0x0][0x3e4], R22 ;  /* 0x0000f90003167a24 */ /* 0x000fe200078e0216 */
[----:B------:R-:W-:Y:S01]  /*12440*/  IADD3 R3, R29, 0x40, RZ ;  /* 0x000000401d037810 */ /* 0x000fe20007ffe0ff */
[----:B------:R-:W-:Y:S01]  /*12450*/  IMAD.MOV.U32 R7, RZ, RZ, R5 ;  /* 0x000000ffff077224 */ /* 0x000fe200078e0005 */
[----:B------:R-:W-:Y:S01]  /*12460*/  @P0 SHF.R.U32.HI R7, RZ, c[0x0][0x4f0], R4 ;  /* 0x00013c00ff070a19 */ /* 0x000fe20000011604 */
[----:B------:R-:W-:Y:S01]  /*12470*/  IMAD.IADD R27, R27, 0x1, R22 ;  /* 0x000000011b1b7824 */ /* 0x000fe200078e0216 */
[----:B------:R-:W-:Y:S01]  /*12480*/  ISETP.GE.OR P4, PT, R3, R24, P3 ;  /* 0x000000180300720c */ /* 0x000fe20001f86670 */
[----:B------:R-:W-:Y:S01]  /*12490*/  IMAD R2, R2, c[0x0][0x4e8], R25 ;  /* 0x00013a0002027a24 */ /* 0x000fe200078e0219 */
[----:B------:R-:W-:Y:S01]  /*124a0*/  SHF.R.S32.HI R3, RZ, 0x1f, R7 ;  /* 0x0000001fff037819 */ /* 0x000fe20000011407 */
[----:B------:R-:W-:Y:S01]  /*124b0*/  IMAD.U32 R20, R20, 0x20, R23 ;  /* 0x0000002014147824 */ /* 0x000fe200078e0017 */
[----:B------:R-:W-:Y:S01]  /*124c0*/  IADD3 R22, P0, R7, R18, RZ ;  /* 0x0000001207167210 */ /* 0x000fe20007f1e0ff */
[----:B------:R-:W-:Y:S01]  /*124d0*/  IMAD.MOV R18, RZ, RZ, -R7 ;  /* 0x000000ffff127224 */ /* 0x000fe200078e0a07 */
[----:B------:R-:W-:-:S02]  /*124e0*/  LEA.HI R4, R17, R17, RZ, 0x1d ;  /* 0x0000001111047211 */ /* 0x000fc400078fe8ff */
[----:B------:R-:W-:Y:S01]  /*124f0*/  IADD3.X R23, R3, R19, R6, P0, !PT ;  /* 0x0000001303177210 */ /* 0x000fe200007fe406 */
[----:B------:R-:W-:Y:S01]  /*12500*/  IMAD R5, R18, c[0x0][0x4e8], R5 ;  /* 0x00013a0012057a24 */ /* 0x000fe200078e0205 */
[----:B------:R-:W-:Y:S01]  /*12510*/  SHF.R.S32.HI R3, RZ, 0x1f, R2 ;  /* 0x0000001fff037819 */ /* 0x000fe20000011402 */
[----:B------:R-:W-:Y:S01]  /*12520*/  IMAD.U32 R4, R21, 0x2, R4 ;  /* 0x0000000215047824 */ /* 0x000fe200078e0004 */
[----:B------:R-:W-:Y:S01]  /*12530*/  F2FP.PACK_AB R54, R55, R54 ;  /* 0x000000363736723e */ /* 0x000fe200000000ff */
[----:B------:R-:W-:Y:S01]  /*12540*/  IMAD.WIDE.U32 R18, R2, c[0x0][0x3d8], R26 ;  /* 0x0000f60002127a25 */ /* 0x000fe200078e001a */
[----:B------:R-:W-:Y:S02]  /*12550*/  F2FP.PACK_AB R64, R65, R64 ;  /* 0x000000404140723e */ /* 0x000fe400000000ff */
[----:B------:R-:W-:Y:S01]  /*12560*/  F2FP.PACK_AB R66, R67, R66 ;  /* 0x000000424342723e */ /* 0x000fe200000000ff */
[----:B------:R-:W-:Y:S01]  /*12570*/  IMAD R3, R3, c[0x0][0x3d8], RZ ;  /* 0x0000f60003037a24 */ /* 0x000fe200078e02ff */
[----:B------:R-:W-:Y:S01]  /*12580*/  F2FP.PACK_AB R56, R57, R56 ;  /* 0x000000383938723e */ /* 0x000fe200000000ff */
[----:B------:R-:W-:Y:S01]  /*12590*/  IMAD.SHL.U32 R7, R4, 0x2, RZ ;  /* 0x0000000204077824 */ /* 0x000fe200078e00ff */
[----:B------:R-:W-:Y:S01]  /*125a0*/  F2FP.PACK_AB R58, R59, R58 ;  /* 0x0000003a3b3a723e */ /* 0x000fe200000000ff */
[----:B------:R-:W-:Y:S01]  /*125b0*/  IMAD R3, R2, c[0x0][0x3dc], R3 ;  /* 0x0000f70002037a24 */ /* 0x000fe200078e0203 */
[----:B------:R-:W-:Y:S01]  /*125c0*/  F2FP.PACK_AB R60, R61, R60 ;  /* 0x0000003c3d3c723e */ /* 0x000fe200000000ff */
[----:B------:R-:W-:Y:S01]  /*125d0*/  IMAD.MOV.U32 R2, RZ, RZ, 0x20 ;  /* 0x00000020ff027424 */ /* 0x000fe200078e00ff */
[C---:B------:R-:W-:Y:S01]  /*125e0*/  IADD3 R4, R7.reuse, 0x80, RZ ;  /* 0x0000008007047810 */ /* 0x040fe20007ffe0ff */
[----:B------:R-:W-:Y:S01]  /*125f0*/  STS [R7+0x80], R144 ;  /* 0x0000809007007388 */ /* 0x000fe20000000800 */
[----:B------:R-:W-:Y:S01]  /*12600*/  IADD3 R17, R7, 0x70, RZ ;  /* 0x0000007007117810 */ /* 0x000fe20007ffe0ff */
[----:B------:R-:W-:Y:S01]  /*12610*/  IMAD.WIDE.U32 R22, R5, c[0x0][0x488], R22 ;  /* 0x0001220005167a25 */ /* 0x000fe200078e0016 */
[----:B------:R-:W-:Y:S01]  /*12620*/  SEL R2, R2, 0xffffffe0, !P1 ;  /* 0xffffffe002027807 */ /* 0x000fe20004800000 */
[----:B------:R-:W-:Y:S01]  /*12630*/  STS [R7+0x280], R146 ;  /* 0x0002809207007388 */ /* 0x000fe20000000800 */
[----:B------:R-:W-:Y:S01]  /*12640*/  @P2 IADD3 R17, R4, 0x10, RZ ;  /* 0x0000001004112810 */ /* 0x000fe20007ffe0ff */
[----:B------:R-:W-:Y:S01]  /*12650*/  IMAD.IADD R3, R19, 0x1, R3 ;  /* 0x0000000113037824 */ /* 0x000fe200078e0203 */
[----:B------:R-:W-:Y:S01]  /*12660*/  SHF.R.S32.HI R4, RZ, 0x1f, R5 ;  /* 0x0000001fff047819 */ /* 0x000fe20000011405 */
[----:B------:R-:W-:Y:S01]  /*12670*/  IMAD.IADD R21, R7, 0x1, R2 ;  /* 0x0000000107157824 */ /* 0x000fe200078e0202 */
[----:B------:R-:W-:Y:S01]  /*12680*/  F2FP.PACK_AB R62, R63, R62 ;  /* 0x0000003e3f3e723e */ /* 0x000fe200000000ff */
[----:B------:R-:W-:Y:S01]  /*12690*/  IMAD.IADD R25, R2, 0x1, R17 ;  /* 0x0000000102197824 */ /* 0x000fe200078e0211 */
[----:B------:R-:W-:Y:S01]  /*126a0*/  STS [R17], R132 ;  /* 0x0000008411007388 */ /* 0x000fe20000000800 */
[----:B------:R-:W-:Y:S01]  /*126b0*/  IMAD R4, R4, c[0x0][0x488], RZ ;  /* 0x0001220004047a24 */ /* 0x000fe200078e02ff */
[----:B------:R-:W-:Y:S01]  /*126c0*/  F2FP.PACK_AB R68, R69, R68 ;  /* 0x000000444544723e */ /* 0x000fe200000000ff */
[----:B------:R-:W-:Y:S01]  /*126d0*/  IMAD R57, R16, 0x80, R15 ;  /* 0x0000008010397824 */ /* 0x000fe200078e020f */
[----:B------:R-:W-:Y:S01]  /*126e0*/  STS [R17+0x200], R134 ;  /* 0x0002008611007388 */ /* 0x000fe20000000800 */
[----:B------:R-:W-:Y:S01]  /*126f0*/  IMAD R4, R5, c[0x0][0x48c], R4 ;  /* 0x0001230005047a24 */ /* 0x000fe200078e0204 */
[----:B------:R-:W-:-:S02]  /*12700*/  F2FP.PACK_AB R70, R71, R70 ;  /* 0x000000464746723e */ /* 0x000fc400000000ff */
[----:B------:R-:W-:Y:S01]  /*12710*/  STS [R7+0x1080], R140 ;  /* 0x0010808c07007388 */ /* 0x000fe20000000800 */
[----:B------:R-:W-:Y:S01]  /*12720*/  F2FP.PACK_AB R80, R81, R80 ;  /* 0x000000505150723e */ /* 0x000fe200000000ff */
[----:B------:R-:W-:Y:S01]  /*12730*/  IMAD.IADD R23, R23, 0x1, R4 ;  /* 0x0000000117177824 */ /* 0x000fe200078e0204 */
        /* <DEDUP_REMOVED lines=11> */
[----:B------:R-:W-:Y:S02]  /*127f0*/  LEA R5, P0, R22, c[0x0][0x450], 0x2 ;  /* 0x0001140016057a11 */ /* 0x000fe400078010ff */
[----:B------:R-:W-:Y:S01]  /*12800*/  F2FP.PACK_AB R9, R9, R96 ;  /* 0x000000600909723e */ /* 0x000fe200000000ff */
[----:B------:R-:W-:Y:S01]  /*12810*/  STS [R21+0x280], R130 ;  /* 0x0002808215007388 */ /* 0x000fe20000000800 */
[----:B------:R-:W-:Y:S02]  /*12820*/  F2FP.PACK_AB R98, R99, R98 ;  /* 0x000000626362723e */ /* 0x000fe400000000ff */
[----:B------:R-:W-:Y:S01]  /*12830*/  F2FP.PACK_AB R88, R89, R88 ;  /* 0x000000585958723e */ /* 0x000fe200000000ff */
[----:B------:R-:W-:Y:S01]  /*12840*/  STS [R25], R116 ;  /* 0x0000007419007388 */ /* 0x000fe20000000800 */
[----:B------:R-:W-:-:S02]  /*12850*/  F2FP.PACK_AB R90, R91, R90 ;  /* 0x0000005a5b5a723e */ /* 0x000fc400000000ff */
[----:B------:R-:W-:Y:S01]  /*12860*/  F2FP.PACK_AB R8, R93, R8 ;  /* 0x000000085d08723e */ /* 0x000fe200000000ff */
[----:B------:R-:W-:Y:S01]  /*12870*/  STS [R25+0x200], R118 ;  /* 0x0002007619007388 */ /* 0x000fe20000000800 */
[----:B------:R-:W-:Y:S02]  /*12880*/  F2FP.PACK_AB R11, R11, R94 ;  /* 0x0000005e0b0b723e */ /* 0x000fe400000000ff */
[----:B------:R-:W-:Y:S01]  /*12890*/  LEA.HI.X R23, R22, c[0x0][0x454], R23, 0x2, P0 ;  /* 0x0001150016177a11 */ /* 0x000fe200000f1417 */
[----:B------:R-:W-:Y:S01]  /*128a0*/  STS [R21+0x1080], R124 ;  /* 0x0010807c15007388 */ /* 0x000fe20000000800 */
[C---:B------:R-:W-:Y:S02]  /*128b0*/  ISETP.GE.OR P6, PT, R29.reuse, R24, P3 ;  /* 0x000000181d00720c */ /* 0x040fe40001fc6670 */
[----:B------:R-:W-:Y:S01]  /*128c0*/  IADD3 R29, R29, 0x48, RZ ;  /* 0x000000481d1d7810 */ /* 0x000fe20007ffe0ff */
[----:B------:R-:W-:Y:S01]  /*128d0*/  STS [R21+0x1280], R126 ;  /* 0x0012807e15007388 */ /* 0x000fe20000000800 */
[----:B------:R-:W-:-:S02]  /*128e0*/  LEA R2, P0, R18, c[0x0][0x380], 0x1 ;  /* 0x0000e00012027a11 */ /* 0x000fc400078008ff */
[-C--:B------:R-:W-:Y:S01]  /*128f0*/  ISETP.GE.OR P3, PT, R29, R24.reuse, P3 ;  /* 0x000000181d00720c */ /* 0x080fe20001f66670 */
[----:B------:R-:W-:Y:S01]  /*12900*/  STS [R25+0x1000], R120 ;  /* 0x0010007819007388 */ /* 0x000fe20000000800 */
[----:B------:R-:W-:Y:S02]  /*12910*/  LEA.HI.X R3, R18, c[0x0][0x384], R3, 0x1, P0 ;  /* 0x0000e10012037a11 */ /* 0x000fe400000f0c03 */
[----:B------:R-:W-:Y:S01]  /*12920*/  ISETP.GE.AND P0, PT, R57, R24, PT ;  /* 0x000000183900720c */ /* 0x000fe20003f06270 */
        /* <DEDUP_REMOVED lines=20> */
[----:B------:R-:W-:Y:S01]  /*12a70*/  STS [R17+0x4200], R82 ;  /* 0x0042005211007388 */ /* 0x000fe20000000800 */
[----:B-1----:R-:W-:-:S03]  /*12a80*/  IMAD.SHL.U32 R58, R20, 0x2, RZ ;  /* 0x00000002143a7824 */ /* 0x002fc600078e00ff */
        /* <DEDUP_REMOVED lines=16> */
[----:B------:R-:W2:Y:S04]  /*12b90*/  SHFL.IDX PT, R93, R23, 0x1, 0x1c1f ;  /* 0x003c1f00175d7f89 */ /* 0x000ea800000e0000 */
[----:B------:R-:W-:Y:S04]  /*12ba0*/  SHFL.IDX PT, R52, R5, 0x2, 0x1c1f ;  /* 0x005c1f0005347f89 */ /* 0x000fe800000e0000 */
[----:B------:R-:W3:Y:S04]  /*12bb0*/  SHFL.IDX PT, R53, R23, 0x2, 0x1c1f ;  /* 0x005c1f0017357f89 */ /* 0x000ee800000e0000 */
[----:B------:R-:W-:Y:S04]  /*12bc0*/  SHFL.IDX PT, R54, R5, 0x3, 0x1c1f ;  /* 0x007c1f0005367f89 */ /* 0x000fe800000e0000 */
[----:B------:R-:W4:Y:S04]  /*12bd0*/  SHFL.IDX PT, R55, R23, 0x3, 0x1c1f ;  /* 0x007c1f0017377f89 */ /* 0x000f2800000e0000 */
[----:B-1----:R1:W-:Y:S04]  /*12be0*/  @!P6 ST.E [R26.64], R10 ;  /* 0x0000000a1a00e985 */ /* 0x0023e8000c101908 */
[----:B--2---:R1:W-:Y:S04]  /*12bf0*/  @!P5 ST.E [R92.64], R12 ;  /* 0x0000000c5c00d985 */ /* 0x0043e8000c101908 */
[----:B------:R1:W2:Y:S04]  /*12c00*/  SHFL.IDX PT, R60, R2, RZ, 0x1c1f ;  /* 0x001c1fff023c7589 */ /* 0x0002a800000e0000 */
[----:B---3--:R1:W-:Y:S04]  /*12c10*/  @!P4 ST.E [R52.64], R13 ;  /* 0x0000000d3400c985 */ /* 0x0083e8000c101908 */
[----:B------:R1:W3:Y:S04]  /*12c20*/  SHFL.IDX PT, R61, R3, RZ, 0x1c1f ;  /* 0x001c1fff033d7589 */ /* 0x0002e800000e0000 */
[----:B----4-:R1:W-:Y:S04]  /*12c30*/  @!P3 ST.E [R54.64], R14 ;  /* 0x0000000e3600b985 */ /* 0x0103e8000c101908 */
[----:B------:R1:W4:Y:S04]  /*12c40*/  LDS.128 R48, [R58+0x880] ;  /* 0x000880003a307984 */ /* 0x0003280000000c00 */
[----:B------:R1:W1:Y:S04]  /*12c50*/  LDS.128 R44, [R58+0x1080] ;  /* 0x001080003a2c7984 */ /* 0x0002680000000c00 */
[----:B------:R1:W1:Y:S04]  /*12c60*/  LDS.128 R40, [R58+0x1880] ;  /* 0x001880003a287984 */ /* 0x0002680000000c00 */
[----:B------:R1:W1:Y:S04]  /*12c70*/  LDS.128 R36, [R58+0x2880] ;  /* 0x002880003a247984 */ /* 0x0002680000000c00 */
[----:B------:R1:W1:Y:S04]  /*12c80*/  LDS.128 R32, [R58+0x3080] ;  /* 0x003080003a207984 */ /* 0x0002680000000c00 */
[----:B------:R1:W1:Y:S04]  /*12c90*/  LDS.128 R28, [R58+0x3880] ;  /* 0x003880003a1c7984 */ /* 0x0002680000000c00 */
[----:B------:R1:W1:Y:S04]  /*12ca0*/  LDS.128 R20, [R58+0x4880] ;  /* 0x004880003a147984 */ /* 0x0002680000000c00 */
[----:B------:R1:W1:Y:S04]  /*12cb0*/  LDS.128 R8, [R58+0x5080] ;  /* 0x005080003a087984 */ /* 0x0002680000000c00 */
[----:B------:R1:W1:Y:S01]  /*12cc0*/  LDS.128 R4, [R58+0x5880] ;  /* 0x005880003a047984 */ /* 0x0002620000000c00 */
[----:B------:R-:W-:Y:S05]  /*12cd0*/  @P0 BRA `(.L_x_227) ;  /* 0x0000014000000947 */ /* 0x000fea0003800000 */
[----:B-123--:R-:W1:Y:S01]  /*12ce0*/  LDS.128 R52, [R58+0x80] ;  /* 0x000080003a347984 */ /* 0x00ee620000000c00 */
[----:B------:R-:W-:-:S02]  /*12cf0*/  IADD3 R56, R0, 0x20, RZ ;  /* 0x0000002000387810 */ /* 0x000fc40007ffe0ff */
[----:B------:R-:W-:Y:S01]  /*12d00*/  IADD3 R26, R0, 0x40, RZ ;  /* 0x00000040001a7810 */ /* 0x000fe20007ffe0ff */
[----:B------:R-:W2:Y:S01]  /*12d10*/  LDS.128 R16, [R58+0x2080] ;  /* 0x002080003a107984 */ /* 0x000ea20000000c00 */
[----:B------:R-:W-:Y:S02]  /*12d20*/  ISETP.GE.AND P1, PT, R56, c[0x0][0x3c8], PT ;  /* 0x0000f20038007a0c */ /* 0x000fe40003f26270 */
[----:B------:R-:W-:Y:S01]  /*12d30*/  ISETP.GE.AND P0, PT, R26, c[0x0][0x3c8], PT ;  /* 0x0000f2001a007a0c */ /* 0x000fe20003f06270 */
[----:B------:R3:W5:Y:S01]  /*12d40*/  LDS.128 R12, [R58+0x4080] ;  /* 0x004080003a0c7984 */ /* 0x0007620000000c00 */
[----:B------:R-:W-:-:S09]  /*12d50*/  ISETP.GE.AND P2, PT, R0, c[0x0][0x3c8], PT ;  /* 0x0000f20000007a0c */ /* 0x000fd20003f46270 */
[----:B------:R-:W-:Y:S02]  /*12d60*/  @!P1 SHF.R.S32.HI R27, RZ, 0x1f, R56 ;  /* 0x0000001fff1b9819 */ /* 0x000fe40000011438 */
[----:B------:R-:W-:Y:S02]  /*12d70*/  @!P0 SHF.R.S32.HI R25, RZ, 0x1f, R26 ;  /* 0x0000001fff198819 */ /* 0x000fe4000001141a */
[----:B------:R-:W-:Y:S02]  /*12d80*/  @!P1 LEA.HI R27, R27, R56, RZ, 0x3 ;  /* 0x000000381b1b9211 */ /* 0x000fe400078f18ff */
[----:B------:R-:W-:Y:S02]  /*12d90*/  @!P0 LEA.HI R25, R25, R26, RZ, 0x3 ;  /* 0x0000001a19198211 */ /* 0x000fe400078f18ff */
[----:B------:R-:W-:Y:S02]  /*12da0*/  @!P1 LOP3.LUT R27, R27, 0xfffffff8, RZ, 0xc0, !PT ;  /* 0xfffffff81b1b9812 */ /* 0x000fe400078ec0ff */
[----:B------:R-:W-:Y:S01]  /*12db0*/  @!P0 LOP3.LUT R25, R25, 0xfffffff8, RZ, 0xc0, !PT ;  /* 0xfffffff819198812 */ /* 0x000fe200078ec0ff */
[----:B---3--:R-:W-:-:S04]  /*12dc0*/  @!P2 IMAD.WIDE R58, R0, 0x2, R60 ;  /* 0x00000002003aa825 */ /* 0x008fc800078e023c */
[----:B------:R-:W-:-:S04]  /*12dd0*/  @!P1 IMAD.WIDE R26, R27, 0x2, R60 ;  /* 0x000000021b1a9825 */ /* 0x000fc800078e023c */
[----:B------:R-:W-:Y:S01]  /*12de0*/  @!P0 IMAD.WIDE R60, R25, 0x2, R60 ;  /* 0x00000002193c8825 */ /* 0x000fe200078e023c */
[----:B-1----:R1:W-:Y:S04]  /*12df0*/  @!P2 ST.E.128 [R58.64], R52 ;  /* 0x000000343a00a985 */ /* 0x0023e8000c101d08 */
[----:B--2---:R1:W-:Y:S04]  /*12e00*/  @!P1 ST.E.128 [R26.64], R16 ;  /* 0x000000101a009985 */ /* 0x0043e8000c101d08 */
[----:B-----5:R1:W-:Y:S02]  /*12e10*/  @!P0 ST.E.128 [R60.64], R12 ;  /* 0x0000000c3c008985 */ /* 0x0203e4000c101d08 */
.L_x_227:
[----:B--23--:R-:W-:Y:S05]  /*12e20*/  BSYNC B0 ;  /* 0x0000000000007941 */ /* 0x00cfea0003800000 */
.L_x_226:
[----:B-1----:R-:W-:Y:S01]  /*12e30*/  IADD3 R13, R57, 0x20, RZ ;  /* 0x00000020390d7810 */ /* 0x002fe20007ffe0ff */
        /* <DEDUP_REMOVED lines=22> */
.L_x_229:
[----:B------:R-:W-:Y:S05]  /*12fa0*/  BSYNC B0 ;  /* 0x0000000000007941 */ /* 0x000fea0003800000 */
.L_x_228:
[----:B--2---:R-:W-:Y:S01]  /*12fb0*/  IADD3 R13, R57, 0x40, RZ ;  /* 0x00000040390d7810 */ /* 0x004fe20007ffe0ff */
[----:B------:R2:W1:Y:S01]  /*12fc0*/  SHFL.IDX PT, R17, R3, 0x2, 0x1c1f ;  /* 0x005c1f0003117f89 */ /* 0x00046200000e0000 */
        /* <DEDUP_REMOVED lines=21> */
.L_x_231:
[----:B------:R-:W-:Y:S05]  /*13120*/  BSYNC B0 ;  /* 0x0000000000007941 */ /* 0x000fea0003800000 */
.L_x_230:
[----:B------:R-:W-:Y:S01]  /*13130*/  IADD3 R57, R57, 0x60, RZ ;  /* 0x0000006039397810 */ /* 0x000fe20007ffe0ff */
[----:B-1----:R1:W2:Y:S03]  /*13140*/  SHFL.IDX PT, R9, R3, 0x3, 0x1c1f ;  /* 0x007c1f0003097f89 */ /* 0x0022a600000e0000 */
[----:B------:R-:W-:Y:S01]  /*13150*/  ISETP.GE.AND P0, PT, R57, R24, PT ;  /* 0x000000183900720c */ /* 0x000fe20003f06270 */
[----:B------:R1:W4:-:S12]  /*13160*/  SHFL.IDX PT, R8, R2, 0x3, 0x1c1f ;  /* 0x007c1f0002087f89 */ /* 0x00031800000e0000 */
[----:B------:R-:W-:Y:S05]  /*13170*/  @P0 EXIT ;  /* 0x000000000000094d */ /* 0x000fea0003800000 */
[C---:B-12---:R-:W-:Y:S02]  /*13180*/  IADD3 R3, R0.reuse, 0x20, RZ ;  /* 0x0000002000037810 */ /* 0x046fe40007ffe0ff */
[C---:B------:R-:W-:Y:S02]  /*13190*/  ISETP.GE.AND P1, PT, R0.reuse, c[0x0][0x3c8], PT ;  /* 0x0000f20000007a0c */ /* 0x040fe40003f26270 */
[----:B------:R-:W-:Y:S02]  /*131a0*/  ISETP.GE.AND P0, PT, R3, c[0x0][0x3c8], PT ;  /* 0x0000f20003007a0c */ /* 0x000fe40003f06270 */
[----:B------:R-:W-:-:S09]  /*131b0*/  IADD3 R13, R0, 0x40, RZ ;  /* 0x00000040000d7810 */ /* 0x000fd20007ffe0ff */
[----:B----4-:R-:W-:Y:S02]  /*131c0*/  @!P1 IMAD.WIDE R10, R0, 0x2, R8 ;  /* 0x00000002000a9825 */ /* 0x010fe400078e0208 */
[----:B------:R-:W-:-:S03]  /*131d0*/  @!P0 SHF.R.S32.HI R2, RZ, 0x1f, R3 ;  /* 0x0000001fff028819 */ /* 0x000fc60000011403 */
[----:B------:R1:W-:Y:S01]  /*131e0*/  @!P1 ST.E.128 [R10.64], R40 ;  /* 0x000000280a009985 */ /* 0x0003e2000c101d08 */
[----:B------:R-:W-:-:S04]  /*131f0*/  @!P0 LEA.HI R2, R2, R3, RZ, 0x3 ;  /* 0x0000000302028211 */ /* 0x000fc800078f18ff */
[----:B------:R-:W-:-:S05]  /*13200*/  @!P0 LOP3.LUT R2, R2, 0xfffffff8, RZ, 0xc0, !PT ;  /* 0xfffffff802028812 */ /* 0x000fca00078ec0ff */
[----:B------:R-:W-:-:S05]  /*13210*/  @!P0 IMAD.WIDE R2, R2, 0x2, R8 ;  /* 0x0000000202028825 */ /* 0x000fca00078e0208 */
[----:B------:R1:W-:Y:S01]  /*13220*/  @!P0 ST.E.128 [R2.64], R28 ;  /* 0x0000001c02008985 */ /* 0x0003e2000c101d08 */
[----:B------:R-:W-:-:S13]  /*13230*/  ISETP.GE.AND P0, PT, R13, c[0x0][0x3c8], PT ;  /* 0x0000f2000d007a0c */ /* 0x000fda0003f06270 */
[----:B------:R-:W-:Y:S05]  /*13240*/  @P0 EXIT ;  /* 0x000000000000094d */ /* 0x000fea0003800000 */
[----:B------:R-:W-:-:S04]  /*13250*/  SHF.R.S32.HI R0, RZ, 0x1f, R13 ;  /* 0x0000001fff007819 */ /* 0x000fc8000001140d */
[----:B------:R-:W-:-:S04]  /*13260*/  LEA.HI R0, R0, R13, RZ, 0x3 ;  /* 0x0000000d00007211 */ /* 0x000fc800078f18ff */
[----:B-1----:R-:W-:-:S05]  /*13270*/  LOP3.LUT R3, R0, 0xfffffff8, RZ, 0xc0, !PT ;  /* 0xfffffff800037812 */ /* 0x002fca00078ec0ff */
[----:B------:R-:W-:-:S05]  /*13280*/  IMAD.WIDE R8, R3, 0x2, R8 ;  /* 0x0000000203087825 */ /* 0x000fca00078e0208 */
[----:B------:R-:W-:Y:S01]  /*13290*/  ST.E.128 [R8.64], R4 ;  /* 0x0000000408007985 */ /* 0x000fe2000c101d08 */
[----:B------:R-:W-:Y:S05]  /*132a0*/  EXIT ;  /* 0x000000000000794d */ /* 0x000fea0003800000 */
.L_x_225:
[----:B------:R-:W1:Y:S01]  /*132b0*/  S2R R7, SR_TID.X ;  /* 0x0000000000077919 */ /* 0x000e620000002100 */
[----:B------:R-:W-:Y:S03]  /*132c0*/  BSSY B0, `(.L_x_232) ;  /* 0x0000027000007945 */ /* 0x000fe60003800000 */
[----:B------:R-:W2:Y:S01]  /*132d0*/  S2R R8, SR_CTAID.Z ;  /* 0x0000000000087919 */ /* 0x000ea20000002700 */
[----:B-1----:R-:W-:Y:S02]  /*132e0*/  ISETP.GT.AND P0, PT, R7, 0x7f, PT ;  /* 0x0000007f0700780c */ /* 0x002fe40003f04270 */
[----:B--2---:R-:W-:-:S11]  /*132f0*/  SHF.R.S32.HI R11, RZ, 0x1f, R8 ;  /* 0x0000001fff0b7819 */ /* 0x004fd60000011408 */
[----:B------:R-:W-:Y:S05]  /*13300*/  @P0 BRA `(.L_x_233) ;  /* 0x0000022000000947 */ /* 0x000fea0003800000 */
[----:B------:R-:W1:Y:S01]  /*13310*/  S2R R0, SR_CTAID.X ;  /* 0x0000000000007919 */ /* 0x000e620000002500 */
[----:B------:R-:W-:-:S05]  /*13320*/  MOV R2, c[0x0][0x4e8] ;  /* 0x00013a0000027a02 */ /* 0x000fca0000000f00 */
[----:B------:R-:W-:Y:S01]  /*13330*/  IMAD R3, R2, c[0x0][0x388], RZ ;  /* 0x0000e20002037a24 */ /* 0x000fe200078e02ff */
[----:B-1----:R-:W-:-:S04]  /*13340*/  LEA R0, R0, R7, 0x7 ;  /* 0x0000000700007211 */ /* 0x002fc800078e38ff */
[----:B------:R-:W-:-:S13]  /*13350*/  ISETP.GE.AND P0, PT, R0, R3, PT ;  /* 0x000000030000720c */ /* 0x000fda0003f06270 */
[----:B------:R-:W-:Y:S05]  /*13360*/  @P0 BRA `(.L_x_233) ;  /* 0x000001c000000947 */ /* 0x000fea0003800000 */
[----:B------:R-:W1:Y:S01]  /*13370*/  S2R R9, SR_CTAID.Y ;  /* 0x0000000000097919 */ /* 0x000e620000002600 */
[----:B------:R-:W-:Y:S02]  /*13380*/  ISETP.NE.AND P0, PT, R2, 0x1, PT ;  /* 0x000000010200780c */ /* 0x000fe40003f05270 */
[----:B------:R-:W-:-:S11]  /*13390*/  MOV R5, R0 ;  /* 0x0000000000057202 */ /* 0x000fd60000000f00 */
[----:B------:R-:W-:-:S05]  /*133a0*/  @P0 IMAD.HI.U32 R6, R0, c[0x0][0x4ec], RZ ;  /* 0x00013b0000060a27 */ /* 0x000fca00078e00ff */
[----:B------:R-:W-:Y:S02]  /*133b0*/  @P0 SHF.R.U32.HI R5, RZ, c[0x0][0x4f0], R6 ;  /* 0x00013c00ff050a19 */ /* 0x000fe40000011606 */
[----:B-1----:R-:W-:Y:S01]  /*133c0*/  SHF.R.S32.HI R4, RZ, 0x1f, R9 ;  /* 0x0000001fff047819 */ /* 0x002fe20000011409 */
[----:B------:R-:W-:-:S04]  /*133d0*/  IMAD.WIDE.U32 R2, R9, c[0x0][0x490], RZ ;  /* 0x0001240009027a25 */ /* 0x000fc800078e00ff */
[----:B------:R-:W-:Y:S02]  /*133e0*/  IMAD R4, R4, c[0x0][0x490], RZ ;  /* 0x0001240004047a24 */ /* 0x000fe400078e02ff */
[----:B------:R-:W-:Y:S02]  /*133f0*/  IMAD.MOV.U32 R12, RZ, RZ, R2 ;  /* 0x000000ffff0c7224 */ /* 0x000fe400078e0002 */
[----:B------:R-:W-:Y:S01]  /*13400*/  IMAD R13, R9, c[0x0][0x494], R4 ;  /* 0x00012500090d7a24 */ /* 0x000fe200078e0204 */
[----:B------:R-:W-:-:S04]  /*13410*/  IADD3 R9, -R5, RZ, RZ ;  /* 0x000000ff05097210 */ /* 0x000fc80007ffe1ff */
[----:B------:R-:W-:Y:S01]  /*13420*/  IADD3 R13, R3, R13, RZ ;  /* 0x0000000d030d7210 */ /* 0x000fe20007ffe0ff */
[----:B------:R-:W-:Y:S02]  /*13430*/  IMAD R3, R11, c[0x0][0x498], RZ ;  /* 0x000126000b037a24 */ /* 0x000fe400078e02ff */
[----:B------:R-:W-:Y:S02]  /*13440*/  IMAD R4, R9, c[0x0][0x4e8], R0 ;  /* 0x00013a0009047a24 */ /* 0x000fe400078e0200 */
[----:B------:R-:W-:-:S03]  /*13450*/  IMAD.WIDE.U32 R12, R8, c[0x0][0x498], R12 ;  /* 0x00012600080c7a25 */ /* 0x000fc600078e000c */
[----:B------:R-:W-:Y:S01]  /*13460*/  SHF.R.S32.HI R2, RZ, 0x1f, R4 ;  /* 0x0000001fff027819 */ /* 0x000fe20000011404 */
[----:B------:R-:W-:Y:S01]  /*13470*/  IMAD R0, R8, c[0x0][0x49c], R3 ;  /* 0x0001270008007a24 */ /* 0x000fe200078e0203 */
[----:B------:R-:W-:Y:S02]  /*13480*/  SHF.R.S32.HI R3, RZ, 0x1f, R5 ;  /* 0x0000001fff037819 */ /* 0x000fe40000011405 */
[----:B------:R-:W-:Y:S01]  /*13490*/  IADD3 R12, P0, R5, R12, RZ ;  /* 0x0000000c050c7210 */ /* 0x000fe20007f1e0ff */
[----:B------:R-:W-:-:S03]  /*134a0*/  IMAD R5, R2, c[0x0][0x488], RZ ;  /* 0x0001220002057a24 */ /* 0x000fc600078e02ff */
[----:B------:R-:W-:Y:S01]  /*134b0*/  IADD3.X R13, R3, R13, R0, P0, !PT ;  /* 0x0000000d030d7210 */ /* 0x000fe200007fe400 */
[----:B------:R-:W-:-:S04]  /*134c0*/  IMAD R5, R4, c[0x0][0x48c], R5 ;  /* 0x0001230004057a24 */ /* 0x000fc800078e0205 */
[----:B------:R-:W-:-:S05]  /*134d0*/  IMAD.WIDE.U32 R12, R4, c[0x0][0x488], R12 ;  /* 0x00012200040c7a25 */ /* 0x000fca00078e000c */
[----:B------:R-:W-:Y:S02]  /*134e0*/  IADD3 R5, R13, R5, RZ ;  /* 0x000000050d057210 */ /* 0x000fe40007ffe0ff */
[----:B------:R-:W-:-:S04]  /*134f0*/  LEA R2, P0, R12, c[0x0][0x450], 0x2 ;  /* 0x000114000c027a11 */ /* 0x000fc800078010ff */
[----:B------:R-:W-:Y:S01]  /*13500*/  LEA.HI.X R3, R12, c[0x0][0x454], R5, 0x2, P0 ;  /* 0x000115000c037a11 */ /* 0x000fe200000f1405 */
[----:B------:R-:W-:-:S05]  /*13510*/  IMAD.MOV.U32 R5, RZ, RZ, -0x800000 ;  /* 0xff800000ff057424 */ /* 0x000fca00078e00ff */
[----:B------:R1:W-:Y:S03]  /*13520*/  STG.E [R2.64], R5 ;  /* 0x0000000502007986 */ /* 0x0003e6000c101908 */
.L_x_233:
[----:B------:R-:W-:Y:S05]  /*13530*/  BSYNC B0 ;  /* 0x0000000000007941 */ /* 0x000fea0003800000 */
.L_x_232:
[----:B------:R-:W2:Y:S01]  /*13540*/  S2R R12, SR_CTAID.Y ;  /* 0x00000000000c7919 */ /* 0x000ea20000002600 */
[----:B------:R-:W-:Y:S01]  /*13550*/  SHF.R.S32.HI R4, RZ, 0x1f, R7 ;  /* 0x0000001fff047819 */ /* 0x000fe20000011407 */
[----:B------:R-:W-:Y:S01]  /*13560*/  IMAD R11, R11, c[0x0][0x3f0], RZ ;  /* 0x0000fc000b0b7a24 */ /* 0x000fe200078e02ff */
[----:B-1----:R-:W-:Y:S01]  /*13570*/  MOV R3, c[0x0][0x4e8] ;  /* 0x00013a0000037a02 */ /* 0x002fe20000000f00 */
[----:B------:R-:W1:Y:S01]  /*13580*/  S2R R5, SR_CTAID.X ;  /* 0x0000000000057919 */ /* 0x000e620000002500 */
[----:B------:R-:W-:Y:S01]  /*13590*/  LEA.HI R4, R4, R7, RZ, 0x2 ;  /* 0x0000000704047211 */ /* 0x000fe200078f10ff */
[----:B------:R-:W-:Y:S01]  /*135a0*/  BSSY B0, `(.L_x_234) ;  /* 0x0000038000007945 */ /* 0x000fe20003800000 */
[C---:B------:R-:W-:Y:S01]  /*135b0*/  ISETP.NE.AND P0, PT, R3.reuse, 0x1, PT ;  /* 0x000000010300780c */ /* 0x040fe20003f05270 */
[----:B------:R-:W-:Y:S01]  /*135c0*/  IMAD R3, R3, c[0x0][0x388], RZ ;  /* 0x0000e20003037a24 */ /* 0x000fe200078e02ff */
[----:B------:R-:W-:Y:S02]  /*135d0*/  LOP3.LUT R2, R4, 0xfffffffc, RZ, 0xc0, !PT ;  /* 0xfffffffc04027812 */ /* 0x000fe400078ec0ff */
[----:B------:R-:W-:-:S03]  /*135e0*/  SHF.R.S32.HI R4, RZ, 0x2, R4 ;  /* 0x00000002ff047819 */ /* 0x000fc60000011404 */
[----:B------:R-:W-:-:S05]  /*135f0*/  IMAD.IADD R7, R7, 0x1, -R2 ;  /* 0x0000000107077824 */ /* 0x000fca00078e0a02 */
[CC--:B------:R-:W-:Y:S02]  /*13600*/  LEA R6, R7.reuse, R4.reuse, 0x5 ;  /* 0x0000000407067211 */ /* 0x0c0fe400078e28ff */
[----:B------:R-:W-:Y:S02]  /*13610*/  SHF.L.U32 R7, R7, 0x3, RZ ;  /* 0x0000000307077819 */ /* 0x000fe400000006ff */
[----:B--2---:R-:W-:Y:S01]  /*13620*/  SHF.R.S32.HI R0, RZ, 0x1f, R12 ;  /* 0x0000001fff007819 */ /* 0x004fe2000001140c */
[C---:B-1----:R-:W-:Y:S01]  /*13630*/  IMAD R6, R5.reuse, 0x80, R6 ;  /* 0x0000008005067824 */ /* 0x042fe200078e0206 */
[----:B------:R-:W-:-:S03]  /*13640*/  LEA R4, R5, R4, 0x7 ;  /* 0x0000000405047211 */ /* 0x000fc600078e38ff */
[----:B------:R-:W-:Y:S01]  /*13650*/  IMAD R9, R0, c[0x0][0x3e8], RZ ;  /* 0x0000fa0000097a24 */ /* 0x000fe200078e02ff */
[----:B------:R-:W-:Y:S01]  /*13660*/  IADD3 R5, R7, 0x40, RZ ;  /* 0x0000004007057810 */ /* 0x000fe20007ffe0ff */
[----:B------:R-:W-:-:S04]  /*13670*/  @P0 IMAD.HI.U32 R2, R6, c[0x0][0x4ec], RZ ;  /* 0x00013b0006020a27 */ /* 0x000fc800078e00ff */
[C---:B------:R-:W-:Y:S02]  /*13680*/  IMAD R9, R12.reuse, c[0x0][0x3ec], R9 ;  /* 0x0000fb000c097a24 */ /* 0x040fe400078e0209 */
[----:B------:R-:W-:-:S04]  /*13690*/  IMAD.WIDE.U32 R12, R12, c[0x0][0x3e8], RZ ;  /* 0x0000fa000c0c7a25 */ /* 0x000fc800078e00ff */
[----:B------:R-:W-:Y:S01]  /*136a0*/  IMAD R0, R8, c[0x0][0x3f4], R11 ;  /* 0x0000fd0008007a24 */ /* 0x000fe200078e020b */
[----:B------:R-:W-:Y:S01]  /*136b0*/  IADD3 R13, R13, R9, RZ ;  /* 0x000000090d0d7210 */ /* 0x000fe20007ffe0ff */
[----:B------:R-:W-:Y:S01]  /*136c0*/  IMAD.MOV.U32 R9, RZ, RZ, R6 ;  /* 0x000000ffff097224 */ /* 0x000fe200078e0006 */
[----:B------:R-:W-:-:S03]  /*136d0*/  @P0 SHF.R.U32.HI R9, RZ, c[0x0][0x4f0], R2 ;  /* 0x00013c00ff090a19 */ /* 0x000fc60000011602 */
[----:B------:R-:W-:Y:S01]  /*136e0*/  IMAD.WIDE.U32 R12, R8, c[0x0][0x3f0], R12 ;  /* 0x0000fc00080c7a25 */ /* 0x000fe200078e000c */
[----:B------:R-:W-:Y:S02]  /*136f0*/  SHF.R.S32.HI R2, RZ, 0x1f, R9 ;  /* 0x0000001fff027819 */ /* 0x000fe40000011409 */
[----:B------:R-:W-:Y:S01]  /*13700*/  IADD3 R11, -R9, RZ, RZ ;  /* 0x000000ff090b7210 */ /* 0x000fe20007ffe1ff */
[----:B------:R-:W-:Y:S02]  /*13710*/  IMAD.IADD R13, R13, 0x1, R0 ;  /* 0x000000010d0d7824 */ /* 0x000fe400078e0200 */
[----:B------:R-:W-:Y:S02]  /*13720*/  IMAD R2, R2, c[0x0][0x3e0], RZ ;  /* 0x0000f80002027a24 */ /* 0x000fe400078e02ff */
[----:B------:R-:W-:Y:S01]  /*13730*/  IMAD R11, R11, c[0x0][0x4e8], R6 ;  /* 0x00013a000b0b7a24 */ /* 0x000fe200078e0206 */
[----:B------:R-:W-:Y:S01]  /*13740*/  IADD3 R6, R7, 0x20, RZ ;  /* 0x0000002007067810 */ /* 0x000fe20007ffe0ff */
[----:B------:R-:W-:-:S03]  /*13750*/  IMAD.WIDE.U32 R12, R9, c[0x0][0x3e0], R12 ;  /* 0x0000f800090c7a25 */ /* 0x000fc600078e000c */
[----:B------:R-:W-:Y:S01]  /*13760*/  SHF.R.S32.HI R0, RZ, 0x1f, R11 ;  /* 0x0000001fff007819 */ /* 0x000fe2000001140b */
[----:B------:R-:W-:-:S04]  /*13770*/  IMAD R9, R9, c[0x0][0x3e4], R2 ;  /* 0x0000f90009097a24 */ /* 0x000fc800078e0202 */
[----:B------:R-:W-:Y:S01]  /*13780*/  IMAD R0, R0, c[0x0][0x3d8], RZ ;  /* 0x0000f60000007a24 */ /* 0x000fe200078e02ff */
[----:B------:R-:W-:-:S03]  /*13790*/  IADD3 R13, R13, R9, RZ ;  /* 0x000000090d0d7210 */ /* 0x000fc60007ffe0ff */
[C---:B------:R-:W-:Y:S02]  /*137a0*/  IMAD R0, R11.reuse, c[0x0][0x3dc], R0 ;  /* 0x0000f7000b007a24 */ /* 0x040fe400078e0200 */
[----:B------:R-:W-:-:S04]  /*137b0*/  IMAD.WIDE.U32 R8, R11, c[0x0][0x3d8], R12 ;  /* 0x0000f6000b087a25 */ /* 0x000fc800078e000c */
[----:B------:R-:W-:Y:S01]  /*137c0*/  IMAD.IADD R11, R9, 0x1, R0 ;  /* 0x00000001090b7824 */ /* 0x000fe200078e0200 */
[----:B------:R-:W-:-:S04]  /*137d0*/  LEA R9, P0, R8, c[0x0][0x380], 0x1 ;  /* 0x0000e00008097a11 */ /* 0x000fc800078008ff */
[----:B------:R-:W-:Y:S01]  /*137e0*/  LEA.HI.X R8, R8, c[0x0][0x384], R11, 0x1, P0 ;  /* 0x0000e10008087a11 */ /* 0x000fe200000f0c0b */
[----:B------:R1:W2:Y:S01]  /*137f0*/  SHFL.IDX PT, R10, R9, RZ, 0x1c1f ;  /* 0x001c1fff090a7589 */ /* 0x0002a200000e0000 */
[----:B------:R-:W-:-:S03]  /*13800*/  ISETP.GE.AND P0, PT, R4, R3, PT ;  /* 0x000000030400720c */ /* 0x000fc60003f06270 */
[----:B------:R1:W3:Y:S10]  /*13810*/  SHFL.IDX PT, R11, R8, RZ, 0x1c1f ;  /* 0x001c1fff080b7589 */ /* 0x0002f400000e0000 */
[----:B------:R-:W-:Y:S05]  /*13820*/  @P0 BRA `(.L_x_235) ;  /* 0x000000f000000947 */ /* 0x000fea0003800000 */
[----:B------:R-:W-:Y:S02]  /*13830*/  ISETP.GE.AND P1, PT, R6, c[0x0][0x3c8], PT ;  /* 0x0000f20006007a0c */ /* 0x000fe40003f26270 */
[----:B------:R-:W-:-:S02]  /*13840*/  ISETP.GE.AND P0, PT, R5, c[0x0][0x3c8], PT ;  /* 0x0000f20005007a0c */ /* 0x000fc40003f06270 */
        /* <DEDUP_REMOVED lines=13> */
.L_x_235:
[----:B------:R-:W-:Y:S05]  /*13920*/  BSYNC B0 ;  /* 0x0000000000007941 */ /* 0x000fea0003800000 */
.L_x_234:
[----:B------:R-:W-:Y:S01]  /*13930*/  IADD3 R0, R4, 0x20, RZ ;  /* 0x0000002004007810 */ /* 0x000fe20007ffe0ff */
[----:B--23--:R2:W3:Y:S01]  /*13940*/  SHFL.IDX PT, R11, R8, 0x1, 0x1c1f ;  /* 0x003c1f00080b7f89 */ /* 0x00c4e200000e0000 */
        /* <DEDUP_REMOVED lines=19> */
.L_x_237:
[----:B------:R-:W-:Y:S05]  /*13a80*/  BSYNC B0 ;  /* 0x0000000000007941 */ /* 0x000fea0003800000 */
.L_x_236:
[----:B------:R-:W-:Y:S01]  /*13a90*/  IADD3 R0, R4, 0x40, RZ ;  /* 0x0000004004007810 */ /* 0x000fe20007ffe0ff */
[----:B---3--:R3:W1:Y:S01]  /*13aa0*/  SHFL.IDX PT, R11, R8, 0x2, 0x1c1f ;  /* 0x005c1f00080b7f89 */ /* 0x00866200000e0000 */
        /* <DEDUP_REMOVED lines=19> */
.L_x_239:
[----:B------:R-:W-:Y:S05]  /*13be0*/  BSYNC B0 ;  /* 0x0000000000007941 */ /* 0x000fea0003800000 */
.L_x_238:
[----:B------:R-:W-:Y:S01]  /*13bf0*/  IADD3 R4, R4, 0x60, RZ ;  /* 0x0000006004047810 */ /* 0x000fe20007ffe0ff */
[----:B-1----:R1:W2:Y:S03]  /*13c00*/  SHFL.IDX PT, R11, R8, 0x3, 0x1c1f ;  /* 0x007c1f00080b7f89 */ /* 0x0022a600000e0000 */
[----:B------:R-:W-:Y:S01]  /*13c10*/  ISETP.GE.AND P0, PT, R4, R3, PT ;  /* 0x000000030400720c */ /* 0x000fe20003f06270 */
[----:B----4-:R1:W4:-:S12]  /*13c20*/  SHFL.IDX PT, R10, R9, 0x3, 0x1c1f ;  /* 0x007c1f00090a7f89 */ /* 0x01031800000e0000 */
[----:B------:R-:W-:Y:S05]  /*13c30*/  @P0 EXIT ;  /* 0x000000000000094d */ /* 0x000fea0003800000 */
[----:B------:R-:W-:Y:S02]  /*13c40*/  ISETP.GE.AND P0, PT, R6, c[0x0][0x3c8], PT ;  /* 0x0000f20006007a0c */ /* 0x000fe40003f06270 */
[----:B------:R-:W-:-:S11]  /*13c50*/  ISETP.GE.AND P1, PT, R7, c[0x0][0x3c8], PT ;  /* 0x0000f20007007a0c */ /* 0x000fd60003f26270 */
[----:B------:R-:W-:-:S04]  /*13c60*/  @!P0 SHF.R.S32.HI R3, RZ, 0x1f, R6 ;  /* 0x0000001fff038819 */ /* 0x000fc80000011406 */
[----:B------:R-:W-:Y:S01]  /*13c70*/  @!P0 LEA.HI R3, R3, R6, RZ, 0x3 ;  /* 0x0000000603038211 */ /* 0x000fe200078f18ff */
[----:B--2-4-:R-:W-:-:S03]  /*13c80*/  @!P1 IMAD.WIDE R6, R7, 0x2, R10 ;  /* 0x0000000207069825 */ /* 0x014fc600078e020a */
[----:B------:R-:W-:Y:S02]  /*13c90*/  @!P0 LOP3.LUT R3, R3, 0xfffffff8, RZ, 0xc0, !PT ;  /* 0xfffffff803038812 */ /* 0x000fe400078ec0ff */
[----:B------:R2:W-:Y:S03]  /*13ca0*/  @!P1 ST.E.128 [R6.64], RZ ;  /* 0x000000ff06009985 */ /* 0x0005e6000c101d08 */
[----:B------:R-:W-:-:S05]  /*13cb0*/  @!P0 IMAD.WIDE R2, R3, 0x2, R10 ;  /* 0x0000000203028825 */ /* 0x000fca00078e020a */
[----:B------:R2:W-:Y:S01]  /*13cc0*/  @!P0 ST.E.128 [R2.64], RZ ;  /* 0x000000ff02008985 */ /* 0x0005e2000c101d08 */
[----:B------:R-:W-:-:S13]  /*13cd0*/  ISETP.GE.AND P0, PT, R5, c[0x0][0x3c8], PT ;  /* 0x0000f20005007a0c */ /* 0x000fda0003f06270 */
[----:B------:R-:W-:Y:S05]  /*13ce0*/  @P0 EXIT ;  /* 0x000000000000094d */ /* 0x000fea0003800000 */
[----:B------:R-:W-:-:S04]  /*13cf0*/  SHF.R.S32.HI R0, RZ, 0x1f, R5 ;  /* 0x0000001fff007819 */ /* 0x000fc80000011405 */
[----:B------:R-:W-:-:S04]  /*13d00*/  LEA.HI R0, R0, R5, RZ, 0x3 ;  /* 0x0000000500007211 */ /* 0x000fc800078f18ff */
[----:B--2---:R-:W-:-:S05]  /*13d10*/  LOP3.LUT R3, R0, 0xfffffff8, RZ, 0xc0, !PT ;  /* 0xfffffff800037812 */ /* 0x004fca00078ec0ff */
[----:B------:R-:W-:-:S05]  /*13d20*/  IMAD.WIDE R10, R3, 0x2, R10 ;  /* 0x00000002030a7825 */ /* 0x000fca00078e020a */
[----:B------:R-:W-:Y:S01]  /*13d30*/  ST.E.128 [R10.64], RZ ;  /* 0x000000ff0a007985 */ /* 0x000fe2000c101d08 */
[----:B------:R-:W-:Y:S05]  /*13d40*/  EXIT ;  /* 0x000000000000794d */ /* 0x000fea0003800000 */
.L_x_240:
        /* <DEDUP_REMOVED lines=11> */
.L_x_757:


//--------------------- .text._ZN7cutlass13device_kernelIN5flash19enable_sm80_to_sm89INS1_16FlashAttnFwdSm80INS1_25CollectiveMainloopFwdSm80ILi4ELi1ELb0EN4cute5tupleIJNS5_1CILi128EEENS7_ILi48EEENS7_ILi96EEEEEELi96ENS_6half_tEfNS_4arch4Sm80ELb0ELb1ELb1ELb1ELb0ELb0ELb1ELb0EEENS1_21CollectiveEpilogueFwdINS6_IJS8_SA_S9_EEENS6_IJNS7_ILi1EEESI_SI_EEESC_SE_Li128ELb1ELb1ELb0ELb0EEENS1_19SingleTileSchedulerILb1ELb0ELb1ELi128EEEEEEEEEvNT_6ParamsE --------------------------
	.section	.text._ZN7cutlass13device_kernelIN5flash19enable_sm80_to_sm89INS1_16FlashAttnFwdSm80INS1_25CollectiveMainloopFwdSm80ILi4ELi1ELb0EN4cute5tupleIJNS5_1CILi128EEENS7_ILi48EEENS7_ILi96EEEEEELi96ENS_6half_tEfNS_4arch4Sm80ELb0ELb1ELb1ELb1ELb0ELb0ELb1ELb0EEENS1_21CollectiveEpilogueFwdINS6_IJS8_SA_S9_EEENS6_IJNS7_ILi1EEESI_SI_EEESC_SE_Li128ELb1ELb1ELb0ELb0EEENS1_19SingleTileSchedulerILb1ELb0ELb1ELi128EEEEEEEEEvNT_6ParamsE,"ax",@progbits
	.sectioninfo	@"SHI_REGISTERS=255"
	.align	128
.text._ZN7cutlass13device_kernelIN5flash19enable_sm80_to_sm89INS1_16FlashAttnFwdSm80INS1_25CollectiveMainloopFwdSm80ILi4ELi1ELb0EN4cute5tupleIJNS5_1CILi128EEENS7_ILi48EEENS7_ILi96EEEEEELi96ENS_6half_tEfNS_4arch4Sm80ELb0ELb1ELb1ELb1ELb0ELb0ELb1ELb0EEENS1_21CollectiveEpilogueFwdINS6_IJS8_SA_S9_EEENS6_IJNS7_ILi1EEESI_SI_EEESC_SE_Li128ELb1ELb1ELb0ELb0EEENS1_19SingleTileSchedulerILb1ELb0ELb1ELi128EEEEEEEEEvNT_6ParamsE:
        .type           _ZN7cutlass13device_kernelIN5flash19enable_sm80_to_sm89INS1_16FlashAttnFwdSm80INS1_25CollectiveMainloopFwdSm80ILi4ELi1ELb0EN4cute5tupleIJNS5_1CILi128EEENS7_ILi48EEENS7_ILi96EEEEEELi96ENS_6half_tEfNS_4arch4Sm80ELb0ELb1ELb1ELb1ELb0ELb0ELb1ELb0EEENS1_21CollectiveEpilogueFwdINS6_IJS8_SA_S9_EEENS6_IJNS7_ILi1EEESI_SI_EEESC_SE_Li128ELb1ELb1ELb0ELb0EEENS1_19SingleTileSchedulerILb1ELb0ELb1ELi128EEEEEEEEEvNT_6ParamsE,@function
        .size           _ZN7cutlass13device_kernelIN5flash19enable_sm80_to_sm89INS1_16FlashAttnFwdSm80INS1_25CollectiveMainloopFwdSm80ILi4ELi1ELb0EN4cute5tupleIJNS5_1CILi128EEENS7_ILi48EEENS7_ILi96EEEEEELi96ENS_6half_tEfNS_4arch4Sm80ELb0ELb1ELb1ELb1ELb0ELb0ELb1ELb0EEENS1_21CollectiveEpilogueFwdINS6_IJS8_SA_S9_EEENS6_IJNS7_ILi1EEESI_SI_EEESC_SE_Li128ELb1ELb1ELb0ELb0EEENS1_19SingleTileSchedulerILb1ELb0ELb1ELi128EEEEEEEEEvNT_6ParamsE,(.L_x_758 - _ZN7cutlass13device_kernelIN5flash19enable_sm80_to_sm89INS1_16FlashAttnFwdSm80INS1_25CollectiveMainloopFwdSm80ILi4ELi1ELb0EN4cute5tupleIJNS5_1CILi128EEENS7_ILi48EEENS7_ILi96EEEEEELi96ENS_6half_tEfNS_4arch4Sm80ELb0ELb1ELb1ELb1ELb0ELb0ELb1ELb0EEENS1_21CollectiveEpilogueFwdINS6_IJS8_SA_S9_EEENS6_IJNS7_ILi1EEESI_SI_EEESC_SE_Li128ELb1ELb1ELb0ELb0EEENS1_19SingleTileSchedulerILb1ELb0ELb1ELi128EEEEEEEEEvNT_6ParamsE)
        .other          _ZN7cutlass13device_kernelIN5flash19enable_sm80_to_sm89INS1_16FlashAttnFwdSm80INS1_25CollectiveMainloopFwdSm80ILi4ELi1ELb0EN4cute5tupleIJNS5_1CILi128EEENS7_ILi48EEENS7_ILi96EEEEEELi96ENS_6half_tEfNS_4arch4Sm80ELb0ELb1ELb1ELb1ELb0ELb0ELb1ELb0EEENS1_21CollectiveEpilogueFwdINS6_IJS8_SA_S9_EEENS6_IJNS7_ILi1EEESI_SI_EEESC_SE_Li128ELb1ELb1ELb0ELb0EEENS1_19SingleTileSchedulerILb1ELb0ELb1ELi128EEEEEEEEEvNT_6ParamsE,@"STO_CUDA_ENTRY STV_DEFAULT"
_ZN7cutlass13device_kernelIN5flash19enable_sm80_to_sm89INS1_16FlashAttnFwdSm80INS1_25CollectiveMainloopFwdSm80ILi4ELi1ELb0EN4cute5tupleIJNS5_1CILi128EEENS7_ILi48EEENS7_ILi96EEEEEELi96ENS_6half_tEfNS_4arch4Sm80ELb0ELb1ELb1ELb1ELb0ELb0ELb1ELb0EEENS1_21CollectiveEpilogueFwdINS6_IJS8_SA_S9_EEENS6_IJNS7_ILi1EEESI_SI_EEESC_SE_Li128ELb1ELb1ELb0ELb0EEENS1_19SingleTileSchedulerILb1ELb0ELb1ELi128EEEEEEEEEvNT_6ParamsE:
[----:B------:R-:W-:Y:S02]  /*0000*/  MOV R1, c[0x0][0x28] ;  /* 0x00000a0000017a02 */ /* 0x000fe40000000f00 */
[----:B------:R-:W1:Y:S01]  /*0010*/  S2R R129, SR_TID.X ;  /* 0x0000000000817919 */ /* 0x000e620000002100 */
[----:B------:R-:W-:Y:S01]  /*0020*/  IMAD.MOV.U32 R29, RZ, RZ, 0x4 ;  /* 0x00000004ff1d7424 */ /* 0x000fe200078e00ff */
[----:B------:R-:W2:Y:S01]  /*0030*/  S2UR UR4, SR_CTAID.X ;  /* 0x00000000000479c3 */ /* 0x000ea20000002500 */
[----:B------:R-:W-:Y:S01]  /*0040*/  ULDC.64 UR8, c[0x0][0x118] ;  /* 0x0000460000087ab9 */ /* 0x000fe20000000a00 */
[----:B------:R-:W3:Y:S01]  /*0050*/  S2R R5, SR_CTAID.Z ;  /* 0x0000000000057919 */ /* 0x000ee20000002700 */
[----:B------:R-:W-:Y:S02]  /*0060*/  IADD3 R1, R1, -0x70, RZ ;  /* 0xffffff9001017810 */ /* 0x000fe40007ffe0ff */
[----:B-1----:R-:W-:Y:S01]  /*0070*/  SHF.R.U32.HI R0, RZ, 0x5, R129 ;  /* 0x00000005ff007819 */ /* 0x002fe20000011681 */
[----:B---3--:R-:W-:-:S05]  /*0080*/  IMAD.WIDE R2, R5, R29, c[0x0][0x568] ;  /* 0x00015a0005027625 */ /* 0x008fca00078e021d */
[----:B------:R-:W1:Y:S02]  /*0090*/  SHFL.IDX PT, R0, R0, RZ, 0x1f ;  /* 0x00001fff00007589 */ /* 0x000e6400000e0000 */
[----:B-1----:R-:W-:-:S13]  /*00a0*/  ISETP.NE.AND P0, PT, R0, RZ, PT ;  /* 0x000000ff0000720c */ /* 0x002fda0003f05270 */
[----:B--2---:R-:W-:Y:S05]  /*00b0*/  @!P0 BRA `(.L_x_241) ;  /* 0x0000015000008947 */ /* 0x004fea0003800000 */
[----:B------:R-:W-:-:S04]  /*00c0*/  ISETP.NE.U32.AND P0, PT, RZ, c[0x0][0x568], PT ;  /* 0x00015a00ff007a0c */ /* 0x000fc80003f05070 */
[----:B------:R-:W-:-:S13]  /*00d0*/  ISETP.NE.AND.EX P0, PT, RZ, c[0x0][0x56c], PT, P0 ;  /* 0x00015b00ff007a0c */ /* 0x000fda0003f05300 */
[----:B------:R-:W-:Y:S05]  /*00e0*/  @!P0 BRA `(.L_x_242) ;  /* 0x0000002000008947 */ /* 0x000fea0003800000 */
[----:B------:R1:W5:Y:S01]  /*00f0*/  LDG.E R0, [R2.64] ;  /* 0x0000000802007981 */ /* 0x000362000c1e1900 */
[----:B------:R-:W-:Y:S05]  /*0100*/  BRA `(.L_x_243) ;  /* 0x0000009000007947 */ /* 0x000fea0003800000 */
.L_x_242:
        /* <DEDUP_REMOVED lines=8> */
.L_x_244:
[----:B------:R-:W-:-:S04]  /*0190*/  MOV R0, c[0x0][0x54c] ;  /* 0x0001530000007a02 */ /* 0x000fc80000000f00 */
.L_x_243:
[----:B------:R-:W-:Y:S01]  /*01a0*/  USHF.L.U32 UR4, UR4, 0x7, URZ ;  /* 0x0000000704047899 */ /* 0x000fe2000800063f */
[----:B-----5:R-:W-:-:S05]  /*01b0*/  IMAD R0, R0, c[0x0][0x548], RZ ;  /* 0x0001520000007a24 */ /* 0x020fca00078e02ff */
[----:B------:R-:W-:-:S04]  /*01c0*/  MOV R10, UR4 ;  /* 0x00000004000a7c02 */ /* 0x000fc80008000f00 */
[----:B------:R-:W-:-:S04]  /*01d0*/  ISETP.GE.AND P0, PT, R10, R0, PT ;  /* 0x000000000a00720c */ /* 0x000fc80003f06270 */
[----:B------:R-:W-:-:S05]  /*01e0*/  SEL R0, R5, 0xffffffff, !P0 ;  /* 0xffffffff05007807 */ /* 0x000fca0004000000 */
[----:B------:R2:W-:Y:S01]  /*01f0*/  STL [R1+0x6c], R0 ;  /* 0x00006c0001007387 */ /* 0x0005e20000100800 */
[----:B------:R-:W-:Y:S05]  /*0200*/  BRA `(.L_x_245) ;  /* 0x0000014000007947 */ /* 0x000fea0003800000 */
.L_x_241:
[----:B------:R-:W-:-:S04]  /*0210*/  ISETP.NE.U32.AND P0, PT, RZ, c[0x0][0x568], PT ;  /* 0x00015a00ff007a0c */ /* 0x000fc80003f05070 */
[----:B------:R-:W-:-:S13]  /*0220*/  ISETP.NE.AND.EX P0, PT, RZ, c[0x0][0x56c], PT, P0 ;  /* 0x00015b00ff007a0c */ /* 0x000fda0003f05300 */
[----:B------:R-:W-:Y:S05]  /*0230*/  @!P0 BRA `(.L_x_246) ;  /* 0x0000002000008947 */ /* 0x000fea0003800000 */
[----:B------:R1:W5:Y:S01]  /*0240*/  LDG.E R0, [R2.64] ;  /* 0x0000000802007981 */ /* 0x000362000c1e1900 */
[----:B------:R-:W-:Y:S05]  /*0250*/  BRA `(.L_x_247) ;  /* 0x0000009000007947 */ /* 0x000fea0003800000 */
.L_x_246:
        /* <DEDUP_REMOVED lines=8> */
.L_x_248:
[----:B------:R-:W-:-:S04]  /*02e0*/  MOV R0, c[0x0][0x54c] ;  /* 0x0001530000007a02 */ /* 0x000fc80000000f00 */
.L_x_247:
[----:B------:R-:W-:Y:S01]  /*02f0*/  USHF.L.U32 UR4, UR4, 0x7, URZ ;  /* 0x0000000704047899 */ /* 0x000fe2000800063f */
[----:B-----5:R-:W-:-:S05]  /*0300*/  IMAD R0, R0, c[0x0][0x548], RZ ;  /* 0x0001520000007a24 */ /* 0x020fca00078e02ff */
[----:B------:R-:W-:-:S04]  /*0310*/  MOV R10, UR4 ;  /* 0x00000004000a7c02 */ /* 0x000fc80008000f00 */
[----:B------:R-:W-:-:S04]  /*0320*/  ISETP.GE.AND P0, PT, R10, R0, PT ;  /* 0x000000000a00720c */ /* 0x000fc80003f06270 */
[----:B------:R-:W-:-:S05]  /*0330*/  SEL R0, R5, 0xffffffff, !P0 ;  /* 0xffffffff05007807 */ /* 0x000fca0004000000 */
[----:B------:R2:W-:Y:S04]  /*0340*/  STL [R1+0x6c], R0 ;  /* 0x00006c0001007387 */ /* 0x0005e80000100800 */
.L_x_245:
[----:B------:R-:W3:Y:S02]  /*0350*/  LDL R48, [R1+0x6c] ;  /* 0x00006c0001307983 */ /* 0x000ee40000100800 */
[----:B---3--:R-:W-:-:S13]  /*0360*/  ISETP.GE.AND P0, PT, R48, RZ, PT ;  /* 0x000000ff3000720c */ /* 0x008fda0003f06270 */
[----:B------:R-:W-:Y:S05]  /*0370*/  @!P0 EXIT ;  /* 0x000000000000894d */ /* 0x000fea0003800000 */
[----:B------:R-:W-:Y:S01]  /*0380*/  ISETP.NE.U32.AND P0, PT, RZ, c[0x0][0x370], PT ;  /* 0x0000dc00ff007a0c */ /* 0x000fe20003f05070 */
[----:B------:R-:W-:Y:S01]  /*0390*/  IMAD.MOV.U32 R11, RZ, RZ, RZ ;  /* 0x000000ffff0b7224 */ /* 0x000fe200078e00ff */
[----:B------:R-:W-:Y:S01]  /*03a0*/  ISETP.NE.U32.AND P2, PT, RZ, c[0x0][0x360], PT ;  /* 0x0000d800ff007a0c */ /* 0x000fe20003f45070 */
[----:B------:R-:W-:Y:S01]  /*03b0*/  CS2R R12, SRZ ;  /* 0x00000000000c7805 */ /* 0x000fe2000001ff00 */
[----:B------:R-:W-:Y:S01]  /*03c0*/  ISETP.NE.AND.EX P1, PT, RZ, c[0x0][0x374], PT, P0 ;  /* 0x0000dd00ff007a0c */ /* 0x000fe20003f25300 */
[CC--:B------:R-:W-:Y:S01]  /*03d0*/  IMAD.WIDE R4, R48.reuse, R29.reuse, c[0x0][0x348] ;  /* 0x0000d20030047625 */ /* 0x0c0fe200078e021d */
[----:B------:R-:W-:Y:S02]  /*03e0*/  ISETP.NE.AND.EX P0, PT, RZ, c[0x0][0x364], PT, P2 ;  /* 0x0000d900ff007a0c */ /* 0x000fe40003f05320 */
[----:B------:R-:W-:Y:S01]  /*03f0*/  ISETP.NE.U32.AND P2, PT, RZ, c[0x0][0x348], PT ;  /* 0x0000d200ff007a0c */ /* 0x000fe20003f45070 */
[----:B-1----:R-:W-:Y:S01]  /*0400*/  IMAD.WIDE R2, R48, R29, c[0x0][0x350] ;  /* 0x0000d40030027625 */ /* 0x002fe200078e021d */
[----:B------:R-:W-:-:S02]  /*0410*/  ISETP.NE.U32.AND P3, PT, RZ, c[0x0][0x350], PT ;  /* 0x0000d400ff007a0c */ /* 0x000fc40003f65070 */
[----:B------:R-:W-:Y:S01]  /*0420*/  ISETP.NE.AND.EX P2, PT, RZ, c[0x0][0x34c], PT, P2 ;  /* 0x0000d300ff007a0c */ /* 0x000fe20003f45320 */
[----:B------:R-:W-:Y:S01]  /*0430*/  IMAD.MOV.U32 R229, RZ, RZ, c[0x0][0x168] ;  /* 0x00005a00ffe57624 */ /* 0x000fe200078e00ff */
[----:B------:R-:W-:-:S03]  /*0440*/  ISETP.NE.AND.EX P3, PT, RZ, c[0x0][0x354], PT, P3 ;  /* 0x0000d500ff007a0c */ /* 0x000fc60003f65330 */
[----:B------:R-:W-:-:S04]  /*0450*/  @P1 IMAD.WIDE R8, R48, R29, c[0x0][0x370] ;  /* 0x0000dc0030081625 */ /* 0x000fc800078e021d */
[----:B------:R-:W-:Y:S01]  /*0460*/  @P0 IMAD.WIDE R6, R48, R29, c[0x0][0x360] ;  /* 0x0000d80030060625 */ /* 0x000fe200078e021d */
[----:B------:R1:W5:Y:S04]  /*0470*/  @P1 LDG.E R11, [R8.64] ;  /* 0x00000008080b1981 */ /* 0x000368000c1e1900 */
[----:B------:R1:W5:Y:S04]  /*0480*/  @P2 LDG.E R13, [R4.64] ;  /* 0x00000008040d2981 */ /* 0x000368000c1e1900 */
[----:B------:R1:W5:Y:S04]  /*0490*/  @P3 LDG.E R12, [R2.64] ;  /* 0x00000008020c3981 */ /* 0x000368000c1e1900 */
[----:B------:R3:W5:Y:S02]  /*04a0*/  @P0 LDG.E R229, [R6.64] ;  /* 0x0000000806e50981 */ /* 0x000764000c1e1900 */
[----:B---3--:R-:W-:Y:S01]  /*04b0*/  IMAD.MOV.U32 R6, RZ, RZ, c[0x0][0x1d0] ;  /* 0x00007400ff067624 */ /* 0x008fe200078e00ff */
[----:B------:R-:W-:Y:S05]  /*04c0*/  @P0 BRA `(.L_x_249) ;  /* 0x0000004000000947 */ /* 0x000fea0003800000 */
[----:B-1----:R-:W-:Y:S05]  /*04d0*/  @!P2 BRA `(.L_x_249) ;  /* 0x000000300000a947 */ /* 0x002fea0003800000 */
[----:B--2---:R1:W2:Y:S04]  /*04e0*/  LDG.E R0, [R4.64] ;  /* 0x0000000804007981 */ /* 0x0042a8000c1e1900 */
[----:B-1----:R-:W2:Y:S02]  /*04f0*/  LDG.E R4, [R4.64+0x4] ;  /* 0x0000040804047981 */ /* 0x002ea4000c1e1900 */
[----:B--2--5:R-:W-:-:S02]  /*0500*/  IADD3 R229, -R0, R4, RZ ;  /* 0x0000000400e57210 */ /* 0x024fc40007ffe1ff */
.L_x_249:
[----:B-1----:R-:W-:-:S04]  /*0510*/  ISETP.NE.U32.AND P0, PT, RZ, c[0x0][0x368], PT ;  /* 0x0000da00ff007a0c */ /* 0x002fc80003f05070 */
[----:B------:R-:W-:-:S13]  /*0520*/  ISETP.NE.AND.EX P0, PT, RZ, c[0x0][0x36c], PT, P0 ;  /* 0x0000db00ff007a0c */ /* 0x000fda0003f05300 */
[----:B------:R-:W-:Y:S05]  /*0530*/  @!P0 BRA `(.L_x_250) ;  /* 0x0000003000008947 */ /* 0x000fea0003800000 */
[----:B------:R-:W-:-:S05]  /*0540*/  IMAD.WIDE R2, R48, R29, c[0x0][0x368] ;  /* 0x0000da0030027625 */ /* 0x000fca00078e021d */
[----:B------:R1:W5:Y:S01]  /*0550*/  LDG.E R6, [R2.64] ;  /* 0x0000000802067981 */ /* 0x000362000c1e1900 */
[----:B------:R-:W-:Y:S05]  /*0560*/  BRA `(.L_x_251) ;  /* 0x0000004000007947 */ /* 0x000fea0003800000 */
.L_x_250:
[----:B------:R-:W-:Y:S05]  /*0570*/  @!P3 BRA `(.L_x_251) ;  /* 0x000000300000b947 */ /* 0x000fea0003800000 */
[----:B------:R1:W3:Y:S04]  /*0580*/  LDG.E R6, [R2.64] ;  /* 0x0000000802067981 */ /* 0x0002e8000c1e1900 */
[----:B-1----:R-:W3:Y:S02]  /*0590*/  LDG.E R2, [R2.64+0x4] ;  /* 0x0000040802027981 */ /* 0x002ee4000c1e1900 */
[----:B---3--:R-:W-:Y:S02]  /*05a0*/  IADD3 R6, -R6, R2, RZ ;  /* 0x0000000206067210 */ /* 0x008fe40007ffe1ff */
.L_x_251:
[----:B--2---:R-:W-:Y:S01]  /*05b0*/  IMAD.MOV.U32 R0, RZ, RZ, c[0x0][0x2c4] ;  /* 0x0000b100ff007624 */ /* 0x004fe200078e00ff */
[----:B------:R-:W-:Y:S01]  /*05c0*/  LOP3.LUT R228, R228, 0xfffff7ff, RZ, 0xc0, !PT ;  /* 0xfffff7ffe4e47812 */ /* 0x000fe200078ec0ff */
[----:B------:R-:W-:Y:S02]  /*05d0*/  IMAD.MOV.U32 R185, RZ, RZ, R10 ;  /* 0x000000ffffb97224 */ /* 0x000fe400078e000a */
[----:B------:R-:W-:Y:S01]  /*05e0*/  IMAD.MOV.U32 R252, RZ, RZ, c[0x0][0x32c] ;  /* 0x0000cb00fffc7624 */ /* 0x000fe200078e00ff */
[----:B------:R-:W-:Y:S01]  /*05f0*/  ISETP.NE.AND P6, PT, R0, 0x1, PT ;  /* 0x000000010000780c */ /* 0x000fe20003fc5270 */
[----:B-----5:R-:W-:-:S02]  /*0600*/  IMAD.IADD R227, R6, 0x1, -R11 ;  /* 0x0000000106e37824 */ /* 0x020fc400078e0a0b */
[----:B------:R-:W-:Y:S01]  /*0610*/  IMAD.IADD R12, R12, 0x1, R11 ;  /* 0x000000010c0c7824 */ /* 0x000fe200078e020b */
[----:B------:R-:W-:Y:S02]  /*0620*/  ISETP.GE.AND P5, PT, R252, 0x1, PT ;  /* 0x00000001fc00780c */ /* 0x000fe40003fa6270 */
[----:B-1----:R-:W-:-:S07]  /*0630*/  IADD3 R2, R227, 0x1, -R229 ;  /* 0x00000001e3027810 */ /* 0x002fce0007ffe8e5 */
[----:B------:R-:W-:Y:S02]  /*0640*/  @P6 IADD3 R0, R185, 0x7f, RZ ;  /* 0x0000007fb9006810 */ /* 0x000fe40007ffe0ff */
[----:B------:R-:W-:-:S03]  /*0650*/  @P6 LOP3.LUT R228, R228, 0x800, RZ, 0xfc, !PT ;  /* 0x00000800e4e46812 */ /* 0x000fc600078efcff */
[----:B------:R-:W-:Y:S01]  /*0660*/  @P6 IMAD.HI.U32 R3, R0, c[0x0][0x2c8], RZ ;  /* 0x0000b20000036a27 */ /* 0x000fe200078e00ff */
[----:B------:R-:W-:Y:S02]  /*0670*/  IADD3 R0, R10, 0x7f, RZ ;  /* 0x0000007f0a007810 */ /* 0x000fe40007ffe0ff */
[----:B------:R-:W-:Y:S02]  /*0680*/  LOP3.LUT R228, R228, 0xfffffbff, RZ, 0xc0, !PT ;  /* 0xfffffbffe4e47812 */ /* 0x000fe400078ec0ff */
[----:B------:R-:W-:Y:S02]  /*0690*/  @P6 SHF.R.U32.HI R0, RZ, c[0x0][0x2cc], R3 ;  /* 0x0000b300ff006a19 */ /* 0x000fe40000011603 */
[----:B------:R-:W-:-:S03]  /*06a0*/  @P5 LOP3.LUT R228, R228, 0x400, RZ, 0xfc, !PT ;  /* 0x00000400e4e45812 */ /* 0x000fc600078efcff */
[----:B------:R-:W-:-:S05]  /*06b0*/  IMAD.IADD R0, R2, 0x1, R0 ;  /* 0x0000000102007824 */ /* 0x000fca00078e0200 */
[----:B------:R-:W-:Y:S01]  /*06c0*/  IADD3 R3, R0, c[0x0][0x328], RZ ;  /* 0x0000ca0000037a10 */ /* 0x000fe20007ffe0ff */
[----:B------:R-:W-:Y:S05]  /*06d0*/  @!P5 BRA `(.L_x_252) ;  /* 0x000000e00000d947 */ /* 0x000fea0003800000 */
[C---:B------:R-:W-:Y:S02]  /*06e0*/  ISETP.GT.AND P0, PT, R0.reuse, RZ, PT ;  /* 0x000000ff0000720c */ /* 0x040fe40003f04270 */
[----:B------:R-:W-:-:S11]  /*06f0*/  IADD3 R2, R0, -0x1, RZ ;  /* 0xffffffff00027810 */ /* 0x000fd60007ffe0ff */
[----:B------:R-:W-:Y:S05]  /*0700*/  @P0 BRA `(.L_x_253) ;  /* 0x0000006000000947 */ /* 0x000fea0003800000 */
[----:B------:R-:W-:Y:S01]  /*0710*/  ISETP.NE.AND P0, PT, R252, 0x1, PT ;  /* 0x00000001fc00780c */ /* 0x000fe20003f05270 */
[----:B------:R-:W-:-:S12]  /*0720*/  IMAD.MOV R0, RZ, RZ, -R0 ;  /* 0x000000ffff007224 */ /* 0x000fd800078e0a00 */
[----:B------:R-:W-:-:S05]  /*0730*/  @P0 IMAD.HI.U32 R2, R0, c[0x0][0x330], RZ ;  /* 0x0000cc0000020a27 */ /* 0x000fca00078e00ff */
[----:B------:R-:W-:-:S04]  /*0740*/  @P0 SHF.R.U32.HI R0, RZ, c[0x0][0x334], R2 ;  /* 0x0000cd00ff000a19 */ /* 0x000fc80000011602 */
[----:B------:R-:W-:Y:S01]  /*0750*/  LOP3.LUT R2, RZ, R0, RZ, 0x33, !PT ;  /* 0x00000000ff027212 */ /* 0x000fe200078e33ff */
[----:B------:R-:W-:Y:S05]  /*0760*/  BRA `(.L_x_254) ;  /* 0x0000003000007947 */ /* 0x000fea0003800000 */
.L_x_253:
[----:B------:R-:W-:-:S13]  /*0770*/  ISETP.NE.AND P0, PT, R252, 0x1, PT ;  /* 0x00000001fc00780c */ /* 0x000fda0003f05270 */
[----:B------:R-:W-:-:S05]  /*0780*/  @P0 IMAD.HI.U32 R0, R2, c[0x0][0x330], RZ ;  /* 0x0000cc0002000a27 */ /* 0x000fca00078e00ff */
[----:B------:R-:W-:-:S05]  /*0790*/  @P0 SHF.R.U32.HI R2, RZ, c[0x0][0x334], R0 ;  /* 0x0000cd00ff020a19 */ /* 0x000fca0000011600 */
.L_x_254:
[----:B------:R-:W-:-:S05]  /*07a0*/  IMAD R2, R2, R252, c[0x0][0x32c] ;  /* 0x0000cb0002027624 */ /* 0x000fca00078e02fc */
[----:B------:R-:W-:-:S04]  /*07b0*/  IMNMX R3, R3, R2, PT ;  /* 0x0000000203037217 */ /* 0x000fc80003800200 */
.L_x_252:
[----:B------:R-:W-:Y:S01]  /*07c0*/  IADD3 R2, R3, 0x2f, RZ ;  /* 0x0000002f03027810 */ /* 0x000fe20007ffe0ff */
[----:B------:R-:W-:Y:S01]  /*07d0*/  @P6 IMAD.HI.U32 R4, R185, c[0x0][0x2c8], RZ ;  /* 0x0000b200b9046a27 */ /* 0x000fe200078e00ff */
[----:B------:R-:W-:-:S03]  /*07e0*/  IADD3 R3, R227, 0x2f, RZ ;  /* 0x0000002fe3037810 */ /* 0x000fc60007ffe0ff */
[----:B------:R-:W-:-:S04]  /*07f0*/  IMAD.HI R5, R2, 0x2aaaaaab, RZ ;  /* 0x2aaaaaab02057827 */ /* 0x000fc800078e02ff */
[----:B------:R-:W-:-:S04]  /*0800*/  IMAD.HI R2, R3, 0x2aaaaaab, RZ ;  /* 0x2aaaaaab03027827 */ /* 0x000fc800078e02ff */
[----:B------:R-:W-:Y:S01]  /*0810*/  IMAD.MOV.U32 R0, RZ, RZ, R185 ;  /* 0x000000ffff007224 */ /* 0x000fe200078e00b9 */
[----:B------:R-:W-:Y:S01]  /*0820*/  @P6 SHF.R.U32.HI R0, RZ, c[0x0][0x2cc], R4 ;  /* 0x0000b300ff006a19 */ /* 0x000fe20000011604 */
[----:B------:R-:W-:Y:S01]  /*0830*/  IMAD.IADD R244, R227, 0x1, -R229 ;  /* 0x00000001e3f47824 */ /* 0x000fe200078e0ae5 */
[----:B------:R-:W-:Y:S02]  /*0840*/  SHF.R.U32.HI R4, RZ, 0x1f, R5 ;  /* 0x0000001fff047819 */ /* 0x000fe40000011605 */
[----:B------:R-:W-:Y:S01]  /*0850*/  SHF.R.U32.HI R3, RZ, 0x1f, R2 ;  /* 0x0000001fff037819 */ /* 0x000fe20000011602 */
[----:B------:R-:W-:Y:S01]  /*0860*/  IMAD.IADD R0, R244, 0x1, R0 ;  /* 0x00000001f4007824 */ /* 0x000fe200078e0200 */
[----:B------:R-:W-:Y:S02]  /*0870*/  LEA.HI.SX32 R4, R5, R4, 0x1d ;  /* 0x0000000405047211 */ /* 0x000fe400078feaff */
[----:B------:R-:W-:Y:S02]  /*0880*/  LEA.HI.SX32 R2, R2, R3, 0x1d ;  /* 0x0000000302027211 */ /* 0x000fe400078feaff */
[----:B------:R-:W-:-:S02]  /*0890*/  IADD3 R3, R0, -c[0x0][0x324], RZ ;  /* 0x8000c90000037a10 */ /* 0x000fc40007ffe0ff */
[----:B------:R-:W-:Y:S01]  /*08a0*/  IMNMX R222, R2, R4, PT ;  /* 0x0000000402de7217 */ /* 0x000fe20003800200 */
[----:B------:R-:W-:Y:S05]  /*08b0*/  @!P5 BRA `(.L_x_255) ;  /* 0x000000d00000d947 */ /* 0x000fea0003800000 */
[----:B------:R-:W-:-:S13]  /*08c0*/  ISETP.GT.AND P0, PT, R0, -0x1, PT ;  /* 0xffffffff0000780c */ /* 0x000fda0003f04270 */
[----:B------:R-:W-:Y:S05]  /*08d0*/  @P0 BRA `(.L_x_256) ;  /* 0x0000006000000947 */ /* 0x000fea0003800000 */
[----:B------:R-:W-:Y:S02]  /*08e0*/  ISETP.NE.AND P0, PT, R252, 0x1, PT ;  /* 0x00000001fc00780c */ /* 0x000fe40003f05270 */
[----:B------:R-:W-:-:S11]  /*08f0*/  LOP3.LUT R0, RZ, R0, RZ, 0x33, !PT ;  /* 0x00000000ff007212 */ /* 0x000fd600078e33ff */
[----:B------:R-:W-:-:S05]  /*0900*/  @P0 IMAD.HI.U32 R2, R0, c[0x0][0x330], RZ ;  /* 0x0000cc0000020a27 */ /* 0x000fca00078e00ff */
[----:B------:R-:W-:-:S04]  /*0910*/  @P0 SHF.R.U32.HI R0, RZ, c[0x0][0x334], R2 ;  /* 0x0000cd00ff000a19 */ /* 0x000fc80000011602 */
[----:B------:R-:W-:Y:S01]  /*0920*/  LOP3.LUT R0, RZ, R0, RZ, 0x33, !PT ;  /* 0x00000000ff007212 */ /* 0x000fe200078e33ff */
[----:B------:R-:W-:Y:S05]  /*0930*/  BRA `(.L_x_257) ;  /* 0x0000003000007947 */ /* 0x000fea0003800000 */
.L_x_256:
[----:B------:R-:W-:-:S13]  /*0940*/  ISETP.NE.AND P0, PT, R252, 0x1, PT ;  /* 0x00000001fc00780c */ /* 0x000fda0003f05270 */
[----:B------:R-:W-:-:S05]  /*0950*/  @P0 IMAD.HI.U32 R2, R0, c[0x0][0x330], RZ ;  /* 0x0000cc0000020a27 */ /* 0x000fca00078e00ff */
[----:B------:R-:W-:-:S05]  /*0960*/  @P0 SHF.R.U32.HI R0, RZ, c[0x0][0x334], R2 ;  /* 0x0000cd00ff000a19 */ /* 0x000fca0000011602 */
.L_x_257:
[----:B------:R-:W-:-:S05]  /*0970*/  IMAD R0, R0, c[0x0][0x32c], RZ ;  /* 0x0000cb0000007a24 */ /* 0x000fca00078e02ff */
[----:B------:R-:W-:-:S05]  /*0980*/  IMNMX R3, R3, R0, !PT ;  /* 0x0000000003037217 */ /* 0x000fca0007800200 */
.L_x_255:
[----:B------:R-:W-:Y:S01]  /*0990*/  IMAD.HI R0, R3, 0x2aaaaaab, RZ ;  /* 0x2aaaaaab03007827 */ /* 0x000fe200078e02ff */
[----:B------:R-:W-:Y:S01]  /*09a0*/  PLOP3.LUT P4, PT, PT, PT, PT, 0x80, 0x0 ;  /* 0x000000000000781c */ /* 0x000fe20003f8f070 */
[----:B------:R-:W-:Y:S01]  /*09b0*/  CS2R R94, SRZ ;  /* 0x00000000005e7805 */ /* 0x000fe2000001ff00 */
[----:B------:R-:W-:Y:S01]  /*09c0*/  CS2R R98, SRZ ;  /* 0x0000000000627805 */ /* 0x000fe2000001ff00 */
[----:B------:R-:W-:Y:S01]  /*09d0*/  IMAD.MOV.U32 R11, RZ, RZ, RZ ;  /* 0x000000ffff0b7224 */ /* 0x000fe200078e00ff */
[----:B------:R-:W-:Y:S01]  /*09e0*/  SHF.R.U32.HI R2, RZ, 0x1f, R0 ;  /* 0x0000001fff027819 */ /* 0x000fe20000011600 */
[----:B------:R-:W-:Y:S01]  /*09f0*/  IMAD.MOV.U32 R92, RZ, RZ, RZ ;  /* 0x000000ffff5c7224 */ /* 0x000fe200078e00ff */
[----:B------:R-:W-:Y:S01]  /*0a00*/  CS2R R96, SRZ ;  /* 0x0000000000607805 */ /* 0x000fe2000001ff00 */
[----:B------:R-:W-:Y:S01]  /*0a10*/  CS2R R90, SRZ ;  /* 0x00000000005a7805 */ /* 0x000fe2000001ff00 */
[----:B------:R-:W-:Y:S01]  /*0a20*/  LEA.HI.SX32 R0, R0, R2, 0x1d ;  /* 0x0000000200007211 */ /* 0x000fe200078feaff */
[----:B------:R-:W-:Y:S01]  /*0a30*/  CS2R R88, SRZ ;  /* 0x0000000000587805 */ /* 0x000fe2000001ff00 */
[----:B------:R-:W-:Y:S01]  /*0a40*/  CS2R R86, SRZ ;  /* 0x0000000000567805 */ /* 0x000fe2000001ff00 */
[----:B------:R-:W-:Y:S01]  /*0a50*/  CS2R R84, SRZ ;  /* 0x0000000000547805 */ /* 0x000fe2000001ff00 */
[----:B------:R-:W-:Y:S01]  /*0a60*/  IMNMX R245, RZ, R0, !PT ;  /* 0x00000000fff57217 */ /* 0x000fe20007800200 */
[----:B------:R-:W-:Y:S01]  /*0a70*/  CS2R R14, SRZ ;  /* 0x00000000000e7805 */ /* 0x000fe2000001ff00 */
[----:B------:R-:W-:Y:S01]  /*0a80*/  MOV R78, RZ ;  /* 0x000000ff004e7202 */ /* 0x000fe20000000f00 */
[----:B------:R-:W-:Y:S01]  /*0a90*/  IMAD.MOV.U32 R76, RZ, RZ, RZ ;  /* 0x000000ffff4c7224 */ /* 0x000fe200078e00ff */
[----:B------:R-:W-:Y:S01]  /*0aa0*/  ISETP.GT.AND P0, PT, R222, R245, PT ;  /* 0x000000f5de00720c */ /* 0x000fe20003f04270 */
[----:B------:R1:W-:Y:S01]  /*0ab0*/  STL [R1+0x48], R245 ;  /* 0x000048f501007387 */ /* 0x0003e20000100800 */
[----:B------:R-:W-:Y:S01]  /*0ac0*/  CS2R R16, SRZ ;  /* 0x0000000000107805 */ /* 0x000fe2000001ff00 */
[----:B------:R-:W-:Y:S01]  /*0ad0*/  IMAD.MOV.U32 R82, RZ, RZ, RZ ;  /* 0x000000ffff527224 */ /* 0x000fe200078e00ff */
[----:B------:R-:W-:Y:S01]  /*0ae0*/  CS2R R80, SRZ ;  /* 0x0000000000507805 */ /* 0x000fe2000001ff00 */
        /* <DEDUP_REMOVED lines=51> */
[----:B------:R-:W-:Y:S01]  /*0e20*/  CS2R R50, SRZ ;  /* 0x0000000000327805 */ /* 0x000fe2000001ff00 */
[----:B------:R-:W-:Y:S05]  /*0e30*/  @!P0 BRA `(.L_x_258) ;  /* 0x0001186000008947 */ /* 0x000fea0003800000 */
[----:B-1----:R-:W-:-:S04]  /*0e40*/  ISETP.NE.U32.AND P0, PT, RZ, c[0x0][0x340], PT ;  /* 0x0000d000ff007a0c */ /* 0x002fc80003f05070 */
[----:B------:R-:W-:-:S13]  /*0e50*/  ISETP.NE.AND.EX P0, PT, RZ, c[0x0][0x344], PT, P0 ;  /* 0x0000d100ff007a0c */ /* 0x000fda0003f05300 */
[----:B------:R-:W-:-:S05]  /*0e60*/  @P0 IMAD.WIDE R2, R48, R29, c[0x0][0x340] ;  /* 0x0000d00030020625 */ /* 0x000fca00078e021d */
[----:B------:R1:W2:Y:S01]  /*0e70*/  @P0 LDG.E R22, [R2.64] ;  /* 0x0000000802160981 */ /* 0x0002a2000c1e1900 */
[----:B------:R-:W-:Y:S01]  /*0e80*/  SHF.R.S32.HI R0, RZ, 0x1f, R13 ;  /* 0x0000001fff007819 */ /* 0x000fe2000001140d */
[----:B------:R-:W-:Y:S01]  /*0e90*/  BSSY B0, `(.L_x_259) ;  /* 0x0000091000007945 */ /* 0x000fe20003800000 */
[----:B------:R-:W-:Y:S01]  /*0ea0*/  SHF.R.S32.HI R14, RZ, 0x1f, R129 ;  /* 0x0000001fff0e7819 */ /* 0x000fe20000011481 */
[----:B------:R-:W3:Y:S01]  /*0eb0*/  S2R R30, SR_CTAID.Y ;  /* 0x00000000001e7919 */ /* 0x000ee20000002600 */
[----:B------:R-:W-:Y:S01]  /*0ec0*/  SHF.R.S32.HI R6, RZ, 0x1f, R12 ;  /* 0x0000001fff067819 */ /* 0x000fe2000001140c */
[----:B------:R-:W-:Y:S01]  /*0ed0*/  IMAD R0, R0, c[0x0][0x178], RZ ;  /* 0x00005e0000007a24 */ /* 0x000fe200078e02ff */
[CC--:B------:R-:W-:Y:S02]  /*0ee0*/  LEA.HI R27, R14.reuse, R129.reuse, RZ, 0x3 ;  /* 0x000000810e1b7211 */ /* 0x0c0fe400078f18ff */
[----:B------:R-:W-:Y:S01]  /*0ef0*/  LEA.HI R26, R14, R129, RZ, 0x4 ;  /* 0x000000810e1a7211 */ /* 0x000fe200078f20ff */
[----:B------:R-:W-:Y:S01]  /*0f00*/  IMAD R0, R13, c[0x0][0x17c], R0 ;  /* 0x00005f000d007a24 */ /* 0x000fe200078e0200 */
[----:B------:R-:W-:-:S02]  /*0f10*/  SHF.R.S32.HI R25, RZ, 0x3, R27 ;  /* 0x00000003ff197819 */ /* 0x000fc4000001141b */
[----:B------:R-:W-:Y:S02]  /*0f20*/  SHF.R.S32.HI R19, RZ, 0x1f, R48 ;  /* 0x0000001fff137819 */ /* 0x000fe40000011430 */
[-C--:B------:R-:W-:Y:S02]  /*0f30*/  LEA.HI R124, R14, R129.reuse, RZ, 0x5 ;  /* 0x000000810e7c7211 */ /* 0x080fe400078f28ff */
[----:B------:R-:W-:Y:S02]  /*0f40*/  LOP3.LUT R228, R228, 0xfffffeff, RZ, 0xc0, !PT ;  /* 0xfffffeffe4e47812 */ /* 0x000fe400078ec0ff */
[----:B------:R-:W-:Y:S01]  /*0f50*/  SHF.R.S32.HI R123, RZ, 0x5, R124 ;  /* 0x00000005ff7b7819 */ /* 0x000fe2000001147c */
[----:B-1----:R-:W-:Y:S01]  /*0f60*/  IMAD.WIDE.U32 R2, R13, c[0x0][0x178], RZ ;  /* 0x00005e000d027a25 */ /* 0x002fe200078e00ff */
[----:B------:R-:W-:Y:S02]  /*0f70*/  LEA.HI R13, R14, R129, RZ, 0x2 ;  /* 0x000000810e0d7211 */ /* 0x000fe400078f10ff */
[----:B---3--:R-:W-:Y:S01]  /*0f80*/  SHF.R.S32.HI R28, RZ, 0x1f, R30 ;  /* 0x0000001fff1c7819 */ /* 0x008fe2000001141e */
[----:B------:R-:W-:Y:S01]  /*0f90*/  IMAD.IADD R3, R3, 0x1, R0 ;  /* 0x0000000103037824 */ /* 0x000fe200078e0200 */
[----:B------:R-:W-:Y:S01]  /*0fa0*/  LOP3.LUT R4, R13, 0xfffffffc, RZ, 0xc0, !PT ;  /* 0xfffffffc0d047812 */ /* 0x000fe200078ec0ff */
[----:B------:R-:W-:Y:S01]  /*0fb0*/  IMAD.SHL.U32 R0, R25, 0x40, RZ ;  /* 0x0000004019007824 */ /* 0x000fe200078e00ff */
[----:B------:R-:W-:Y:S01]  /*0fc0*/  SHF.R.S32.HI R128, RZ, 0x2, R13 ;  /* 0x00000002ff807819 */ /* 0x000fe2000001140d */
[----:B------:R-:W-:-:S02]  /*0fd0*/  IMAD R8, R28, c[0x0][0x1b8], RZ ;  /* 0x00006e001c087a24 */ /* 0x000fc400078e02ff */
[----:B------:R-:W-:Y:S01]  /*0fe0*/  IMAD.IADD R29, R129, 0x1, -R4 ;  /* 0x00000001811d7824 */ /* 0x000fe200078e0a04 */
[----:B------:R-:W-:Y:S01]  /*0ff0*/  LOP3.LUT R0, R0, 0xc0, RZ, 0xc0, !PT ;  /* 0x000000c000007812 */ /* 0x000fe200078ec0ff */
[----:B------:R-:W-:Y:S01]  /*1000*/  IMAD.WIDE.U32 R2, R30, c[0x0][0x1b8], R2 ;  /* 0x00006e001e027a25 */ /* 0x000fe200078e0002 */
[----:B------:R-:W-:Y:S02]  /*1010*/  IADD3 R4, P1, R12, R128, RZ ;  /* 0x000000800c047210 */ /* 0x000fe40007f3e0ff */
[----:B------:R-:W-:Y:S01]  /*1020*/  SHF.R.U32.HI R5, RZ, 0x3, R0 ;  /* 0x00000003ff057819 */ /* 0x000fe20000011600 */
[----:B------:R-:W-:Y:S01]  /*1030*/  IMAD.SHL.U32 R10, R29, 0x8, RZ ;  /* 0x000000081d0a7824 */ /* 0x000fe200078e00ff */
[----:B------:R-:W-:Y:S02]  /*1040*/  LEA.HI.X.SX32 R6, R128, R6, 0x1, P1 ;  /* 0x0000000680067211 */ /* 0x000fe400008f0eff */
[----:B------:R-:W-:Y:S02]  /*1050*/  SEL R12, R19, RZ, !P2 ;  /* 0x000000ff130c7207 */ /* 0x000fe40005000000 */
[----:B------:R-:W-:-:S02]  /*1060*/  LOP3.LUT R7, R0, 0x18, R10, 0xf8, !PT ;  /* 0x0000001800077812 */ /* 0x000fc400078ef80a */
[----:B------:R-:W-:Y:S02]  /*1070*/  IADD3 R0, R10, 0x40, RZ ;  /* 0x000000400a007810 */ /* 0x000fe40007ffe0ff */
[----:B------:R-:W-:Y:S02]  /*1080*/  SHF.R.S32.HI R11, RZ, 0x1f, R10 ;  /* 0x0000001fff0b7819 */ /* 0x000fe4000001140a */
[----:B------:R-:W-:Y:S01]  /*1090*/  ISETP.GE.AND P1, PT, R0, c[0x0][0x1d4], PT ;  /* 0x0000750000007a0c */ /* 0x000fe20003f26270 */
[C---:B------:R-:W-:Y:S01]  /*10a0*/  IMAD R0, R6.reuse, c[0x0][0x1e0], RZ ;  /* 0x0000780006007a24 */ /* 0x040fe200078e02ff */
[----:B------:R-:W-:Y:S01]  /*10b0*/  LOP3.LUT R18, R7, R5, RZ, 0x3c, !PT ;  /* 0x0000000507127212 */ /* 0x000fe200078e3cff */
[----:B------:R-:W-:Y:S02]  /*10c0*/  IMAD R6, R6, c[0x0][0x208], RZ ;  /* 0x0000820006067a24 */ /* 0x000fe400078e02ff */
[----:B------:R-:W-:Y:S02]  /*10d0*/  IMAD R5, R30, c[0x0][0x1bc], R8 ;  /* 0x00006f001e057a24 */ /* 0x000fe400078e0208 */
[----:B------:R-:W-:Y:S01]  /*10e0*/  IMAD R20, R4, c[0x0][0x1e4], R0 ;  /* 0x0000790004147a24 */ /* 0x000fe200078e0200 */
[----:B------:R-:W-:Y:S01]  /*10f0*/  LOP3.LUT R0, R26, 0xfffffff0, RZ, 0xc0, !PT ;  /* 0xfffffff01a007812 */ /* 0x000fe200078ec0ff */
[----:B------:R-:W-:Y:S01]  /*1100*/  IMAD R21, R4, c[0x0][0x20c], R6 ;  /* 0x0000830004157a24 */ /* 0x000fe200078e0206 */
[----:B------:R-:W-:Y:S01]  /*1110*/  SEL R6, R48, RZ, !P2 ;  /* 0x000000ff30067207 */ /* 0x000fe20005000000 */
[----:B------:R-:W-:Y:S01]  /*1120*/  IMAD.WIDE.U32 R8, R4, c[0x0][0x1e0], R10 ;  /* 0x0000780004087a25 */ /* 0x000fe200078e000a */
[----:B------:R-:W-:-:S02]  /*1130*/  IADD3 R23, -R0, R129, RZ ;  /* 0x0000008100177210 */ /* 0x000fc40007ffe1ff */
[----:B------:R-:W-:Y:S01]  /*1140*/  @P1 LOP3.LUT R228, R228, 0x100, RZ, 0xfc, !PT ;  /* 0x00000100e4e41812 */ /* 0x000fe200078efcff */
[----:B------:R-:W-:Y:S01]  /*1150*/  IMAD.WIDE.U32 R16, R4, c[0x0][0x208], R10 ;  /* 0x0000820004107a25 */ /* 0x000fe200078e000a */
[----:B------:R-:W-:Y:S02]  /*1160*/  LEA.HI R4, R13, R128, RZ, 0x1 ;  /* 0x000000800d047211 */ /* 0x000fe400078f08ff */
[----:B------:R-:W-:Y:S01]  /*1170*/  LEA.HI R24, R23, R23, RZ, 0x1 ;  /* 0x0000001717187211 */ /* 0x000fe200078f08ff */
[----:B------:R-:W-:Y:S01]  /*1180*/  IMAD R7, R29, 0x20, R128 ;  /* 0x000000201d077824 */ /* 0x000fe200078e0280 */
[----:B------:R-:W-:Y:S01]  /*1190*/  LOP3.LUT R0, R4, 0x7fffffe, RZ, 0xc0, !PT ;  /* 0x07fffffe04007812 */ /* 0x000fe200078ec0ff */
[----:B------:R-:W-:Y:S01]  /*11a0*/  IMAD.IADD R3, R3, 0x1, R5 ;  /* 0x0000000103037824 */ /* 0x000fe200078e0205 */
[--C-:B------:R-:W-:Y:S01]  /*11b0*/  SHF.R.S32.HI R15, RZ, 0x1, R24.reuse ;  /* 0x00000001ff0f7819 */ /* 0x100fe20000011418 */
[----:B------:R-:W-:Y:S01]  /*11c0*/  IMAD.IADD R7, R185, 0x1, R7 ;  /* 0x00000001b9077824 */ /* 0x000fe200078e0207 */
[----:B------:R-:W-:Y:S01]  /*11d0*/  SHF.R.S32.HI R14, RZ, 0x1f, R24 ;  /* 0x0000001fff0e7819 */ /* 0x000fe20000011418 */
[----:B------:R-:W-:Y:S01]  /*11e0*/  IMAD.IADD R0, R128, 0x1, -R0 ;  /* 0x0000000180007824 */ /* 0x000fe200078e0a00 */
[----:B------:R-:W-:Y:S01]  /*11f0*/  ISETP.GE.AND P1, PT, R10, c[0x0][0x1d4], PT ;  /* 0x000075000a007a0c */ /* 0x000fe20003f26270 */
[----:B------:R-:W-:Y:S01]  /*1200*/  @P6 IMAD.HI.U32 R13, R7, c[0x0][0x2c8], RZ ;  /* 0x0000b200070d6a27 */ /* 0x000fe200078e00ff */
[----:B------:R-:W-:-:S02]  /*1210*/  LOP3.LUT R228, R228, 0xfffffdff, RZ, 0xc0, !PT ;  /* 0xfffffdffe4e47812 */ /* 0x000fc400078ec0ff */
[----:B------:R-:W-:Y:S01]  /*1220*/  LEA R5, R123, R0, 0x3 ;  /* 0x000000007b057211 */ /* 0x000fe200078e18ff */
[----:B------:R-:W-:Y:S01]  /*1230*/  IMAD.MOV.U32 R4, RZ, RZ, R7 ;  /* 0x000000ffff047224 */ /* 0x000fe200078e0007 */
[----:B------:R-:W-:Y:S01]  /*1240*/  @P6 SHF.R.U32.HI R4, RZ, c[0x0][0x2cc], R13 ;  /* 0x0000b300ff046a19 */ /* 0x000fe2000001160d */
[----:B------:R-:W-:Y:S01]  /*1250*/  IMAD R0, R12, c[0x0][0x1c0], RZ ;  /* 0x000070000c007a24 */ /* 0x000fe200078e02ff */
[----:B------:R-:W-:Y:S01]  /*1260*/  LEA.HI R12, R14, R15, RZ, 0x2 ;  /* 0x0000000f0e0c7211 */ /* 0x000fe200078f10ff */
[----:B------:R-:W-:Y:S02]  /*1270*/  IMAD.U32 R223, R5, 0x20, R18 ;  /* 0x0000002005df7824 */ /* 0x000fe400078e0012 */
[----:B------:R-:W-:Y:S01]  /*1280*/  IMAD R13, R6, c[0x0][0x1c4], R0 ;  /* 0x00007100060d7a24 */ /* 0x000fe200078e0200 */
[----:B------:R-:W-:Y:S01]  /*1290*/  LOP3.LUT R5, R12, 0xfffffffc, RZ, 0xc0, !PT ;  /* 0xfffffffc0c057812 */ /* 0x000fe200078ec0ff */
[----:B------:R-:W-:Y:S01]  /*12a0*/  IMAD.WIDE.U32 R2, R6, c[0x0][0x1c0], R2 ;  /* 0x0000700006027a25 */ /* 0x000fe200078e0002 */
[----:B------:R-:W-:-:S02]  /*12b0*/  SHF.R.S32.HI R0, RZ, 0x1f, R4 ;  /* 0x0000001fff007819 */ /* 0x000fc40000011404 */
[----:B------:R-:W-:Y:S01]  /*12c0*/  @P1 LOP3.LUT R228, R228, 0x200, RZ, 0xfc, !PT ;  /* 0x00000200e4e41812 */ /* 0x000fe200078efcff */
[----:B------:R-:W-:Y:S02]  /*12d0*/  IMAD.MOV R6, RZ, RZ, -R4 ;  /* 0x000000ffff067224 */ /* 0x000fe400078e0a04 */
[----:B------:R-:W-:Y:S01]  /*12e0*/  IMAD.IADD R9, R9, 0x1, R20 ;  /* 0x0000000109097824 */ /* 0x000fe200078e0214 */
[----:B------:R-:W-:Y:S01]  /*12f0*/  IADD3 R20, R15, -R5, RZ ;  /* 0x800000050f147210 */ /* 0x000fe20007ffe0ff */
[----:B------:R-:W-:Y:S01]  /*1300*/  IMAD R5, R0, c[0x0][0x1b0], RZ ;  /* 0x00006c0000057a24 */ /* 0x000fe200078e02ff */
[----:B------:R-:W-:Y:S01]  /*1310*/  LOP3.LUT R228, R228, 0xffffff7f, RZ, 0xc0, !PT ;  /* 0xffffff7fe4e47812 */ /* 0x000fe200078ec0ff */
[----:B------:R-:W-:Y:S02]  /*1320*/  IMAD.IADD R3, R3, 0x1, R13 ;  /* 0x0000000103037824 */ /* 0x000fe400078e020d */
[----:B------:R-:W-:Y:S02]  /*1330*/  IMAD R0, R6, c[0x0][0x2c4], R7 ;  /* 0x0000b10006007a24 */ /* 0x000fe400078e0207 */
[----:B------:R-:W-:-:S02]  /*1340*/  IMAD R5, R4, c[0x0][0x1b4], R5 ;  /* 0x00006d0004057a24 */ /* 0x000fc400078e0205 */
[----:B------:R-:W-:Y:S01]  /*1350*/  IMAD.WIDE.U32 R2, R4, c[0x0][0x1b0], R2 ;  /* 0x00006c0004027a25 */ /* 0x000fe200078e0002 */
[----:B------:R-:W-:-:S03]  /*1360*/  SHF.R.S32.HI R4, RZ, 0x1f, R0 ;  /* 0x0000001fff047819 */ /* 0x000fc60000011400 */
[----:B------:R-:W-:Y:S02]  /*1370*/  IMAD.IADD R3, R3, 0x1, R5 ;  /* 0x0000000103037824 */ /* 0x000fe400078e0205 */
[----:B------:R-:W-:Y:S02]  /*1380*/  IMAD R4, R4, c[0x0][0x1a8], RZ ;  /* 0x00006a0004047a24 */ /* 0x000fe400078e02ff */
[----:B------:R-:W-:-:S04]  /*1390*/  IMAD.WIDE.U32 R2, R0, c[0x0][0x1a8], R2 ;  /* 0x00006a0000027a25 */ /* 0x000fc800078e0002 */
[----:B------:R-:W-:Y:S02]  /*13a0*/  IMAD R12, R0, c[0x0][0x1ac], R4 ;  /* 0x00006b00000c7a24 */ /* 0x000fe400078e0204 */
[----:B------:R-:W-:Y:S02]  /*13b0*/  IMAD.IADD R7, R17, 0x1, R21 ;  /* 0x0000000111077824 */ /* 0x000fe400078e0215 */
[C---:B------:R-:W-:Y:S02]  /*13c0*/  IMAD R14, R28.reuse, c[0x0][0x210], RZ ;  /* 0x000084001c0e7a24 */ /* 0x040fe400078e02ff */
[----:B------:R-:W-:Y:S02]  /*13d0*/  IMAD.MOV.U32 R6, RZ, RZ, R16 ;  /* 0x000000ffff067224 */ /* 0x000fe400078e0010 */
[----:B------:R-:W-:Y:S02]  /*13e0*/  IMAD R13, R28, c[0x0][0x1e8], RZ ;  /* 0x00007a001c0d7a24 */ /* 0x000fe400078e02ff */
[----:B------:R-:W-:-:S02]  /*13f0*/  IMAD.IADD R3, R3, 0x1, R12 ;  /* 0x0000000103037824 */ /* 0x000fc400078e020c */
[C---:B------:R-:W-:Y:S02]  /*1400*/  IMAD R14, R30.reuse, c[0x0][0x214], R14 ;  /* 0x000085001e0e7a24 */ /* 0x040fe400078e020e */
[----:B------:R-:W-:-:S04]  /*1410*/  IMAD.WIDE.U32 R6, R30, c[0x0][0x210], R6 ;  /* 0x000084001e067a25 */ /* 0x000fc800078e0006 */
[C---:B------:R-:W-:Y:S01]  /*1420*/  IMAD R13, R30.reuse, c[0x0][0x1ec], R13 ;  /* 0x00007b001e0d7a24 */ /* 0x040fe200078e020d */
[----:B------:R-:W-:Y:S01]  /*1430*/  IADD3 R7, R7, R14, RZ ;  /* 0x0000000e07077210 */ /* 0x000fe20007ffe0ff */
[----:B------:R-:W-:Y:S01]  /*1440*/  IMAD.WIDE.U32 R8, R30, c[0x0][0x1e8], R8 ;  /* 0x00007a001e087a25 */ /* 0x000fe200078e0008 */
[----:B------:R-:W-:-:S03]  /*1450*/  SHF.L.U32 R14, R29, 0x3, RZ ;  /* 0x000000031d0e7819 */ /* 0x000fc600000006ff */
[----:B------:R-:W-:Y:S02]  /*1460*/  IMAD.IADD R9, R9, 0x1, R13 ;  /* 0x0000000109097824 */ /* 0x000fe400078e020d */
[----:B------:R-:W-:Y:S02]  /*1470*/  IMAD R16, R229, c[0x0][0x2c4], RZ ;  /* 0x0000b100e5107a24 */ /* 0x000fe400078e02ff */
[----:B------:R-:W-:-:S05]  /*1480*/  IMAD.IADD R15, R185, 0x1, R128 ;  /* 0x00000001b90f7824 */ /* 0x000fca00078e0280 */
[----:B------:R-:W-:Y:S02]  /*1490*/  ISETP.GE.AND P4, PT, R15, R16, PT ;  /* 0x000000100f00720c */ /* 0x000fe40003f86270 */
[----:B--2---:R-:W-:Y:S01]  /*14a0*/  @P0 SHF.R.S32.HI R5, RZ, 0x1f, R22 ;  /* 0x0000001fff050819 */ /* 0x004fe20000011416 */
[----:B------:R-:W-:Y:S01]  /*14b0*/  @!P0 IMAD.MOV.U32 R5, RZ, RZ, R19 ;  /* 0x000000ffff058224 */ /* 0x000fe200078e0013 */
[----:B------:R-:W-:Y:S01]  /*14c0*/  @P0 MOV R4, R22 ;  /* 0x0000001600040202 */ /* 0x000fe20000000f00 */
[----:B------:R-:W-:Y:S01]  /*14d0*/  @!P0 IMAD.MOV.U32 R4, RZ, RZ, R48 ;  /* 0x000000ffff048224 */ /* 0x000fe200078e0030 */
[C---:B------:R-:W-:Y:S02]  /*14e0*/  LEA R18, P0, R2.reuse, c[0x0][0x160], 0x1 ;  /* 0x0000580002127a11 */ /* 0x040fe400078008ff */
[----:B------:R-:W-:Y:S02]  /*14f0*/  SEL R0, R5, RZ, !P3 ;  /* 0x000000ff05007207 */ /* 0x000fe40005800000 */
[----:B------:R-:W-:-:S02]  /*1500*/  LEA.HI.X R17, R2, c[0x0][0x164], R3, 0x1, P0 ;  /* 0x0000590002117a11 */ /* 0x000fc400000f0c03 */
[----:B------:R-:W-:Y:S01]  /*1510*/  SEL R4, R4, RZ, !P3 ;  /* 0x000000ff04047207 */ /* 0x000fe20005800000 */
[----:B------:R-:W-:Y:S01]  /*1520*/  IMAD R2, R0, c[0x0][0x1f0], RZ ;  /* 0x00007c0000027a24 */ /* 0x000fe200078e02ff */
[----:B------:R-:W-:Y:S01]  /*1530*/  LOP3.LUT P0, RZ, R20, 0x2, RZ, 0xc0, !PT ;  /* 0x0000000214ff7812 */ /* 0x000fe2000780c0ff */
[----:B------:R-:W-:Y:S01]  /*1540*/  IMAD R0, R0, c[0x0][0x218], RZ ;  /* 0x0000860000007a24 */ /* 0x000fe200078e02ff */
[----:B------:R-:W-:Y:S01]  /*1550*/  IADD3 R3, R10, 0x20, RZ ;  /* 0x000000200a037810 */ /* 0x000fe20007ffe0ff */
[C---:B------:R-:W-:Y:S01]  /*1560*/  IMAD R13, R4.reuse, c[0x0][0x1f4], R2 ;  /* 0x00007d00040d7a24 */ /* 0x040fe200078e0202 */
[----:B------:R1:W2:Y:S01]  /*1570*/  SHFL.IDX PT, R5, R17, RZ, 0x1c1f ;  /* 0x001c1fff11057589 */ /* 0x0002a200000e0000 */
[----:B------:R-:W-:Y:S01]  /*1580*/  IMAD.WIDE.U32 R246, R4, c[0x0][0x1f0], R8 ;  /* 0x00007c0004f67a25 */ /* 0x000fe200078e0008 */
[----:B------:R-:W-:Y:S02]  /*1590*/  ISETP.GE.AND P3, PT, R14, c[0x0][0x198], PT ;  /* 0x000066000e007a0c */ /* 0x000fe40003f66270 */
[----:B------:R-:W-:Y:S01]  /*15a0*/  ISETP.GE.AND P2, PT, R3, c[0x0][0x198], PT ;  /* 0x0000660003007a0c */ /* 0x000fe20003f46270 */
[C---:B------:R-:W-:Y:S01]  /*15b0*/  IMAD R12, R4.reuse, c[0x0][0x21c], R0 ;  /* 0x00008700040c7a24 */ /* 0x040fe200078e0200 */
[----:B------:R1:W-:Y:S01]  /*15c0*/  STL.64 [R1+0x30], R246 ;  /* 0x000030f601007387 */ /* 0x0003e20000100a00 */
[----:B------:R-:W-:Y:S01]  /*15d0*/  IMAD.WIDE.U32 R250, R4, c[0x0][0x218], R6 ;  /* 0x0000860004fa7a25 */ /* 0x000fe200078e0006 */
[----:B------:R-:W-:-:S02]  /*15e0*/  IADD3 R0, R14, 0x40, RZ ;  /* 0x000000400e007810 */ /* 0x000fc40007ffe0ff */
[----:B------:R1:W3:Y:S01]  /*15f0*/  SHFL.IDX PT, R4, R18, RZ, 0x1c1f ;  /* 0x001c1fff12047589 */ /* 0x0002e200000e0000 */
[----:B------:R-:W-:Y:S01]  /*1600*/  IMAD.IADD R31, R247, 0x1, R13 ;  /* 0x00000001f71f7824 */ /* 0x000fe200078e020d */
[----:B------:R-:W-:Y:S01]  /*1610*/  ISETP.GE.AND P1, PT, R0, c[0x0][0x198], PT ;  /* 0x0000660000007a0c */ /* 0x000fe20003f26270 */
[----:B------:R-:W-:Y:S01]  /*1620*/  IMAD.IADD R33, R251, 0x1, R12 ;  /* 0x00000001fb217824 */ /* 0x000fe200078e020c */
[----:B------:R1:W-:Y:S01]  /*1630*/  STL.64 [R1+0x40], R250 ;  /* 0x000040fa01007387 */ /* 0x0003e20000100a00 */
[----:B------:R-:W-:-:S03]  /*1640*/  IMAD.MOV.U32 R2, RZ, RZ, 0x10 ;  /* 0x00000010ff027424 */ /* 0x000fc600078e00ff */
[----:B------:R1:W-:Y:S02]  /*1650*/  STL [R1+0x2c], R31 ;  /* 0x00002c1f01007387 */ /* 0x0003e40000100800 */
[----:B------:R-:W-:Y:S02]  /*1660*/  SEL R2, R2, 0xfffffff0, !P0 ;  /* 0xfffffff002027807 */ /* 0x000fe40004000000 */
[----:B------:R1:W-:Y:S01]  /*1670*/  STL [R1+0x3c], R33 ;  /* 0x00003c2101007387 */ /* 0x0003e20000100800 */
[----:B------:R-:W-:-:S13]  /*1680*/  ISETP.GE.AND P0, PT, R3, c[0x0][0x1d4], PT ;  /* 0x0000750003007a0c */ /* 0x000fda0003f06270 */
[----:B------:R-:W-:Y:S01]  /*1690*/  @P0 LOP3.LUT R228, R228, 0x80, RZ, 0xfc, !PT ;  /* 0x00000080e4e40812 */ /* 0x000fe200078efcff */
[----:B------:R-:W-:Y:S05]  /*16a0*/  @P4 BRA `(.L_x_260) ;  /* 0x000000f000004947 */ /* 0x000fea0003800000 */
[----:B--23--:R-:W-:Y:S02]  /*16b0*/  SHF.R.S32.HI R8, RZ, 0x1f, R3 ;  /* 0x0000001fff087819 */ /* 0x00cfe40000011403 */
[----:B------:R-:W-:Y:S02]  /*16c0*/  SHF.R.S32.HI R9, RZ, 0x1f, R0 ;  /* 0x0000001fff097819 */ /* 0x000fe40000011400 */
[----:B------:R-:W-:Y:S02]  /*16d0*/  LEA.HI R8, R8, R3, RZ, 0x3 ;  /* 0x0000000308087211 */ /* 0x000fe400078f18ff */
[----:B------:R-:W-:Y:S02]  /*16e0*/  LEA.HI R0, R9, R0, RZ, 0x3 ;  /* 0x0000000009007211 */ /* 0x000fe400078f18ff */
[----:B------:R-:W-:Y:S02]  /*16f0*/  LEA R6, P0, R14, R4, 0x1 ;  /* 0x000000040e067211 */ /* 0x000fe400078008ff */
[----:B------:R-:W-:-:S02]  /*1700*/  LOP3.LUT R8, R8, 0xfffffff8, RZ, 0xc0, !PT ;  /* 0xfffffff808087812 */ /* 0x000fc400078ec0ff */
        /* <DEDUP_REMOVED lines=9> */
.L_x_260:
[----:B--23--:R-:W-:Y:S05]  /*17a0*/  BSYNC B0 ;  /* 0x0000000000007941 */ /* 0x00cfea0003800000 */
.L_x_259:
        /* <DEDUP_REMOVED lines=22> */
.L_x_262:
[----:B------:R-:W-:Y:S05]  /*1910*/  BSYNC B0 ;  /* 0x0000000000007941 */ /* 0x000fea0003800000 */
.L_x_261:
        /* <DEDUP_REMOVED lines=22> */
.L_x_264:
[----:B------:R-:W-:Y:S05]  /*1a80*/  BSYNC B0 ;  /* 0x0000000000007941 */ /* 0x000fea0003800000 */
.L_x_263:
[----:B-1--4-:R-:W1:Y:S01]  /*1a90*/  SHFL.IDX PT, R4, R18, 0x3, 0x1c1f ;  /* 0x007c1f0012047f89 */ /* 0x012e6200000e0000 */
[----:B------:R-:W-:Y:S01]  /*1aa0*/  IADD3 R0, R15, 0x60, RZ ;  /* 0x000000600f007810 */ /* 0x000fe20007ffe0ff */
[----:B------:R-:W-:Y:S01]  /*1ab0*/  IMAD.SHL.U32 R223, R223, 0x2, RZ ;  /* 0x00000002dfdf7824 */ /* 0x000fe200078e00ff */
[----:B------:R-:W-:Y:S01]  /*1ac0*/  SHF.R.S32.HI R10, RZ, 0x4, R26 ;  /* 0x00000004ff0a7819 */ /* 0x000fe2000001141a */
[----:B------:R-:W4:Y:S01]  /*1ad0*/  SHFL.IDX PT, R5, R17, 0x3, 0x1c1f ;  /* 0x007c1f0011057f89 */ /* 0x000f2200000e0000 */
[----:B------:R-:W-:Y:S01]  /*1ae0*/  ISETP.GE.AND P0, PT, R0, R16, PT ;  /* 0x000000100000720c */ /* 0x000fe20003f06270 */
[----:B------:R-:W-:Y:S01]  /*1af0*/  IMAD.MOV.U32 R12, RZ, RZ, 0x30 ;  /* 0x00000030ff0c7424 */ /* 0x000fe200078e00ff */
[----:B------:R-:W-:Y:S01]  /*1b00*/  IADD3 R122, R222, -0x1, RZ ;  /* 0xffffffffde7a7810 */ /* 0x000fe20007ffe0ff */
[----:B------:R-:W-:-:S02]  /*1b10*/  IMAD.MOV.U32 R130, RZ, RZ, R30 ;  /* 0x000000ffff827224 */ /* 0x000fc400078e001e */
[----:B------:R-:W-:Y:S02]  /*1b20*/  IMAD R28, R222, -0x30, R12 ;  /* 0xffffffd0de1c7824 */ /* 0x000fe400078e020c */
[C---:B------:R-:W-:Y:S02]  /*1b30*/  IMAD R125, R12.reuse, c[0x0][0x1e4], RZ ;  /* 0x000079000c7d7a24 */ /* 0x040fe400078e02ff */
[----:B------:R-:W-:Y:S02]  /*1b40*/  IMAD.IADD R121, R227, 0x1, R28 ;  /* 0x00000001e3797824 */ /* 0x000fe400078e021c */
[----:B------:R-:W-:Y:S02]  /*1b50*/  IMAD.WIDE.U32 R126, R12, c[0x0][0x1e0], RZ ;  /* 0x000078000c7e7a25 */ /* 0x000fe400078e00ff */
[----:B------:R-:W-:Y:S02]  /*1b60*/  @!P0 IADD3 R0, R14, 0x40, RZ ;  /* 0x000000400e008810 */ /* 0x000fe40007ffe0ff */
[----:B------:R-:W-:-:S02]  /*1b70*/  IMAD.IADD R125, R127, 0x1, R125 ;  /* 0x000000017f7d7824 */ /* 0x000fc400078e027d */
[----:B------:R-:W-:Y:S01]  /*1b80*/  IMAD.MOV.U32 R131, RZ, RZ, R31 ;  /* 0x000000ffff837224 */ /* 0x000fe200078e001f */
[C---:B-1----:R-:W-:Y:S01]  /*1b90*/  @!P0 LEA R6, P4, R14.reuse, R4, 0x1 ;  /* 0x000000040e068211 */ /* 0x042fe200078808ff */
[----:B------:R-:W-:Y:S02]  /*1ba0*/  IMAD.MOV.U32 R130, RZ, RZ, R246 ;  /* 0x000000ffff827224 */ /* 0x000fe400078e00f6 */
[----:B------:R-:W-:Y:S01]  /*1bb0*/  IMAD.MOV.U32 R12, RZ, RZ, 0x5 ;  /* 0x00000005ff0c7424 */ /* 0x000fe200078e00ff */
[----:B----4-:R-:W-:Y:S01]  /*1bc0*/  @!P0 LEA.HI.X R7, R14, R5, R11, 0x1, P4 ;  /* 0x000000050e078211 */ /* 0x010fe200020f0c0b */
[----:B------:R-:W-:Y:S01]  /*1bd0*/  IMAD.MOV.U32 R248, RZ, RZ, R32 ;  /* 0x000000fffff87224 */ /* 0x000fe200078e0020 */
[----:B------:R-:W-:Y:S01]  /*1be0*/  LOP3.LUT P4, RZ, R228, 0x100, RZ, 0xc0, !PT ;  /* 0x00000100e4ff7812 */ /* 0x000fe2000788c0ff */
[----:B------:R-:W-:Y:S01]  /*1bf0*/  IMAD.MOV.U32 R249, RZ, RZ, R33 ;  /* 0x000000fffff97224 */ /* 0x000fe200078e0021 */
[----:B------:R-:W-:Y:S01]  /*1c00*/  STL.64 [R1+0x28], R130 ;  /* 0x0000288201007387 */ /* 0x000fe20000100a00 */
[----:B------:R-:W-:-:S03]  /*1c10*/  IMAD.MOV.U32 R248, RZ, RZ, R250 ;  /* 0x000000fffff87224 */ /* 0x000fc600078e00fa */
[----:B------:R-:W-:Y:S01]  /*1c20*/  @!PT LDS RZ, [RZ] ;  /* 0x00000000fffff984 */ /* 0x000fe20000000800 */
[----:B------:R1:W-:Y:S01]  /*1c30*/  @!P0 LDGSTS.E.BYPASS.LTC128B.128 [R223+0x7880], [R6.64], !P3 ;  /* 0x0788000006df8fae */ /* 0x0003e2000d901d48 */
[----:B------:R-:W-:Y:S02]  /*1c40*/  LOP3.LUT P3, RZ, R228, 0x80, RZ, 0xc0, !PT ;  /* 0x00000080e4ff7812 */ /* 0x000fe4000786c0ff */
[----:B-1----:R-:W-:-:S04]  /*1c50*/  @!P0 SHF.R.S32.HI R6, RZ, 0x1f, R3 ;  /* 0x0000001fff068819 */ /* 0x002fc80000011403 */
[----:B------:R-:W-:Y:S02]  /*1c60*/  @!P0 LEA.HI R6, R6, R3, RZ, 0x3 ;  /* 0x0000000306068211 */ /* 0x000fe400078f18ff */
[----:B------:R-:W-:Y:S02]  /*1c70*/  LOP3.LUT R3, R27, 0xfffffff8, RZ, 0xc0, !PT ;  /* 0xfffffff81b037812 */ /* 0x000fe400078ec0ff */
[----:B------:R-:W-:-:S03]  /*1c80*/  @!P0 LOP3.LUT R6, R6, 0xfffffff8, RZ, 0xc0, !PT ;  /* 0xfffffff806068812 */ /* 0x000fc600078ec0ff */
[----:B------:R-:W-:Y:S01]  /*1c90*/  IMAD.IADD R8, R129, 0x1, -R3 ;  /* 0x0000000181087824 */ /* 0x000fe200078e0a03 */
[----:B------:R-:W-:Y:S01]  /*1ca0*/  @!P0 SHF.R.S32.HI R3, RZ, 0x1f, R0 ;  /* 0x0000001fff038819 */ /* 0x000fe20000011400 */
[----:B------:R-:W-:-:S03]  /*1cb0*/  @!P0 IMAD.WIDE R6, R6, 0x2, R4 ;  /* 0x0000000206068825 */ /* 0x000fc600078e0204 */
[----:B------:R-:W-:Y:S02]  /*1cc0*/  @!P0 LEA.HI R0, R3, R0, RZ, 0x3 ;  /* 0x0000000003008211 */ /* 0x000fe400078f18ff */
[----:B------:R1:W-:Y:S01]  /*1cd0*/  @!P0 LDGSTS.E.BYPASS.LTC128B.128 [R223+0x9880], [R6.64], !P2 ;  /* 0x0988000006df8fae */ /* 0x0003e2000d101d48 */
[----:B------:R-:W-:Y:S02]  /*1ce0*/  LOP3.LUT P2, RZ, R228, 0x200, RZ, 0xc0, !PT ;  /* 0x00000200e4ff7812 */ /* 0x000fe4000784c0ff */
[----:B------:R-:W-:Y:S02]  /*1cf0*/  @!P0 LOP3.LUT R0, R0, 0xfffffff8, RZ, 0xc0, !PT ;  /* 0xfffffff800008812 */ /* 0x000fe400078ec0ff */
[----:B------:R-:W-:-:S03]  /*1d00*/  LOP3.LUT R228, R228, 0xffffffbf, RZ, 0xc0, !PT ;  /* 0xffffffbfe4e47812 */ /* 0x000fc600078ec0ff */
[----:B------:R-:W-:-:S05]  /*1d10*/  @!P0 IMAD.WIDE R4, R0, 0x2, R4 ;  /* 0x0000000200048825 */ /* 0x000fca00078e0204 */
[----:B------:R4:W-:Y:S04]  /*1d20*/  @!P0 LDGSTS.E.BYPASS.LTC128B.128 [R223+0xb880], [R4.64], !P1 ;  /* 0x0b88000004df8fae */ /* 0x0009e8000c901d48 */
[----:B------:R-:W0:Y:S01]  /*1d30*/  LDGDEPBAR ;  /* 0x00000000000079af */ /* 0x000e220000000000 */
[----:B-1----:R-:W-:Y:S02]  /*1d40*/  LEA.HI R6, R8, R8, RZ, 0x1 ;  /* 0x0000000808067211 */ /* 0x002fe400078f08ff */
[----:B------:R-:W-:Y:S02]  /*1d50*/  LEA.HI R7, R26, R10, RZ, 0x1 ;  /* 0x0000000a1a077211 */ /* 0x000fe400078f08ff */
[----:B------:R-:W-:Y:S02]  /*1d60*/  SHF.R.S32.HI R9, RZ, 0x1, R6 ;  /* 0x00000001ff097819 */ /* 0x000fe40000011406 */
[----:B------:R-:W-:Y:S01]  /*1d70*/  LOP3.LUT R3, R7, 0xfffffffe, RZ, 0xc0, !PT ;  /* 0xfffffffe07037812 */ /* 0x000fe200078ec0ff */
[----:B------:R-:W-:Y:S01]  /*1d80*/  BAR.SYNC.DEFER_BLOCKING 0x0 ;  /* 0x0000000000007b1d */ /* 0x000fe20000010000 */
[C---:B------:R-:W-:Y:S01]  /*1d90*/  LOP3.LUT P0, RZ, R9.reuse, 0x2, RZ, 0xc0, !PT ;  /* 0x0000000209ff7812 */ /* 0x040fe2000780c0ff */
[----:B------:R-:W-:-:S02]  /*1da0*/  IMAD.SHL.U32 R7, R9, 0x40, RZ ;  /* 0x0000004009077824 */ /* 0x000fc400078e00ff */
[----:B------:R-:W-:Y:S01]  /*1db0*/  IMAD.IADD R11, R10, 0x1, -R3 ;  /* 0x000000010a0b7824 */ /* 0x000fe200078e0a03 */
[----:B------:R-:W-:Y:S01]  /*1dc0*/  LOP3.LUT R3, R6, 0x3fffffe, RZ, 0xc0, !PT ;  /* 0x03fffffe06037812 */ /* 0x000fe200078ec0ff */
[----:B------:R-:W-:Y:S01]  /*1dd0*/  IMAD.SHL.U32 R10, R25, 0x8, RZ ;  /* 0x00000008190a7824 */ /* 0x000fe200078e00ff */
[----:B------:R-:W-:Y:S01]  /*1de0*/  LOP3.LUT R0, R7, 0xc0, RZ, 0xc0, !PT ;  /* 0x000000c007007812 */ /* 0x000fe200078ec0ff */
[----:B------:R-:W-:Y:S01]  /*1df0*/  IMAD.MOV.U32 R9, RZ, RZ, c[0x0][0x1e0] ;  /* 0x00007800ff097624 */ /* 0x000fe200078e00ff */
[----:B----4-:R-:W-:Y:S01]  /*1e00*/  IMNMX R4, R121, 0x30, PT ;  /* 0x0000003079047817 */ /* 0x010fe20003800200 */
[----:B------:R-:W-:Y:S01]  /*1e10*/  IMAD.IADD R6, R8, 0x1, -R3 ;  /* 0x0000000108067824 */ /* 0x000fe200078e0a03 */
[----:B------:R-:W-:Y:S01]  /*1e20*/  LOP3.LUT R3, R0, 0x8, R10, 0xf8, !PT ;  /* 0x0000000800037812 */ /* 0x000fe200078ef80a */
[----:B------:R-:W-:Y:S01]  /*1e30*/  IMAD.SHL.U32 R132, R9, 0x20, RZ ;  /* 0x0000002009847824 */ /* 0x000fe200078e00ff */
[----:B------:R-:W-:Y:S01]  /*1e40*/  SHF.R.U32.HI R0, RZ, 0x3, R0 ;  /* 0x00000003ff007819 */ /* 0x000fe20000011600 */
[----:B------:R-:W-:Y:S01]  /*1e50*/  IMAD.IADD R8, R4, 0x1, -R128 ;  /* 0x0000000104087824 */ /* 0x000fe200078e0a80 */
[----:B------:R-:W-:-:S02]  /*1e60*/  SHF.R.S32.HI R10, RZ, 0x1f, R122 ;  /* 0x0000001fff0a7819 */ /* 0x000fc4000001147a */
[----:B------:R-:W-:Y:S01]  /*1e70*/  LOP3.LUT R3, R3, R0, RZ, 0x3c, !PT ;  /* 0x0000000003037212 */ /* 0x000fe200078e3cff */
[----:B------:R-:W-:Y:S01]  /*1e80*/  IMAD R0, R11, 0x8, R6 ;  /* 0x000000080b007824 */ /* 0x000fe200078e0206 */
[----:B------:R-:W-:Y:S01]  /*1e90*/  ISETP.GE.AND P1, PT, R8, 0x1, PT ;  /* 0x000000010800780c */ /* 0x000fe20003f26270 */
[----:B------:R-:W-:Y:S01]  /*1ea0*/  IMAD.WIDE.U32 R6, R122, R126, R130 ;  /* 0x0000007e7a067225 */ /* 0x000fe200078e0082 */
[----:B------:R-:W-:-:S03]  /*1eb0*/  SHF.L.U64.HI R133, R9, R12, c[0x0][0x1e4] ;  /* 0x0000790009857619 */ /* 0x000fc6000001020c */
[----:B------:R-:W-:Y:S02]  /*1ec0*/  IMAD.U32 R0, R0, 0x20, R3 ;  /* 0x0000002000007824 */ /* 0x000fe400078e0003 */
[----:B------:R-:W-:Y:S01]  /*1ed0*/  IMAD R3, R125, R122, RZ ;  /* 0x0000007a7d037224 */ /* 0x000fe200078e02ff */
[----:B------:R-:W-:Y:S01]  /*1ee0*/  STL.64 [R1+0x50], R132 ;  /* 0x0000508401007387 */ /* 0x000fe20000100a00 */
[----:B------:R-:W-:Y:S02]  /*1ef0*/  IMAD.SHL.U32 R208, R0, 0x2, RZ ;  /* 0x0000000200d07824 */ /* 0x000fe400078e00ff */
[----:B------:R-:W-:Y:S01]  /*1f00*/  IMAD R0, R10, R126, R3 ;  /* 0x0000007e0a007224 */ /* 0x000fe200078e0203 */
[----:B------:R-:W-:Y:S02]  /*1f10*/  STL.64 [R1+0x38], R248 ;  /* 0x000038f801007387 */ /* 0x000fe40000100a00 */
[C---:B------:R-:W-:Y:S01]  /*1f20*/  IADD3 R3, R208.reuse, 0x3c80, RZ ;  /* 0x00003c80d0037810 */ /* 0x040fe20007ffe0ff */
[----:B------:R-:W-:Y:S01]  /*1f30*/  IMAD.IADD R7, R7, 0x1, R0 ;  /* 0x0000000107077824 */ /* 0x000fe200078e0200 */
[----:B------:R-:W-:-:S02]  /*1f40*/  IADD3 R213, R208, 0x3ca0, RZ ;  /* 0x00003ca0d0d57810 */ /* 0x000fc40007ffe0ff */
[----:B------:R-:W-:Y:S02]  /*1f50*/  @P0 IADD3 R213, R3, -0x20, RZ ;  /* 0xffffffe003d50810 */ /* 0x000fe40007ffe0ff */
[C---:B------:R-:W-:Y:S02]  /*1f60*/  @P1 LEA R4, P0, R6.reuse, c[0x0][0x1c8], 0x1 ;  /* 0x0000720006041a11 */ /* 0x040fe400078008ff */
[----:B------:R-:W-:Y:S02]  /*1f70*/  SEL R0, RZ, 0x1, P2 ;  /* 0x00000001ff007807 */ /* 0x000fe40001000000 */
[----:B------:R-:W-:Y:S02]  /*1f80*/  @P1 LEA.HI.X R5, R6, c[0x0][0x1cc], R7, 0x1, P0 ;  /* 0x0000730006051a11 */ /* 0x000fe400000f0c07 */
[----:B------:R-:W-:Y:S02]  /*1f90*/  ISETP.GE.AND P0, PT, R8, 0x21, PT ;  /* 0x000000210800780c */ /* 0x000fe40003f06270 */
[----:B------:R-:W-:Y:S01]  /*1fa0*/  SEL R3, RZ, 0x2, P3 ;  /* 0x00000002ff037807 */ /* 0x000fe20001800000 */
[----:B------:R-:W-:Y:S01]  /*1fb0*/  @!PT LDS RZ, [RZ] ;  /* 0x00000000fffff984 */ /* 0x000fe20000000800 */
[----:B------:R-:W-:Y:S01]  /*1fc0*/  @!PT LDS RZ, [RZ] ;  /* 0x00000000fffff984 */ /* 0x000fe20000000800 */
[----:B------:R-:W-:Y:S01]  /*1fd0*/  @!PT LDS RZ, [RZ] ;  /* 0x00000000fffff984 */ /* 0x000fe20000000800 */
[----:B------:R1:W-:Y:S01]  /*1fe0*/  @P1 LDGSTS.E.BYPASS.LTC128B.128 [R223+0x3c80], [R4.64], !P2 ;  /* 0x03c8000004df1fae */ /* 0x0003e2000d101d48 */
[----:B------:R-:W-:-:S02]  /*1ff0*/  IADD3 R221, R213, 0x400, RZ ;  /* 0x00000400d5dd7810 */ /* 0x000fc40007ffe0ff */
[----:B------:R-:W-:Y:S01]  /*2000*/  IADD3 R220, R213, 0x800, RZ ;  /* 0x00000800d5dc7810 */ /* 0x000fe20007ffe0ff */
[----:B------:R1:W-:Y:S01]  /*2010*/  @P1 LDGSTS.E.BYPASS.LTC128B.128 [R223+0x4880], [R4.64+0x40], !P3 ;  /* 0x0488004004df1fae */ /* 0x0003e2000d901d48 */
[----:B------:R-:W-:Y:S01]  /*2020*/  IMAD.IADD R21, R3, 0x1, R0 ;  /* 0x0000000103157824 */ /* 0x000fe200078e0200 */
[C---:B------:R-:W-:Y:S02]  /*2030*/  IADD3 R219, R213.reuse, 0xc00, RZ ;  /* 0x00000c00d5db7810 */ /* 0x040fe40007ffe0ff */
[----:B------:R1:W-:Y:S01]  /*2040*/  @P1 LDGSTS.E.BYPASS.LTC128B.128 [R223+0x5480], [R4.64+0x80], !P4 ;  /* 0x0548008004df1fae */ /* 0x0003e2000e101d48 */
[----:B------:R-:W-:Y:S02]  /*2050*/  IADD3 R218, R213, 0x1000, RZ ;  /* 0x00001000d5da7810 */ /* 0x000fe40007ffe0ff */
[----:B------:R-:W-:Y:S02]  /*2060*/  @P0 IADD3 R8, P1, R132, R6, RZ ;  /* 0x0000000684080210 */ /* 0x000fe40007f3e0ff */
[----:B------:R-:W-:-:S02]  /*2070*/  SHF.R.S32.HI R6, RZ, 0x1f, R23 ;  /* 0x0000001fff067819 */ /* 0x000fc40000011417 */
[----:B------:R-:W-:Y:S01]  /*2080*/  IADD3 R217, R213, 0x1400, RZ ;  /* 0x00001400d5d97810 */ /* 0x000fe20007ffe0ff */
[----:B------:R-:W-:Y:S01]  /*2090*/  @P0 IMAD.X R3, R133, 0x1, R7, P1 ;  /* 0x0000000185030824 */ /* 0x000fe200008e0607 */
[----:B------:R-:W-:Y:S01]  /*20a0*/  LEA.HI R9, R6, R23, RZ, 0x3 ;  /* 0x0000001706097211 */ /* 0x000fe200078f18ff */
[----:B------:R-:W-:Y:S01]  /*20b0*/  IMAD.SHL.U32 R6, R11, 0x8, RZ ;  /* 0x000000080b067824 */ /* 0x000fe200078e00ff */
[C---:B------:R-:W-:Y:S01]  /*20c0*/  IADD3 R216, R213.reuse, 0x1800, RZ ;  /* 0x00001800d5d87810 */ /* 0x040fe20007ffe0ff */
[----:B------:R-:W-:Y:S01]  /*20d0*/  IMAD R7, R10, c[0x0][0x208], RZ ;  /* 0x000082000a077a24 */ /* 0x000fe200078e02ff */
[C---:B------:R-:W-:Y:S01]  /*20e0*/  IADD3 R215, R213.reuse, 0x1c00, RZ ;  /* 0x00001c00d5d77810 */ /* 0x040fe20007ffe0ff */
[----:B------:R-:W-:Y:S01]  /*20f0*/  IMAD.WIDE.U32 R10, R122, c[0x0][0x208], RZ ;  /* 0x000082007a0a7a25 */ /* 0x000fe200078e00ff */
[----:B------:R-:W-:Y:S02]  /*2100*/  IADD3 R214, R213, 0x2000, RZ ;  /* 0x00002000d5d67810 */ /* 0x000fe40007ffe0ff */
[----:B-1----:R-:W-:Y:S01]  /*2110*/  LOP3.LUT R4, R24, 0x7fffffe, RZ, 0xc0, !PT ;  /* 0x07fffffe18047812 */ /* 0x002fe200078ec0ff */
[----:B------:R-:W-:-:S04]  /*2120*/  IMAD.SHL.U32 R5, R20, 0x40, RZ ;  /* 0x0000004014057824 */ /* 0x000fc800078e00ff */
[----:B------:R-:W-:Y:S01]  /*2130*/  IMAD.IADD R120, R23, 0x1, -R4 ;  /* 0x0000000117787824 */ /* 0x000fe200078e0a04 */
[C---:B------:R-:W-:Y:S02]  /*2140*/  @P0 LEA R4, P1, R8.reuse, c[0x0][0x1c8], 0x1 ;  /* 0x0000720008040a11 */ /* 0x040fe400078208ff */
[----:B------:R-:W-:Y:S02]  /*2150*/  LOP3.LUT R0, R5, 0xc0, RZ, 0xc0, !PT ;  /* 0x000000c005007812 */ /* 0x000fe400078ec0ff */
[----:B------:R-:W-:Y:S01]  /*2160*/  @P0 LEA.HI.X R5, R8, c[0x0][0x1cc], R3, 0x1, P1 ;  /* 0x0000730008050a11 */ /* 0x000fe200008f0c03 */
[----:B------:R-:W-:Y:S01]  /*2170*/  IMAD R3, R122, c[0x0][0x20c], R7 ;  /* 0x000083007a037a24 */ /* 0x000fe200078e0207 */
[----:B------:R-:W-:Y:S01]  /*2180*/  LOP3.LUT R8, R0, 0x8, R6, 0xf8, !PT ;  /* 0x0000000800087812 */ /* 0x000fe200078ef806 */
[----:B------:R-:W-:Y:S01]  /*2190*/  IMAD.WIDE.U32 R6, R10, 0x30, R248 ;  /* 0x000000300a067825 */ /* 0x000fe200078e00f8 */
[----:B------:R-:W-:Y:S01]  /*21a0*/  SHF.R.U32.HI R0, RZ, 0x3, R0 ;  /* 0x00000003ff007819 */ /* 0x000fe20000011600 */
[----:B------:R1:W-:Y:S01]  /*21b0*/  @P0 LDGSTS.E.BYPASS.LTC128B.128 [R223+0x4480], [R4.64], !P2 ;  /* 0x0448000004df0fae */ /* 0x0003e2000d101d48 */
[----:B------:R-:W-:Y:S01]  /*21c0*/  ISETP.GT.AND P1, PT, R129, 0x3f, PT ;  /* 0x0000003f8100780c */ /* 0x000fe20003f24270 */
[----:B------:R-:W-:Y:S01]  /*21d0*/  IMAD.IADD R3, R11, 0x1, R3 ;  /* 0x000000010b037824 */ /* 0x000fe200078e0203 */
[----:B------:R-:W-:Y:S01]  /*21e0*/  LOP3.LUT R31, R8, R0, RZ, 0x3c, !PT ;  /* 0x00000000081f7212 */ /* 0x000fe200078e3cff */
[----:B------:R1:W-:Y:S01]  /*21f0*/  @P0 LDGSTS.E.BYPASS.LTC128B.128 [R223+0x5080], [R4.64+0x40], !P3 ;  /* 0x0508004004df0fae */ /* 0x0003e2000d901d48 */
[----:B------:R-:W-:-:S02]  /*2200*/  IMAD.SHL.U32 R0, R9, 0x20, RZ ;  /* 0x0000002009007824 */ /* 0x000fc400078e00ff */
[----:B------:R-:W-:Y:S01]  /*2210*/  IMAD R3, R3, 0x30, RZ ;  /* 0x0000003003037824 */ /* 0x000fe200078e02ff */
[----:B------:R1:W-:Y:S01]  /*2220*/  @P0 LDGSTS.E.BYPASS.LTC128B.128 [R223+0x5c80], [R4.64+0x80], !P4 ;  /* 0x05c8008004df0fae */ /* 0x0003e2000e101d48 */
[----:B------:R-:W-:Y:S02]  /*2230*/  LEA R16, P0, R6, c[0x0][0x1f8], 0x1 ;  /* 0x00007e0006107a11 */ /* 0x000fe400078008ff */
[----:B------:R-:W-:Y:S01]  /*2240*/  LOP3.LUT R30, R0, 0xffffff00, RZ, 0xc0, !PT ;  /* 0xffffff00001e7812 */ /* 0x000fe200078ec0ff */
[----:B------:R-:W0:Y:S01]  /*2250*/  LDGDEPBAR ;  /* 0x00000000000079af */ /* 0x000e220000000000 */
[----:B------:R-:W-:Y:S01]  /*2260*/  IMAD.IADD R0, R7, 0x1, R3 ;  /* 0x0000000107007824 */ /* 0x000fe200078e0203 */
[----:B------:R-:W-:Y:S02]  /*2270*/  @P1 LOP3.LUT R228, R228, 0x40, RZ, 0xfc, !PT ;  /* 0x00000040e4e41812 */ /* 0x000fe400078efcff */
[----:B------:R-:W-:Y:S02]  /*2280*/  IMAD R3, R123, 0x200, R30 ;  /* 0x000002007b037824 */ /* 0x000fe400078e021e */
[----:B--23--:R-:W-:-:S02]  /*2290*/  LEA.HI.X R17, R6, c[0x0][0x1fc], R0, 0x1, P0 ;  /* 0x00007f0006117a11 */ /* 0x00cfc400000f0c00 */
[----:B------:R-:W-:Y:S01]  /*22a0*/  IMAD R0, R120, 0x20, R3 ;  /* 0x0000002078007824 */ /* 0x000fe200078e0203 */
[----:B------:R-:W-:-:S03]  /*22b0*/  IADD3 R3, R28, R227, -R128 ;  /* 0x000000e31c037210 */ /* 0x000fc60007ffe880 */
[----:B------:R-:W-:-:S04]  /*22c0*/  IMAD.IADD R0, R31, 0x1, R0 ;  /* 0x000000011f007824 */ /* 0x000fc800078e0200 */
[----:B------:R-:W-:Y:S02]  /*22d0*/  IMAD.SHL.U32 R211, R0, 0x2, RZ ;  /* 0x0000000200d37824 */ /* 0x000fe400078e00ff */
[----:B------:R-:W-:Y:S02]  /*22e0*/  IMAD R0, R120, 0x20, R30 ;  /* 0x0000002078007824 */ /* 0x000fe400078e021e */
[----:B------:R-:W-:Y:S02]  /*22f0*/  IMAD R212, R2, 0x2, R211 ;  /* 0x0000000202d47824 */ /* 0x000fe400078e02d3 */
[----:B------:R-:W-:Y:S02]  /*2300*/  IMAD.IADD R0, R31, 0x1, R0 ;  /* 0x000000011f007824 */ /* 0x000fe400078e0200 */
[----:B-1----:R-:W-:Y:S01]  /*2310*/  IMAD.MOV.U32 R4, RZ, RZ, c[0x0][0x208] ;  /* 0x00008200ff047624 */ /* 0x002fe200078e00ff */
[----:B------:R-:W-:-:S04]  /*2320*/  DEPBAR.LE SB0, 0x1 ;  /* 0x000080400000791a */ /* 0x000fc80000000000 */
[C---:B------:R-:W-:Y:S01]  /*2330*/  SHF.L.U64.HI R13, R4.reuse, R12, c[0x0][0x20c] ;  /* 0x00008300040d7619 */ /* 0x040fe2000001020c */
[----:B------:R-:W-:Y:S01]  /*2340*/  IMAD.SHL.U32 R5, R4, 0x20, RZ ;  /* 0x0000002004057824 */ /* 0x000fe200078e00ff */
[----:B------:R-:W-:Y:S01]  /*2350*/  SEL R4, RZ, 0x4, P4 ;  /* 0x00000004ff047807 */ /* 0x000fe20002000000 */
[----:B------:R-:W-:-:S04]  /*2360*/  DEPBAR.LE SB0, 0x0 ;  /* 0x000080000000791a */ /* 0x000fc80000000000 */
[----:B------:R-:W-:Y:S01]  /*2370*/  BAR.SYNC.DEFER_BLOCKING 0x0 ;  /* 0x0000000000007b1d */ /* 0x000fe20000010000 */
[----:B------:R-:W-:Y:S01]  /*2380*/  @!P1 LEA R18, P0, R5, R16, 0x1 ;  /* 0x0000001005129211 */ /* 0x000fe200078008ff */
[----:B------:R-:W-:-:S03]  /*2390*/  IMAD.IADD R20, R4, 0x1, R21 ;  /* 0x0000000104147824 */ /* 0x000fc600078e0215 */
[----:B------:R-:W-:Y:S02]  /*23a0*/  @!P1 LEA.HI.X R19, R5, R17, R13, 0x1, P0 ;  /* 0x0000001105139211 */ /* 0x000fe400000f0c0d */
[----:B------:R-:W-:-:S04]  /*23b0*/  LOP3.LUT P0, RZ, R20, 0x1, RZ, 0xc0, !PT ;  /* 0x0000000114ff7812 */ /* 0x000fc8000780c0ff */
[----:B------:R-:W-:Y:S01]  /*23c0*/  ISETP.LT.OR P0, PT, R3, 0x1, !P0 ;  /* 0x000000010300780c */ /* 0x000fe20004701670 */
[----:B------:R-:W-:Y:S04]  /*23d0*/  LDSM.16.M88.4 R12, [R211+0x6080] ;  /* 0x00608000d30c783b */ /* 0x000fe80000000200 */
[----:B------:R-:W-:Y:S04]  /*23e0*/  LDSM.16.M88.4 R8, [R211+0x7080] ;  /* 0x00708000d308783b */ /* 0x000fe80000000200 */
[----:B------:R-:W1:Y:S04]  /*23f0*/  LDSM.16.M88.4 R40, [R208+0x3c80] ;  /* 0x003c8000d028783b */ /* 0x000e680000000200 */
[----:B------:R-:W2:Y:S04]  /*2400*/  LDSM.16.M88.4 R36, [R208+0x4080] ;  /* 0x00408000d024783b */ /* 0x000ea80000000200 */
[----:B------:R-:W3:Y:S04]  /*2410*/  LDSM.16.M88.4 R32, [R208+0x4480] ;  /* 0x00448000d020783b */ /* 0x000ee80000000200 */
[----:B------:R-:W-:Y:S04]  /*2420*/  LDSM.16.M88.4 R24, [R212+0x6080] ;  /* 0x00608000d418783b */ /* 0x000fe80000000200 */
[----:B------:R-:W-:Y:S04]  /*2430*/  LDSM.16.M88.4 R4, [R212+0x7080] ;  /* 0x00708000d404783b */ /* 0x000fe80000000200 */
[----:B------:R-:W4:Y:S04]  /*2440*/  LDSM.16.M88.4 R44, [R213] ;  /* 0x00000000d52c783b */ /* 0x000f280000000200 */
[----:B------:R-:W5:Y:S04]  /*2450*/  LDSM.16.M88.4 R48, [R213+0x400] ;  /* 0x00040000d530783b */ /* 0x000f680000000200 */
[----:B------:R-:W4:Y:S04]  /*2460*/  LDSM.16.M88.4 R56, [R213+0x800] ;  /* 0x00080000d538783b */ /* 0x000f280000000200 */
[----:B------:R-:W-:Y:S01]  /*2470*/  @!PT LDS RZ, [RZ] ;  /* 0x00000000fffff984 */ /* 0x000fe20000000800 */
[----:B------:R-:W-:Y:S01]  /*2480*/  @!PT LDS RZ, [RZ] ;  /* 0x00000000fffff984 */ /* 0x000fe20000000800 */
[----:B------:R-:W-:Y:S01]  /*2490*/  @!PT LDS RZ, [RZ] ;  /* 0x00000000fffff984 */ /* 0x000fe20000000800 */
[----:B------:R4:W-:Y:S01]  /*24a0*/  LDGSTS.E.BYPASS.LTC128B.128 [R223+0x1880], [R16.64], !P0 ;  /* 0x0188000010df7fae */ /* 0x0009e2000c101d48 */
[----:B------:R-:W-:-:S04]  /*24b0*/  LOP3.LUT P0, RZ, R20, 0x2, RZ, 0xc0, !PT ;  /* 0x0000000214ff7812 */ /* 0x000fc8000780c0ff */
[----:B------:R-:W-:Y:S01]  /*24c0*/  ISETP.LT.OR P0, PT, R3, 0x1, !P0 ;  /* 0x000000010300780c */ /* 0x000fe20004701670 */
[C---:B-1----:R-:W-:Y:S08]  /*24d0*/  HMMA.16816.F32 R72, R8.reuse, R40, RZ ;  /* 0x000000280848723c */ /* 0x042ff000000018ff */
[----:B--2---:R-:W-:Y:S04]  /*24e0*/  HMMA.16816.F32 R64, R8, R36, RZ ;  /* 0x000000240840723c */ /* 0x004fe800000018ff */
[----:B------:R1:W-:Y:S01]  /*24f0*/  LDGSTS.E.BYPASS.LTC128B.128 [R223+0x2480], [R16.64+0x40], !P0 ;  /* 0x0248004010df7fae */ /* 0x0003e2000c101d48 */
[----:B------:R-:W-:-:S04]  /*2500*/  LOP3.LUT P0, RZ, R20, 0x4, RZ, 0xc0, !PT ;  /* 0x0000000414ff7812 */ /* 0x000fc8000780c0ff */
[----:B------:R-:W-:Y:S01]  /*2510*/  ISETP.LT.OR P0, PT, R3, 0x1, !P0 ;  /* 0x000000010300780c */ /* 0x000fe20004701670 */
[C---:B---3--:R-:W-:Y:S08]  /*2520*/  HMMA.16816.F32 R52, R8.reuse, R32, RZ ;  /* 0x000000200834723c */ /* 0x048ff000000018ff */
[----:B------:R-:W-:Y:S04]  /*2530*/  HMMA.16816.F32 R68, R8, R42, RZ ;  /* 0x0000002a0844723c */ /* 0x000fe800000018ff */
[----:B------:R1:W-:Y:S01]  /*2540*/  LDGSTS.E.BYPASS.LTC128B.128 [R223+0x3080], [R16.64+0x80], !P0 ;  /* 0x0308008010df7fae */ /* 0x0003e2000c101d48 */
[----:B------:R-:W-:-:S03]  /*2550*/  @!P1 LOP3.LUT P0, RZ, R21, 0x1, RZ, 0xc0, !PT ;  /* 0x0000000115ff9812 */ /* 0x000fc6000780c0ff */
[----:B------:R-:W-:Y:S01]  /*2560*/  HMMA.16816.F32 R60, R8, R38, RZ ;  /* 0x00000026083c723c */ /* 0x000fe200000018ff */
[----:B------:R-:W-:-:S07]  /*2570*/  @!P1 ISETP.LT.OR P0, PT, R3, 0x21, !P0 ;  /* 0x000000210300980c */ /* 0x000fce0004701670 */
[----:B------:R-:W-:Y:S06]  /*2580*/  HMMA.16816.F32 R8, R8, R34, RZ ;  /* 0x000000220808723c */ /* 0x000fec00000018ff */
[----:B------:R1:W-:Y:S01]  /*2590*/  @!P1 LDGSTS.E.BYPASS.LTC128B.128 [R223+0x2080], [R18.64], !P0 ;  /* 0x0208000012df9fae */ /* 0x0003e2000c101d48 */
[----:B------:R-:W-:Y:S01]  /*25a0*/  @!P1 LOP3.LUT P0, RZ, R21, 0x2, RZ, 0xc0, !PT ;  /* 0x0000000215ff9812 */ /* 0x000fe2000780c0ff */
[----:B------:R-:W-:Y:S03]  /*25b0*/  HMMA.16816.F32 R80, R12, R42, RZ ;  /* 0x0000002a0c50723c */ /* 0x000fe600000018ff */
[----:B------:R-:W-:-:S05]  /*25c0*/  @!P1 ISETP.LT.OR P0, PT, R3, 0x21, !P0 ;  /* 0x000000210300980c */ /* 0x000fca0004701670 */
[C---:B------:R-:W-:Y:S08]  /*25d0*/  HMMA.16816.F32 R20, R12.reuse, R40, RZ ;  /* 0x000000280c14723c */ /* 0x040ff000000018ff */
[----:B------:R1:W-:Y:S01]  /*25e0*/  @!P1 LDGSTS.E.BYPASS.LTC128B.128 [R223+0x2c80], [R18.64+0x40], !P0 ;  /* 0x02c8004012df9fae */ /* 0x0003e2000c101d48 */
[----:B------:R-:W-:Y:S01]  /*25f0*/  @!P1 ISETP.LT.OR P0, PT, R3, 0x21, P4 ;  /* 0x000000210300980c */ /* 0x000fe20002701670 */
[C---:B------:R-:W-:Y:S08]  /*2600*/  HMMA.16816.F32 R40, R12.reuse, R36, RZ ;  /* 0x000000240c28723c */ /* 0x040ff000000018ff */
[----:B------:R-:W-:Y:S04]  /*2610*/  HMMA.16816.F32 R76, R12, R38, RZ ;  /* 0x000000260c4c723c */ /* 0x000fe800000018ff */
[----:B------:R1:W-:Y:S01]  /*2620*/  @!P1 LDGSTS.E.BYPASS.LTC128B.128 [R223+0x3880], [R18.64+0x80], !P0 ;  /* 0x0388008012df9fae */ /* 0x0003e2000c101d48 */
[----:B------:R-:W-:-:S03]  /*2630*/  ISETP.GT.AND P0, PT, R122, R245, PT ;  /* 0x000000f57a00720c */ /* 0x000fc60003f04270 */
[C---:B------:R-:W-:Y:S01]  /*2640*/  HMMA.16816.F32 R36, R12.reuse, R32, RZ ;  /* 0x000000200c24723c */ /* 0x040fe200000018ff */
[----:B------:R-:W0:Y:S07]  /*2650*/  LDGDEPBAR ;  /* 0x00000000000079af */ /* 0x000e2e0000000000 */
[----:B------:R-:W-:Y:S01]  /*2660*/  HMMA.16816.F32 R88, R12, R34, RZ ;  /* 0x000000220c58723c */ /* 0x000fe200000018ff */
[----:B------:R-:W-:Y:S04]  /*2670*/  LDSM.16.M88.4 R32, [R208+0x4880] ;  /* 0x00488000d020783b */ /* 0x000fe80000000200 */
[----:B------:R-:W-:Y:S03]  /*2680*/  LDSM.16.M88.4 R12, [R208+0x5080] ;  /* 0x00508000d00c783b */ /* 0x000fe60000000200 */
[C---:B----4-:R-:W-:Y:S01]  /*2690*/  HMMA.16816.F32 R104, R4.reuse, R44, R72 ;  /* 0x0000002c0468723c */ /* 0x050fe20000001848 */
[----:B-1----:R-:W-:Y:S07]  /*26a0*/  LDSM.16.M88.4 R16, [R208+0x4c80] ;  /* 0x004c8000d010783b */ /* 0x002fee0000000200 */
[C---:B-----5:R-:W-:Y:S08]  /*26b0*/  HMMA.16816.F32 R100, R4.reuse, R48, R64 ;  /* 0x000000300464723c */ /* 0x060ff00000001840 */
[C---:B------:R-:W-:Y:S01]  /*26c0*/  HMMA.16816.F32 R96, R4.reuse, R56, R52 ;  /* 0x000000380460723c */ /* 0x040fe20000001834 */
[----:B------:R-:W-:Y:S07]  /*26d0*/  LDSM.16.M88.4 R52, [R213+0xc00] ;  /* 0x000c0000d534783b */ /* 0x000fee0000000200 */
[C---:B------:R-:W-:Y:S08]  /*26e0*/  HMMA.16816.F32 R92, R4.reuse, R46, R68 ;  /* 0x0000002e045c723c */ /* 0x040ff00000001844 */
[C---:B------:R-:W-:Y:S08]  /*26f0*/  HMMA.16816.F32 R84, R4.reuse, R50, R60 ;  /* 0x000000320454723c */ /* 0x040ff0000000183c */
[----:B------:R-:W-:Y:S01]  /*2700*/  HMMA.16816.F32 R72, R4, R58, R8 ;  /* 0x0000003a0448723c */ /* 0x000fe20000001808 */
[----:B------:R-:W1:Y:S04]  /*2710*/  LDSM.16.M88.4 R4, [R211+0x9080] ;  /* 0x00908000d304783b */ /* 0x000e680000000200 */
[----:B------:R-:W2:Y:S03]  /*2720*/  LDSM.16.M88.4 R8, [R211+0x8080] ;  /* 0x00808000d308783b */ /* 0x000ea60000000200 */
[C---:B------:R-:W-:Y:S01]  /*2730*/  HMMA.16816.F32 R68, R24.reuse, R44, R20 ;  /* 0x0000002c1844723c */ /* 0x040fe20000001814 */
[----:B------:R-:W3:Y:S07]  /*2740*/  LDSM.16.M88.4 R20, [R212+0x9080] ;  /* 0x00908000d414783b */ /* 0x000eee0000000200 */
[C---:B------:R-:W-:Y:S08]  /*2750*/  HMMA.16816.F32 R60, R24.reuse, R48, R40 ;  /* 0x00000030183c723c */ /* 0x040ff00000001828 */
[C---:B------:R-:W-:Y:S08]  /*2760*/  HMMA.16816.F32 R44, R24.reuse, R46, R80 ;  /* 0x0000002e182c723c */ /* 0x040ff00000001850 */
[C---:B------:R-:W-:Y:S01]  /*2770*/  HMMA.16816.F32 R64, R24.reuse, R56, R36 ;  /* 0x000000381840723c */ /* 0x040fe20000001824 */
[----:B------:R-:W4:Y:S07]  /*2780*/  LDSM.16.M88.4 R36, [R213+0x1000] ;  /* 0x00100000d524783b */ /* 0x000f2e0000000200 */
[C---:B------:R-:W-:Y:S08]  /*2790*/  HMMA.16816.F32 R48, R24.reuse, R50, R76 ;  /* 0x000000321830723c */ /* 0x040ff0000000184c */
[----:B------:R-:W-:Y:S01]  /*27a0*/  HMMA.16816.F32 R40, R24, R58, R88 ;  /* 0x0000003a1828723c */ /* 0x000fe20000001858 */
[----:B------:R-:W5:Y:S04]  /*27b0*/  LDSM.16.M88.4 R56, [R213+0x1400] ;  /* 0x00140000d538783b */ /* 0x000f680000000200 */
[----:B------:R-:W2:Y:S03]  /*27c0*/  LDSM.16.M88.4 R24, [R212+0x8080] ;  /* 0x00808000d418783b */ /* 0x000ea60000000200 */
[C---:B-1----:R-:W-:Y:S08]  /*27d0*/  HMMA.16816.F32 R88, R4.reuse, R18, R84 ;  /* 0x000000120458723c */ /* 0x042ff00000001854 */
[C---:B------:R-:W-:Y:S08]  /*27e0*/  HMMA.16816.F32 R80, R4.reuse, R32, R104 ;  /* 0x000000200450723c */ /* 0x040ff00000001868 */
[C---:B------:R-:W-:Y:S08]  /*27f0*/  HMMA.16816.F32 R100, R4.reuse, R16, R100 ;  /* 0x000000100464723c */ /* 0x040ff00000001864 */
[C---:B------:R-:W-:Y:S08]  /*2800*/  HMMA.16816.F32 R92, R4.reuse, R34, R92 ;  /* 0x00000022045c723c */ /* 0x040ff0000000185c */
[----:B------:R-:W-:Y:S08]  /*2810*/  HMMA.16816.F32 R84, R4, R14, R72 ;  /* 0x0000000e0454723c */ /* 0x000ff00000001848 */
[----:B--2---:R-:W-:Y:S08]  /*2820*/  HMMA.16816.F32 R76, R8, R32, R68 ;  /* 0x00000020084c723c */ /* 0x004ff00000001844 */
[----:B------:R-:W-:Y:S08]  /*2830*/  HMMA.16816.F32 R96, R4, R12, R96 ;  /* 0x0000000c0460723c */ /* 0x000ff00000001860 */
[C---:B------:R-:W-:Y:S01]  /*2840*/  HMMA.16816.F32 R72, R8.reuse, R34, R44 ;  /* 0x000000220848723c */ /* 0x040fe2000000182c */
[----:B------:R-:W-:Y:S07]  /*2850*/  LDSM.16.M88.4 R44, [R208+0x5880] ;  /* 0x00588000d02c783b */ /* 0x000fee0000000200 */
[C---:B------:R-:W-:Y:S08]  /*2860*/  HMMA.16816.F32 R68, R8.reuse, R16, R60 ;  /* 0x000000100844723c */ /* 0x040ff0000000183c */
[C---:B------:R-:W-:Y:S01]  /*2870*/  HMMA.16816.F32 R32, R8.reuse, R18, R48 ;  /* 0x000000120820723c */ /* 0x040fe20000001830 */
[----:B------:R-:W-:Y:S04]  /*2880*/  LDSM.16.M88.4 R48, [R208+0x5480] ;  /* 0x00548000d030783b */ /* 0x000fe80000000200 */
[----:B------:R-:W-:Y:S03]  /*2890*/  LDSM.16.M88.4 R16, [R211+0xa080] ;  /* 0x00a08000d310783b */ /* 0x000fe60000000200 */
[C---:B------:R-:W-:Y:S08]  /*28a0*/  HMMA.16816.F32 R4, R8.reuse, R12, R64 ;  /* 0x0000000c0804723c */ /* 0x040ff00000001840 */
[----:B------:R-:W-:Y:S01]  /*28b0*/  HMMA.16816.F32 R8, R8, R14, R40 ;  /* 0x0000000e0808723c */ /* 0x000fe20000001828 */
[----:B------:R-:W1:Y:S04]  /*28c0*/  LDSM.16.M88.4 R12, [R211+0xb080] ;  /* 0x00b08000d30c783b */ /* 0x000e680000000200 */
[----:B------:R-:W2:Y:S03]  /*28d0*/  LDSM.16.M88.4 R40, [R208+0x5c80] ;  /* 0x005c8000d028783b */ /* 0x000ea60000000200 */
[C---:B---3--:R-:W-:Y:S08]  /*28e0*/  HMMA.16816.F32 R64, R20.reuse, R52, R80 ;  /* 0x000000341440723c */ /* 0x048ff00000001850 */
[C---:B------:R-:W-:Y:S08]  /*28f0*/  HMMA.16816.F32 R60, R20.reuse, R54, R92 ;  /* 0x00000036143c723c */ /* 0x040ff0000000185c */
[C---:B----4-:R-:W-:Y:S08]  /*2900*/  HMMA.16816.F32 R112, R20.reuse, R36, R100 ;  /* 0x000000241470723c */ /* 0x050ff00000001864 */
[C---:B------:R-:W-:Y:S08]  /*2910*/  HMMA.16816.F32 R108, R20.reuse, R38, R88 ;  /* 0x00000026146c723c */ /* 0x040ff00000001858 */
[C---:B-----5:R-:W-:Y:S08]  /*2920*/  HMMA.16816.F32 R116, R20.reuse, R56, R96 ;  /* 0x000000381474723c */ /* 0x060ff00000001860 */
[----:B------:R-:W-:Y:S01]  /*2930*/  HMMA.16816.F32 R104, R20, R58, R84 ;  /* 0x0000003a1468723c */ /* 0x000fe20000001854 */
[----:B------:R-:W-:Y:S07]  /*2940*/  LDSM.16.M88.4 R20, [R213+0x2000] ;  /* 0x00200000d514783b */ /* 0x000fee0000000200 */
[C---:B------:R-:W-:Y:S08]  /*2950*/  HMMA.16816.F32 R100, R24.reuse, R52, R76 ;  /* 0x000000341864723c */ /* 0x040ff0000000184c */
[C---:B------:R-:W-:Y:S08]  /*2960*/  HMMA.16816.F32 R92, R24.reuse, R36, R68 ;  /* 0x00000024185c723c */ /* 0x040ff00000001844 */
[C---:B------:R-:W-:Y:S08]  /*2970*/  HMMA.16816.F32 R96, R24.reuse, R54, R72 ;  /* 0x000000361860723c */ /* 0x040ff00000001848 */
[C---:B------:R-:W-:Y:S01]  /*2980*/  HMMA.16816.F32 R88, R24.reuse, R38, R32 ;  /* 0x000000261858723c */ /* 0x040fe20000001820 */
[----:B------:R-:W-:Y:S04]  /*2990*/  LDSM.16.M88.4 R36, [R213+0x1800] ;  /* 0x00180000d524783b */ /* 0x000fe80000000200 */
[----:B------:R-:W-:Y:S03]  /*29a0*/  LDSM.16.M88.4 R32, [R213+0x1c00] ;  /* 0x001c0000d520783b */ /* 0x000fe60000000200 */
[C---:B------:R-:W-:Y:S01]  /*29b0*/  HMMA.16816.F32 R84, R24.reuse, R56, R4 ;  /* 0x000000381854723c */ /* 0x040fe20000001804 */
[----:B------:R-:W3:Y:S07]  /*29c0*/  LDSM.16.M88.4 R4, [R212+0xb080] ;  /* 0x00b08000d404783b */ /* 0x000eee0000000200 */
[----:B------:R-:W-:Y:S01]  /*29d0*/  HMMA.16816.F32 R80, R24, R58, R8 ;  /* 0x0000003a1850723c */ /* 0x000fe20000001808 */
[----:B------:R-:W4:Y:S01]  /*29e0*/  LDSM.16.M88.4 R8, [R212+0xa080] ;  /* 0x00a08000d408783b */ /* 0x000f220000000200 */
[----:B------:R-:W-:-:S06]  /*29f0*/  DEPBAR.LE SB0, 0x0 ;  /* 0x000080000000791a */ /* 0x000fcc0000000000 */
[C---:B-1----:R-:W-:Y:S08]  /*2a00*/  HMMA.16816.F32 R76, R12.reuse, R48, R64 ;  /* 0x000000300c4c723c */ /* 0x042ff00000001840 */
[C---:B------:R-:W-:Y:S08]  /*2a10*/  HMMA.16816.F32 R72, R12.reuse, R50, R60 ;  /* 0x000000320c48723c */ /* 0x040ff0000000183c */
[C---:B------:R-:W-:Y:S08]  /*2a20*/  HMMA.16816.F32 R68, R12.reuse, R44, R112 ;  /* 0x0000002c0c44723c */ /* 0x040ff00000001870 */
[C---:B------:R-:W-:Y:S08]  /*2a30*/  HMMA.16816.F32 R64, R12.reuse, R46, R108 ;  /* 0x0000002e0c40723c */ /* 0x040ff0000000186c */
[C---:B--2---:R-:W-:Y:S08]  /*2a40*/  HMMA.16816.F32 R60, R12.reuse, R40, R116 ;  /* 0x000000280c3c723c */ /* 0x044ff00000001874 */
[----:B------:R-:W-:Y:S08]  /*2a50*/  HMMA.16816.F32 R56, R12, R42, R104 ;  /* 0x0000002a0c38723c */ /* 0x000ff00000001868 */
[C---:B------:R-:W-:Y:S08]  /*2a60*/  HMMA.16816.F32 R52, R16.reuse, R48, R100 ;  /* 0x000000301034723c */ /* 0x040ff00000001864 */
[C---:B------:R-:W-:Y:S08]  /*2a70*/  HMMA.16816.F32 R24, R16.reuse, R44, R92 ;  /* 0x0000002c1018723c */ /* 0x040ff0000000185c */
[C---:B------:R-:W-:Y:S08]  /*2a80*/  HMMA.16816.F32 R48, R16.reuse, R50, R96 ;  /* 0x000000321030723c */ /* 0x040ff00000001860 */
[C---:B------:R-:W-:Y:S08]  /*2a90*/  HMMA.16816.F32 R44, R16.reuse, R46, R88 ;  /* 0x0000002e102c723c */ /* 0x040ff00000001858 */
[C---:B------:R-:W-:Y:S08]  /*2aa0*/  HMMA.16816.F32 R12, R16.reuse, R40, R84 ;  /* 0x00000028100c723c */ /* 0x040ff00000001854 */
[----:B------:R-:W-:Y:S08]  /*2ab0*/  HMMA.16816.F32 R16, R16, R42, R80 ;  /* 0x0000002a1010723c */ /* 0x000ff00000001850 */
[C---:B---3--:R-:W-:Y:S08]  /*2ac0*/  HMMA.16816.F32 R84, R4.reuse, R36, R76 ;  /* 0x000000240454723c */ /* 0x048ff0000000184c */
[C---:B------:R-:W-:Y:S08]  /*2ad0*/  HMMA.16816.F32 R80, R4.reuse, R38, R72 ;  /* 0x000000260450723c */ /* 0x040ff00000001848 */
[C---:B------:R-:W-:Y:S08]  /*2ae0*/  HMMA.16816.F32 R76, R4.reuse, R32, R68 ;  /* 0x00000020044c723c */ /* 0x040ff00000001844 */
[----:B------:R-:W-:Y:S08]  /*2af0*/  HMMA.16816.F32 R72, R4, R34, R64 ;  /* 0x000000220448723c */ /* 0x000ff00000001840 */
[C---:B----4-:R-:W-:Y:S08]  /*2b00*/  HMMA.16816.F32 R52, R8.reuse, R36, R52 ;  /* 0x000000240834723c */ /* 0x050ff00000001834 */
[C---:B------:R-:W-:Y:S08]  /*2b10*/  HMMA.16816.F32 R48, R8.reuse, R38, R48 ;  /* 0x000000260830723c */ /* 0x040ff00000001830 */
[C---:B------:R-:W-:Y:S08]  /*2b20*/  HMMA.16816.F32 R40, R8.reuse, R32, R24 ;  /* 0x000000200828723c */ /* 0x040ff00000001818 */
[----:B------:R-:W-:Y:S08]  /*2b30*/  HMMA.16816.F32 R44, R8, R34, R44 ;  /* 0x00000022082c723c */ /* 0x000ff0000000182c */
[C---:B------:R-:W-:Y:S08]  /*2b40*/  HMMA.16816.F32 R60, R4.reuse, R20, R60 ;  /* 0x00000014043c723c */ /* 0x040ff0000000183c */
[----:B------:R-:W-:Y:S08]  /*2b50*/  HMMA.16816.F32 R64, R4, R22, R56 ;  /* 0x000000160440723c */ /* 0x000ff00000001838 */
        /* <DEDUP_REMOVED lines=20> */
[----:B------:R-:W-:Y:S02]  /*2ca0*/  @P0 LEA.HI.X R5, R5, c[0x0][0x1cc], R8, 0x1, P2 ;  /* 0x0000730005050a11 */ /* 0x000fe400010f0c08 */
[----:B------:R-:W-:-:S13]  /*2cb0*/  LOP3.LUT P2, RZ, R228, 0x200, RZ, 0xc0, !PT ;  /* 0x00000200e4ff7812 */ /* 0x000fda000784c0ff */
        /* <DEDUP_REMOVED lines=9> */
.L_x_265:
[----:B------:R-:W-:Y:S01]  /*2d50*/  FMUL.FTZ R3, R52, c[0x0][0x320] ;  /* 0x0000c80034037a20 */ /* 0x000fe20000410000 */
[----:B-1----:R-:W-:Y:S01]  /*2d60*/  SHF.R.S32.HI R5, RZ, 0x1f, R123 ;  /* 0x0000001fff057819 */ /* 0x002fe2000001147b */
[----:B------:R-:W-:Y:S01]  /*2d70*/  FMUL.FTZ R4, R49, c[0x0][0x320] ;  /* 0x0000c80031047a20 */ /* 0x000fe20000410000 */
[----:B------:R-:W-:Y:S01]  /*2d80*/  ULDC UR6, c[0x0][0x324] ;  /* 0x0000c90000067ab9 */ /* 0x000fe20000000800 */
[----:B------:R1:W2:Y:S01]  /*2d90*/  MUFU.TANH R23, R3 ;  /* 0x0000000300177308 */ /* 0x0002a20000002400 */
[----:B------:R-:W-:Y:S01]  /*2da0*/  LEA.HI R5, R5, R123, RZ, 0x2 ;  /* 0x0000007b05057211 */ /* 0x000fe200078f10ff */
[----:B------:R-:W-:Y:S01]  /*2db0*/  ULOP3.LUT UR6, URZ, UR6, URZ, 0x33, !UPT ;  /* 0x000000063f067292 */ /* 0x000fe2000f8e333f */
[----:B------:R-:W0:Y:S02]  /*2dc0*/  LDGDEPBAR ;  /* 0x00000000000079af */ /* 0x000e240000000000 */
[----:B------:R-:W-:-:S03]  /*2dd0*/  LOP3.LUT R6, R5, 0xffffffc, RZ, 0xc0, !PT ;  /* 0x0ffffffc05067812 */ /* 0x000fc600078ec0ff */
[----:B------:R3:W4:Y:S02]  /*2de0*/  MUFU.TANH R16, R4 ;  /* 0x0000000400107308 */ /* 0x0007240000002400 */
[----:B------:R-:W-:Y:S02]  /*2df0*/  IMAD.IADD R9, R123, 0x1, -R6 ;  /* 0x000000017b097824 */ /* 0x000fe400078e0a06 */
[----:B-1----:R-:W-:-:S04]  /*2e00*/  FMUL.FTZ R3, R53, c[0x0][0x320] ;  /* 0x0000c80035037a20 */ /* 0x002fc80000410000 */
[----:B------:R1:W1:Y:S01]  /*2e10*/  MUFU.TANH R21, R3 ;  /* 0x0000000300157308 */ /* 0x0002620000002400 */
[----:B---3--:R-:W-:-:S07]  /*2e20*/  FMUL.FTZ R4, R40, c[0x0][0x320] ;  /* 0x0000c80028047a20 */ /* 0x008fce0000410000 */
[----:B------:R3:W2:Y:S01]  /*2e30*/  MUFU.TANH R15, R4 ;  /* 0x00000004000f7308 */ /* 0x0006a20000002400 */
[----:B-1----:R-:W-:-:S07]  /*2e40*/  FMUL.FTZ R3, R48, c[0x0][0x320] ;  /* 0x0000c80030037a20 */ /* 0x002fce0000410000 */
[----:B------:R1:W1:Y:S01]  /*2e50*/  MUFU.TANH R17, R3 ;  /* 0x0000000300117308 */ /* 0x0002620000002400 */
[----:B---3--:R-:W-:-:S04]  /*2e60*/  LEA.HI R4, R29, R29, RZ, 0x1 ;  /* 0x0000001d1d047211 */ /* 0x008fc800078f08ff */
[C---:B------:R-:W-:Y:S02]  /*2e70*/  SHF.L.U32 R8, R4.reuse, 0x5, RZ ;  /* 0x0000000504087819 */ /* 0x040fe400000006ff */
[----:B------:R-:W-:Y:S02]  /*2e80*/  LOP3.LUT R4, R4, 0x1ffffffe, RZ, 0xc0, !PT ;  /* 0x1ffffffe04047812 */ /* 0x000fe400078ec0ff */
[----:B-1----:R-:W-:-:S05]  /*2e90*/  LOP3.LUT R3, R124, 0xffffffe0, RZ, 0xc0, !PT ;  /* 0xffffffe07c037812 */ /* 0x002fca00078ec0ff */
[----:B------:R-:W-:-:S05]  /*2ea0*/  IMAD.IADD R3, R129, 0x1, -R3 ;  /* 0x0000000181037824 */ /* 0x000fca00078e0a03 */
[----:B------:R-:W-:-:S04]  /*2eb0*/  SHF.R.S32.HI R7, RZ, 0x1f, R3 ;  /* 0x0000001fff077819 */ /* 0x000fc80000011403 */
[----:B------:R-:W-:Y:S01]  /*2ec0*/  LEA.HI R5, R7, R3, RZ, 0x2 ;  /* 0x0000000307057211 */ /* 0x000fe200078f10ff */
[----:B------:R-:W-:-:S03]  /*2ed0*/  FMUL.FTZ R7, R41, c[0x0][0x320] ;  /* 0x0000c80029077a20 */ /* 0x000fc60000410000 */
[----:B------:R-:W-:Y:S01]  /*2ee0*/  LEA.HI.SX32 R6, R5, R185, 0x1e ;  /* 0x000000b905067211 */ /* 0x000fe200078ff2ff */
[----:B------:R1:W3:Y:S04]  /*2ef0*/  MUFU.TANH R14, R7 ;  /* 0x00000007000e7308 */ /* 0x0002e80000002400 */
[----:B------:R-:W-:Y:S01]  /*2f00*/  IMAD R9, R9, 0x10, R6 ;  /* 0x0000001009097824 */ /* 0x000fe200078e0206 */
[----:B------:R-:W-:-:S04]  /*2f10*/  LOP3.LUT R6, R8, 0xffffffc0, RZ, 0xc0, !PT ;  /* 0xffffffc008067812 */ /* 0x000fc800078ec0ff */
[----:B------:R-:W-:Y:S01]  /*2f20*/  IADD3 R6, R6, R9, RZ ;  /* 0x0000000906067210 */ /* 0x000fe20007ffe0ff */
[----:B-1----:R-:W-:Y:S02]  /*2f30*/  IMAD.IADD R7, R29, 0x1, -R4 ;  /* 0x000000011d077824 */ /* 0x002fe400078e0a04 */
[----:B------:R-:W-:Y:S02]  /*2f40*/  FMUL.FTZ R4, R45, c[0x0][0x320] ;  /* 0x0000c8002d047a20 */ /* 0x000fe40000410000 */
[----:B------:R-:W-:Y:S02]  /*2f50*/  IMAD R10, R7, 0x8, R6 ;  /* 0x00000008070a7824 */ /* 0x000fe400078e0206 */
[----:B------:R1:W1:Y:S02]  /*2f60*/  MUFU.TANH R13, R4 ;  /* 0x00000004000d7308 */ /* 0x0002640000002400 */
[----:B------:R-:W-:Y:S01]  /*2f70*/  @P6 IMAD.HI.U32 R6, R10, c[0x0][0x2c8], RZ ;  /* 0x0000b2000a066a27 */ /* 0x000fe200078e00ff */
[----:B------:R5:W-:Y:S01]  /*2f80*/  STL [R1+0x4c], R10 ;  /* 0x00004c0a01007387 */ /* 0x000be20000100800 */
[----:B------:R-:W-:-:S03]  /*2f90*/  MOV R11, R10 ;  /* 0x0000000a000b7202 */ /* 0x000fc60000000f00 */
[----:B------:R-:W-:Y:S01]  /*2fa0*/  @P6 SHF.R.U32.HI R11, RZ, c[0x0][0x2cc], R6 ;  /* 0x0000b300ff0b6a19 */ /* 0x000fe20000011606 */
[----:B------:R-:W-:-:S04]  /*2fb0*/  FMUL.FTZ R6, R32, c[0x0][0x320] ;  /* 0x0000c80020067a20 */ /* 0x000fc80000410000 */
[----:B------:R-:W2:Y:S01]  /*2fc0*/  MUFU.TANH R9, R6 ;  /* 0x0000000600097308 */ /* 0x000ea20000002400 */
[----:B-1----:R-:W-:-:S07]  /*2fd0*/  FMUL.FTZ R4, R36, c[0x0][0x320] ;  /* 0x0000c80024047a20 */ /* 0x002fce0000410000 */
[----:B------:R1:W1:Y:S02]  /*2fe0*/  MUFU.TANH R12, R4 ;  /* 0x00000004000c7308 */ /* 0x0002640000002400 */
[----:B-1----:R-:W-:-:S06]  /*2ff0*/  FMUL.FTZ R4, R37, c[0x0][0x320] ;  /* 0x0000c80025047a20 */ /* 0x002fcc0000410000 */
[----:B-----5:R1:W1:Y:S02]  /*3000*/  MUFU.TANH R10, R4 ;  /* 0x00000004000a7308 */ /* 0x0202640000002400 */
[----:B-1----:R-:W-:Y:S02]  /*3010*/  LOP3.LUT R4, R5, 0x7ffffffc, RZ, 0xc0, !PT ;  /* 0x7ffffffc05047812 */ /* 0x002fe400078ec0ff */
[----:B------:R-:W1:Y:S03]  /*3020*/  SHFL.IDX PT, R5, R11, RZ, 0x1c1f ;  /* 0x001c1fff0b057589 */ /* 0x000e6600000e0000 */
[----:B------:R-:W-:Y:S02]  /*3030*/  IMAD.IADD R4, R3, 0x1, -R4 ;  /* 0x0000000103047824 */ /* 0x000fe400078e0a04 */
[----:B------:R-:W-:-:S03]  /*3040*/  FMUL.FTZ R3, R33, c[0x0][0x320] ;  /* 0x0000c80021037a20 */ /* 0x000fc60000410000 */
[----:B------:R-:W-:Y:S01]  /*3050*/  SHF.L.U32 R22, R4, 0x1, RZ ;  /* 0x0000000104167819 */ /* 0x000fe200000006ff */
[----:B------:R5:W1:Y:S01]  /*3060*/  MUFU.TANH R8, R3 ;  /* 0x0000000300087308 */ /* 0x000a620000002400 */
[----:B------:R-:W-:Y:S02]  /*3070*/  FMUL.FTZ R4, R44, c[0x0][0x320] ;  /* 0x0000c8002c047a20 */ /* 0x000fe40000410000 */
[C---:B------:R-:W-:Y:S01]  /*3080*/  IADD3 R19, -R22.reuse, R28, R227 ;  /* 0x0000001c16137210 */ /* 0x040fe20007ffe1e3 */
[----:B------:R1:W-:Y:S04]  /*3090*/  STL [R1+0x4], R22 ;  /* 0x0000041601007387 */ /* 0x0003e80000100800 */
[----:B------:R1:W1:Y:S01]  /*30a0*/  MUFU.TANH R7, R4 ;  /* 0x0000000400077308 */ /* 0x0002620000002400 */
[----:B-----5:R-:W-:-:S05]  /*30b0*/  IADD3 R3, -R22, 0x1, R121 ;  /* 0x0000000116037810 */ /* 0x020fca0007ffe179 */
[----:B------:R-:W-:-:S05]  /*30c0*/  IMAD.IADD R3, R3, 0x1, -R229 ;  /* 0x0000000103037824 */ /* 0x000fca00078e0ae5 */
[C---:B------:R-:W-:Y:S02]  /*30d0*/  IADD3 R18, R3.reuse, c[0x0][0x328], RZ ;  /* 0x0000ca0003127a10 */ /* 0x040fe40007ffe0ff */
[----:B------:R-:W-:Y:S01]  /*30e0*/  IADD3 R20, R3, UR6, RZ ;  /* 0x0000000603147c10 */ /* 0x000fe2000fffe0ff */
[----:B-1----:R-:W-:Y:S01]  /*30f0*/  IMAD.IADD R22, R28, 0x1, -R22 ;  /* 0x000000011c167824 */ /* 0x002fe200078e0a16 */
[-C--:B------:R-:W-:Y:S02]  /*3100*/  IADD3 R4, R18, R5.reuse, RZ ;  /* 0x0000000512047210 */ /* 0x080fe40007ffe0ff */
[----:B------:R-:W-:Y:S02]  /*3110*/  IADD3 R3, R20, R5, RZ ;  /* 0x0000000514037210 */ /* 0x000fe40007ffe0ff */
[----:B------:R-:W-:Y:S01]  /*3120*/  IMNMX R4, R4, R19, PT ;  /* 0x0000001304047217 */ /* 0x000fe20003800200 */
[----:B------:R-:W-:Y:S05]  /*3130*/  @!P5 BRA `(.L_x_266) ;  /* 0x000001400000d947 */ /* 0x000fea0003800000 */
[----:B--234-:R-:W-:Y:S01]  /*3140*/  IADD3 R5, -R229, R227, R5 ;  /* 0x000000e3e5057210 */ /* 0x01cfe20007ffe105 */
[----:B------:R-:W-:Y:S03]  /*3150*/  BSSY B0, `(.L_x_267) ;  /* 0x000000e000007945 */ /* 0x000fe60003800000 */
        /* <DEDUP_REMOVED lines=9> */
.L_x_268:
[----:B------:R-:W-:-:S04]  /*31f0*/  MOV R6, c[0x0][0x32c] ;  /* 0x0000cb0000067a02 */ /* 0x000fc80000000f00 */
[----:B------:R-:W-:-:S13]  /*3200*/  ISETP.NE.AND P0, PT, R6, 0x1, PT ;  /* 0x000000010600780c */ /* 0x000fda0003f05270 */
[----:B------:R-:W-:-:S05]  /*3210*/  @P0 IMAD.HI.U32 R6, R5, c[0x0][0x330], RZ ;  /* 0x0000cc0005060a27 */ /* 0x000fca00078e00ff */
[----:B------:R-:W-:Y:S02]  /*3220*/  @P0 SHF.R.U32.HI R5, RZ, c[0x0][0x334], R6 ;  /* 0x0000cd00ff050a19 */ /* 0x000fe40000011606 */
.L_x_269:
[----:B------:R-:W-:Y:S05]  /*3230*/  BSYNC B0 ;  /* 0x0000000000007941 */ /* 0x000fea0003800000 */
.L_x_267:
[----:B------:R-:W-:-:S05]  /*3240*/  IMAD R5, R5, c[0x0][0x32c], R22 ;  /* 0x0000cb0005057a24 */ /* 0x000fca00078e0216 */
[----:B------:R-:W-:Y:S02]  /*3250*/  IADD3 R6, R5, c[0x0][0x32c], RZ ;  /* 0x0000cb0005067a10 */ /* 0x000fe40007ffe0ff */
[----:B------:R-:W-:Y:S02]  /*3260*/  IMNMX R3, R3, R5, !PT ;  /* 0x0000000503037217 */ /* 0x000fe40007800200 */
[----:B------:R-:W-:Y:S02]  /*3270*/  IMNMX R4, R4, R6, PT ;  /* 0x0000000604047217 */ /* 0x000fe40003800200 */
.L_x_266:
[C---:B--234-:R-:W-:Y:S01]  /*3280*/  ISETP.GE.AND P0, PT, R28.reuse, 0x2, PT ;  /* 0x000000021c00780c */ /* 0x05cfe20003f06270 */
[----:B------:R-:W1:Y:S01]  /*3290*/  SHFL.IDX PT, R5, R11, 0x1, 0x1c1f ;  /* 0x003c1f000b057f89 */ /* 0x000e6200000e0000 */
[----:B------:R-:W-:Y:S02]  /*32a0*/  ISETP.GE.AND P1, PT, R28, 0x9, PT ;  /* 0x000000091c00780c */ /* 0x000fe40003f26270 */
[----:B------:R-:W-:Y:S02]  /*32b0*/  P2R R30, PR, RZ, 0x1 ;  /* 0x00000001ff1e7803 */ /* 0x000fe40000000000 */
[----:B------:R-:W-:-:S02]  /*32c0*/  ISETP.GT.AND P0, PT, R3, 0x1, !P0 ;  /* 0x000000010300780c */ /* 0x000fc40004704270 */
[----:B------:R-:W-:Y:S02]  /*32d0*/  P2R R29, PR, RZ, 0x2 ;  /* 0x00000002ff1d7803 */ /* 0x000fe40000000000 */
[----:B------:R-:W-:Y:S02]  /*32e0*/  ISETP.LT.OR P0, PT, R4, 0x2, P0 ;  /* 0x000000020400780c */ /* 0x000fe40000701670 */
[C---:B------:R-:W-:Y:S02]  /*32f0*/  ISETP.GE.AND P6, PT, R28.reuse, 0x12, PT ;  /* 0x000000121c00780c */ /* 0x040fe40003fc6270 */
[----:B------:R-:W-:Y:S02]  /*3300*/  FSEL R37, R21, -INF , !P0 ;  /* 0xff80000015257808 */ /* 0x000fe40004000000 */
[----:B------:R-:W-:Y:S02]  /*3310*/  ISETP.GT.AND P0, PT, R3, 0x8, !P1 ;  /* 0x000000080300780c */ /* 0x000fe40004f04270 */
[----:B------:R-:W-:-:S02]  /*3320*/  ISETP.GE.AND P1, PT, R28, 0xa, PT ;  /* 0x0000000a1c00780c */ /* 0x000fc40003f26270 */
[----:B------:R-:W-:Y:S02]  /*3330*/  ISETP.LT.OR P0, PT, R4, 0x9, P0 ;  /* 0x000000090400780c */ /* 0x000fe40000701670 */
[----:B------:R-:W-:Y:S02]  /*3340*/  P2R R27, PR, RZ, 0x2 ;  /* 0x00000002ff1b7803 */ /* 0x000fe40000000000 */
[----:B------:R-:W-:Y:S02]  /*3350*/  FSEL R41, R17, -INF , !P0 ;  /* 0xff80000011297808 */ /* 0x000fe40004000000 */
[----:B------:R-:W-:Y:S02]  /*3360*/  ISETP.GT.AND P0, PT, R3, 0x9, !P1 ;  /* 0x000000090300780c */ /* 0x000fe40004f04270 */
[----:B------:R-:W-:Y:S02]  /*3370*/  ISETP.GE.AND P1, PT, R28, 0x11, PT ;  /* 0x000000111c00780c */ /* 0x000fe40003f26270 */
[----:B------:R-:W-:-:S02]  /*3380*/  ISETP.LT.OR P0, PT, R4, 0xa, P0 ;  /* 0x0000000a0400780c */ /* 0x000fc40000701670 */
[----:B------:R-:W-:Y:S02]  /*3390*/  ISETP.GE.AND P5, PT, R28, 0x19, PT ;  /* 0x000000191c00780c */ /* 0x000fe40003fa6270 */
[----:B------:R-:W-:Y:S02]  /*33a0*/  FSEL R40, R16, -INF , !P0 ;  /* 0xff80000010287808 */ /* 0x000fe40004000000 */
[----:B------:R-:W-:Y:S02]  /*33b0*/  ISETP.GT.AND P0, PT, R3, 0x10, !P1 ;  /* 0x000000100300780c */ /* 0x000fe40004f04270 */
[----:B------:R-:W-:Y:S02]  /*33c0*/  ISETP.GE.AND P4, PT, R28, 0x1a, PT ;  /* 0x0000001a1c00780c */ /* 0x000fe40003f86270 */
[----:B------:R-:W-:Y:S02]  /*33d0*/  ISETP.LT.OR P0, PT, R4, 0x11, P0 ;  /* 0x000000110400780c */ /* 0x000fe40000701670 */
[----:B------:R-:W-:-:S02]  /*33e0*/  ISETP.GE.AND P3, PT, R28, 0x21, PT ;  /* 0x000000211c00780c */ /* 0x000fc40003f66270 */
[----:B------:R-:W-:Y:S02]  /*33f0*/  FSEL R44, R15, -INF , !P0 ;  /* 0xff8000000f2c7808 */ /* 0x000fe40004000000 */
[----:B------:R-:W-:Y:S02]  /*3400*/  ISETP.GT.AND P0, PT, R3, 0x11, !P6 ;  /* 0x000000110300780c */ /* 0x000fe40007704270 */
[----:B------:R-:W-:Y:S02]  /*3410*/  ISETP.GE.AND P2, PT, R28, 0x22, PT ;  /* 0x000000221c00780c */ /* 0x000fe40003f46270 */
[----:B------:R-:W-:Y:S02]  /*3420*/  ISETP.LT.OR P0, PT, R4, 0x12, P0 ;  /* 0x000000120400780c */ /* 0x000fe40000701670 */
[----:B------:R-:W-:Y:S02]  /*3430*/  P2R R26, PR, RZ, 0x2 ;  /* 0x00000002ff1a7803 */ /* 0x000fe40000000000 */
[----:B------:R-:W-:-:S02]  /*3440*/  FSEL R45, R14, -INF , !P0 ;  /* 0xff8000000e2d7808 */ /* 0x000fc40004000000 */
[----:B------:R-:W-:Y:S02]  /*3450*/  ISETP.GT.AND P0, PT, R3, 0x18, !P5 ;  /* 0x000000180300780c */ /* 0x000fe40006f04270 */
[----:B------:R-:W-:Y:S02]  /*3460*/  ISETP.GE.AND P1, PT, R28, 0x29, PT ;  /* 0x000000291c00780c */ /* 0x000fe40003f26270 */
[----:B------:R-:W-:-:S04]  /*3470*/  ISETP.LT.OR P0, PT, R4, 0x19, P0 ;  /* 0x000000190400780c */ /* 0x000fc80000701670 */
[----:B------:R-:W-:Y:S02]  /*3480*/  FSEL R48, R7, -INF , !P0 ;  /* 0xff80000007307808 */ /* 0x000fe40004000000 */
[----:B------:R-:W-:-:S04]  /*3490*/  ISETP.GT.AND P0, PT, R3, 0x19, !P4 ;  /* 0x000000190300780c */ /* 0x000fc80006704270 */
        /* <DEDUP_REMOVED lines=11> */
[----:B------:R-:W-:-:S04]  /*3550*/  ISETP.GE.AND P0, PT, R28, 0x1, PT ;  /* 0x000000011c00780c */ /* 0x000fc80003f06270 */
[----:B------:R-:W-:Y:S02]  /*3560*/  P2R R25, PR, RZ, 0x1 ;  /* 0x00000001ff197803 */ /* 0x000fe40000000000 */
[----:B------:R-:W-:-:S04]  /*3570*/  ISETP.GT.AND P0, PT, R3, RZ, !P0 ;  /* 0x000000ff0300720c */ /* 0x000fc80004704270 */
[----:B------:R-:W-:-:S04]  /*3580*/  ISETP.LT.OR P0, PT, R4, 0x1, P0 ;  /* 0x000000010400780c */ /* 0x000fc80000701670 */
[----:B------:R-:W-:Y:S02]  /*3590*/  FSEL R36, R23, -INF , !P0 ;  /* 0xff80000017247808 */ /* 0x000fe40004000000 */
[----:B------:R-:W-:-:S04]  /*35a0*/  ISETP.GE.AND P0, PT, R28, 0x2a, PT ;  /* 0x0000002a1c00780c */ /* 0x000fc80003f06270 */
[----:B------:R-:W-:Y:S02]  /*35b0*/  P2R R24, PR, RZ, 0x1 ;  /* 0x00000001ff187803 */ /* 0x000fe40000000000 */
[----:B------:R-:W-:Y:S01]  /*35c0*/  ISETP.GT.AND P0, PT, R3, 0x29, !P0 ;  /* 0x000000290300780c */ /* 0x000fe20004704270 */
[----:B------:R-:W-:-:S03]  /*35d0*/  FMUL.FTZ R3, R51, c[0x0][0x320] ;  /* 0x0000c80033037a20 */ /* 0x000fc60000410000 */
[----:B------:R-:W-:Y:S01]  /*35e0*/  ISETP.LT.OR P0, PT, R4, 0x2a, P0 ;  /* 0x0000002a0400780c */ /* 0x000fe20000701670 */
[----:B------:R2:W3:Y:S01]  /*35f0*/  MUFU.TANH R23, R3 ;  /* 0x0000000300177308 */ /* 0x0004e20000002400 */
[----:B-1----:R-:W-:Y:S02]  /*3600*/  IMAD.IADD R4, R18, 0x1, R5 ;  /* 0x0000000112047824 */ /* 0x002fe400078e0205 */
[----:B------:R-:W-:Y:S02]  /*3610*/  FSEL R69, R8, -INF , !P0 ;  /* 0xff80000008457808 */ /* 0x000fe40004000000 */
[----:B------:R-:W-:Y:S02]  /*3620*/  ISETP.GE.AND P0, PT, R252, 0x1, PT ;  /* 0x00000001fc00780c */ /* 0x000fe40003f06270 */
[----:B------:R-:W-:Y:S01]  /*3630*/  IMNMX R4, R4, R19, PT ;  /* 0x0000001304047217 */ /* 0x000fe20003800200 */
[----:B--2---:R-:W-:-:S04]  /*3640*/  FMUL.FTZ R3, R55, c[0x0][0x320] ;  /* 0x0000c80037037a20 */ /* 0x004fc80000410000 */
[----:B------:R1:W2:Y:S02]  /*3650*/  MUFU.TANH R21, R3 ;  /* 0x0000000300157308 */ /* 0x0002a40000002400 */
[----:B-1----:R-:W-:-:S06]  /*3660*/  FMUL.FTZ R3, R42, c[0x0][0x320] ;  /* 0x0000c8002a037a20 */ /* 0x002fcc0000410000 */
[----:B------:R1:W4:Y:S02]  /*3670*/  MUFU.TANH R17, R3 ;  /* 0x0000000300117308 */ /* 0x0003240000002400 */
[----:B-1----:R-:W-:-:S06]  /*3680*/  FMUL.FTZ R3, R43, c[0x0][0x320] ;  /* 0x0000c8002b037a20 */ /* 0x002fcc0000410000 */
[----:B------:R1:W1:Y:S02]  /*3690*/  MUFU.TANH R16, R3 ;  /* 0x0000000300107308 */ /* 0x0002640000002400 */
        /* <DEDUP_REMOVED lines=16> */
[----:B-1----:R-:W-:Y:S01]  /*37a0*/  IMAD.IADD R3, R20, 0x1, R5 ;  /* 0x0000000114037824 */ /* 0x002fe200078e0205 */
        /* <DEDUP_REMOVED lines=12> */
.L_x_272:
[----:B------:R-:W-:-:S04]  /*3870*/  MOV R6, c[0x0][0x32c] ;  /* 0x0000cb0000067a02 */ /* 0x000fc80000000f00 */
[----:B------:R-:W-:-:S13]  /*3880*/  ISETP.NE.AND P0, PT, R6, 0x1, PT ;  /* 0x000000010600780c */ /* 0x000fda0003f05270 */
[----:B------:R-:W-:-:S05]  /*3890*/  @P0 IMAD.HI.U32 R6, R5, c[0x0][0x330], RZ ;  /* 0x0000cc0005060a27 */ /* 0x000fca00078e00ff */
[----:B------:R-:W-:Y:S02]  /*38a0*/  @P0 SHF.R.U32.HI R5, RZ, c[0x0][0x334], R6 ;  /* 0x0000cd00ff050a19 */ /* 0x000fe40000011606 */
.L_x_273:
[----:B------:R-:W-:Y:S05]  /*38b0*/  BSYNC B0 ;  /* 0x0000000000007941 */ /* 0x000fea0003800000 */
.L_x_271:
[----:B------:R-:W-:-:S05]  /*38c0*/  IMAD R5, R5, c[0x0][0x32c], R22 ;  /* 0x0000cb0005057a24 */ /* 0x000fca00078e0216 */
[----:B------:R-:W-:Y:S02]  /*38d0*/  IADD3 R6, R5, c[0x0][0x32c], RZ ;  /* 0x0000cb0005067a10 */ /* 0x000fe40007ffe0ff */
[----:B------:R-:W-:Y:S02]  /*38e0*/  IMNMX R3, R3, R5, !PT ;  /* 0x0000000503037217 */ /* 0x000fe40007800200 */
[----:B------:R-:W-:Y:S02]  /*38f0*/  IMNMX R4, R4, R6, PT ;  /* 0x0000000604047217 */ /* 0x000fe40003800200 */
.L_x_270:
[----:B--234-:R-:W-:Y:S01]  /*3900*/  ISETP.NE.AND P0, PT, R30, RZ, PT ;  /* 0x000000ff1e00720c */ /* 0x01cfe20003f05270 */
[----:B------:R-:W1:Y:S03]  /*3910*/  SHFL.IDX PT, R5, R11, 0x2, 0x1c1f ;  /* 0x005c1f000b057f89 */ /* 0x000e6600000e0000 */
[----:B------:R-:W-:-:S04]  /*3920*/  ISETP.GT.AND P0, PT, R3, 0x1, !P0 ;  /* 0x000000010300780c */ /* 0x000fc80004704270 */
[----:B------:R-:W-:-:S04]  /*3930*/  ISETP.LT.OR P0, PT, R4, 0x2, P0 ;  /* 0x000000020400780c */ /* 0x000fc80000701670 */
[----:B------:R-:W-:Y:S02]  /*3940*/  FSEL R31, R21, -INF , !P0 ;  /* 0xff800000151f7808 */ /* 0x000fe40004000000 */
        /* <DEDUP_REMOVED lines=34> */
[----:B------:R-:W-:-:S04]  /*3b70*/  ISETP.NE.AND P0, PT, R24, RZ, PT ;  /* 0x000000ff1800720c */ /* 0x000fc80003f05270 */
        /* <DEDUP_REMOVED lines=43> */
.L_x_276:
[----:B------:R-:W-:-:S04]  /*3e30*/  MOV R6, c[0x0][0x32c] ;  /* 0x0000cb0000067a02 */ /* 0x000fc80000000f00 */
[----:B------:R-:W-:-:S13]  /*3e40*/  ISETP.NE.AND P0, PT, R6, 0x1, PT ;  /* 0x000000010600780c */ /* 0x000fda0003f05270 */
[----:B------:R-:W-:-:S05]  /*3e50*/  @P0 IMAD.HI.U32 R6, R5, c[0x0][0x330], RZ ;  /* 0x0000cc0005060a27 */ /* 0x000fca00078e00ff */
[----:B------:R-:W-:Y:S02]  /*3e60*/  @P0 SHF.R.U32.HI R5, RZ, c[0x0][0x334], R6 ;  /* 0x0000cd00ff050a19 */ /* 0x000fe40000011606 */
.L_x_277:
[----:B------:R-:W-:Y:S05]  /*3e70*/  BSYNC B0 ;  /* 0x0000000000007941 */ /* 0x000fea0003800000 */
.L_x_275:
[----:B------:R-:W-:-:S05]  /*3e80*/  IMAD R5, R5, c[0x0][0x32c], R22 ;  /* 0x0000cb0005057a24 */ /* 0x000fca00078e0216 */
[----:B------:R-:W-:Y:S02]  /*3e90*/  IADD3 R6, R5, c[0x0][0x32c], RZ ;  /* 0x0000cb0005067a10 */ /* 0x000fe40007ffe0ff */
[----:B------:R-:W-:Y:S02]  /*3ea0*/  IMNMX R3, R3, R5, !PT ;  /* 0x0000000503037217 */ /* 0x000fe40007800200 */
[----:B------:R-:W-:Y:S02]  /*3eb0*/  IMNMX R4, R4, R6, PT ;  /* 0x0000000604047217 */ /* 0x000fe40003800200 */
.L_x_274:
[----:B--234-:R-:W-:-:S04]  /*3ec0*/  ISETP.NE.AND P0, PT, R30, RZ, PT ;  /* 0x000000ff1e00720c */ /* 0x01cfc80003f05270 */
        /* <DEDUP_REMOVED lines=41> */
[----:B------:R1:W2:Y:S01]  /*4160*/  MUFU.TANH R21, R3 ;  /* 0x0000000300157308 */ /* 0x0002a20000002400 */
[----:B------:R-:W3:Y:S02]  /*4170*/  SHFL.IDX PT, R4, R11, 0x3, 0x1c1f ;  /* 0x007c1f000b047f89 */ /* 0x000ee400000e0000 */
[----:B------:R-:W-:Y:S02]  /*4180*/  FSEL R196, R9, -INF , !P0 ;  /* 0xff80000009c47808 */ /* 0x000fe40004000000 */
[----:B------:R-:W-:Y:S01]  /*4190*/  ISETP.GE.AND P0, PT, R252, 0x1, PT ;  /* 0x00000001fc00780c */ /* 0x000fe20003f06270 */
[----:B-1----:R-:W-:-:S04]  /*41a0*/  FMUL.FTZ R3, R62, c[0x0][0x320] ;  /* 0x0000c8003e037a20 */ /* 0x002fc80000410000 */
[----:B------:R1:W4:Y:S01]  /*41b0*/  MUFU.TANH R17, R3 ;  /* 0x0000000300117308 */ /* 0x0003220000002400 */
[----:B---3--:R-:W-:-:S05]  /*41c0*/  IMAD.IADD R12, R18, 0x1, R4 ;  /* 0x00000001120c7824 */ /* 0x008fca00078e0204 */
[----:B------:R-:W-:Y:S01]  /*41d0*/  IMNMX R12, R12, R19, PT ;  /* 0x000000130c0c7217 */ /* 0x000fe20003800200 */
[----:B-1----:R-:W-:-:S04]  /*41e0*/  FMUL.FTZ R3, R63, c[0x0][0x320] ;  /* 0x0000c8003f037a20 */ /* 0x002fc80000410000 */
[----:B------:R1:W3:Y:S02]  /*41f0*/  MUFU.TANH R16, R3 ;  /* 0x0000000300107308 */ /* 0x0002e40000002400 */
        /* <DEDUP_REMOVED lines=31> */
.L_x_280:
[----:B------:R-:W-:-:S04]  /*43f0*/  MOV R5, c[0x0][0x32c] ;  /* 0x0000cb0000057a02 */ /* 0x000fc80000000f00 */
[----:B------:R-:W-:-:S13]  /*4400*/  ISETP.NE.AND P0, PT, R5, 0x1, PT ;  /* 0x000000010500780c */ /* 0x000fda0003f05270 */
[----:B------:R-:W-:-:S05]  /*4410*/  @P0 IMAD.HI.U32 R5, R4, c[0x0][0x330], RZ ;  /* 0x0000cc0004050a27 */ /* 0x000fca00078e00ff */
[----:B------:R-:W-:Y:S02]  /*4420*/  @P0 SHF.R.U32.HI R4, RZ, c[0x0][0x334], R5 ;  /* 0x0000cd00ff040a19 */ /* 0x000fe40000011605 */
.L_x_281:
[----:B------:R-:W-:Y:S05]  /*4430*/  BSYNC B0 ;  /* 0x0000000000007941 */ /* 0x000fea0003800000 */
.L_x_279:
[----:B------:R-:W-:-:S05]  /*4440*/  IMAD R4, R4, c[0x0][0x32c], R22 ;  /* 0x0000cb0004047a24 */ /* 0x000fca00078e0216 */
[----:B------:R-:W-:Y:S02]  /*4450*/  IADD3 R5, R4, c[0x0][0x32c], RZ ;  /* 0x0000cb0004057a10 */ /* 0x000fe40007ffe0ff */
[----:B------:R-:W-:Y:S02]  /*4460*/  IMNMX R3, R3, R4, !PT ;  /* 0x0000000403037217 */ /* 0x000fe40007800200 */
[----:B------:R-:W-:Y:S02]  /*4470*/  IMNMX R12, R12, R5, PT ;  /* 0x000000050c0c7217 */ /* 0x000fe40003800200 */
.L_x_278:
[----:B--234-:R-:W-:Y:S01]  /*4480*/  FMNMX.FTZ R106, R36, R37, !PT ;  /* 0x00000025246a7209 */ /* 0x01cfe20007810000 */
[----:B------:R-:W-:Y:S01]  /*4490*/  IMAD.SHL.U32 R209, R0, 0x2, RZ ;  /* 0x0000000200d17824 */ /* 0x000fe200078e00ff */
[----:B------:R-:W-:Y:S02]  /*44a0*/  ISETP.NE.AND P0, PT, R30, RZ, PT ;  /* 0x000000ff1e00720c */ /* 0x000fe40003f05270 */
[----:B------:R-:W-:Y:S01]  /*44b0*/  FMNMX.FTZ R106, R41, R106, !PT ;  /* 0x0000006a296a7209 */ /* 0x000fe20007810000 */
[----:B------:R-:W-:Y:S01]  /*44c0*/  IMAD R210, R2, 0x2, R209 ;  /* 0x0000000202d27824 */ /* 0x000fe200078e02d1 */
[----:B------:R-:W-:Y:S01]  /*44d0*/  ISETP.GT.AND P0, PT, R3, 0x1, !P0 ;  /* 0x000000010300780c */ /* 0x000fe20004704270 */
[----:B------:R-:W-:Y:S01]  /*44e0*/  LDSM.16.MT88.4 R120, [R209+0x1880] ;  /* 0x00188000d178783b */ /* 0x000fe20000004200 */
[----:B------:R-:W-:-:S02]  /*44f0*/  FMNMX.FTZ R106, R40, R106, !PT ;  /* 0x0000006a286a7209 */ /* 0x000fc40007810000 */
[----:B------:R-:W-:Y:S01]  /*4500*/  ISETP.LT.OR P0, PT, R12, 0x2, P0 ;  /* 0x000000020c00780c */ /* 0x000fe20000701670 */
[----:B------:R-:W-:Y:S01]  /*4510*/  LDSM.16.MT88.4 R136, [R210+0x1880] ;  /* 0x00188000d288783b */ /* 0x000fe20000004200 */
[----:B------:R-:W-:Y:S02]  /*4520*/  FMNMX.FTZ R106, R44, R106, !PT ;  /* 0x0000006a2c6a7209 */ /* 0x000fe40007810000 */
[----:B------:R-:W-:Y:S01]  /*4530*/  FSEL R47, R10, -INF , !P0 ;  /* 0xff8000000a2f7808 */ /* 0x000fe20004000000 */
[----:B------:R-:W-:Y:S01]  /*4540*/  LDSM.16.MT88.4 R152, [R209+0x2480] ;  /* 0x00248000d198783b */ /* 0x000fe20000004200 */
[----:B------:R-:W-:Y:S02]  /*4550*/  FMNMX.FTZ R106, R45, R106, !PT ;  /* 0x0000006a2d6a7209 */ /* 0x000fe40007810000 */
[----:B------:R-:W-:Y:S01]  /*4560*/  ISETP.NE.AND P0, PT, R29, RZ, PT ;  /* 0x000000ff1d00720c */ /* 0x000fe20003f05270 */
[----:B------:R-:W-:Y:S01]  /*4570*/  LDSM.16.MT88.4 R60, [R210+0x2480] ;  /* 0x00248000d23c783b */ /* 0x000fe20000004200 */
[----:B------:R-:W-:-:S02]  /*4580*/  FMNMX.FTZ R106, R48, R106, !PT ;  /* 0x0000006a306a7209 */ /* 0x000fc40007810000 */
[----:B------:R-:W-:Y:S01]  /*4590*/  FMNMX.FTZ R105, R28, R31, !PT ;  /* 0x0000001f1c697209 */ /* 0x000fe20007810000 */
[----:B------:R-:W-:Y:S01]  /*45a0*/  LDSM.16.MT88.4 R76, [R209+0x3080] ;  /* 0x00308000d14c783b */ /* 0x000fe20000004200 */
[----:B------:R-:W-:Y:S02]  /*45b0*/  FMNMX.FTZ R106, R49, R106, !PT ;  /* 0x0000006a316a7209 */ /* 0x000fe40007810000 */
[----:B------:R-:W-:Y:S01]  /*45c0*/  ISETP.GT.AND P0, PT, R3, 0x8, !P0 ;  /* 0x000000080300780c */ /* 0x000fe20004704270 */
[----:B------:R-:W-:Y:S01]  /*45d0*/  LDSM.16.MT88.4 R92, [R210+0x3080] ;  /* 0x00308000d25c783b */ /* 0x000fe20000004200 */
[----:B------:R-:W-:Y:S02]  /*45e0*/  FMNMX.FTZ R106, R57, R106, !PT ;  /* 0x0000006a396a7209 */ /* 0x000fe40007810000 */
[----:B------:R-:W-:Y:S01]  /*45f0*/  FMNMX.FTZ R105, R33, R105, !PT ;  /* 0x0000006921697209 */ /* 0x000fe20007810000 */
[----:B------:R-:W-:Y:S01]  /*4600*/  LDSM.16.MT88.4 R116, [R209+0x1c80] ;  /* 0x001c8000d174783b */ /* 0x000fe20000004200 */
[----:B------:R-:W-:-:S02]  /*4610*/  FMNMX.FTZ R106, R59, R106, !PT ;  /* 0x0000006a3b6a7209 */ /* 0x000fc40007810000 */
[----:B------:R-:W-:Y:S01]  /*4620*/  ISETP.LT.OR P0, PT, R12, 0x9, P0 ;  /* 0x000000090c00780c */ /* 0x000fe20000701670 */
[----:B------:R-:W-:Y:S01]  /*4630*/  LDSM.16.MT88.4 R132, [R210+0x1c80] ;  /* 0x001c8000d284783b */ /* 0x000fe20000004200 */
[----:B------:R-:W-:Y:S02]  /*4640*/  FMNMX.FTZ R106, R68, R106, !PT ;  /* 0x0000006a446a7209 */ /* 0x000fe40007810000 */
[----:B------:R-:W-:Y:S01]  /*4650*/  FMNMX.FTZ R105, R32, R105, !PT ;  /* 0x0000006920697209 */ /* 0x000fe20007810000 */
[----:B------:R-:W-:Y:S01]  /*4660*/  LDSM.16.MT88.4 R148, [R209+0x2880] ;  /* 0x00288000d194783b */ /* 0x000fe20000004200 */
[----:B------:R-:W-:Y:S02]  /*4670*/  FMNMX.FTZ R106, R69, R106, !PT ;  /* 0x0000006a456a7209 */ /* 0x000fe40007810000 */
[----:B------:R-:W-:Y:S01]  /*4680*/  FSEL R56, R21, -INF , !P0 ;  /* 0xff80000015387808 */ /* 0x000fe20004000000 */
[----:B------:R-:W-:Y:S01]  /*4690*/  LDSM.16.MT88.4 R172, [R210+0x2880] ;  /* 0x00288000d2ac783b */ /* 0x000fe20000004200 */
[----:B------:R-:W-:-:S02]  /*46a0*/  ISETP.NE.AND P0, PT, R27, RZ, PT ;  /* 0x000000ff1b00720c */ /* 0x000fc40003f05270 */
[----:B------:R-:W-:Y:S01]  /*46b0*/  FMNMX.FTZ R105, R38, R105, !PT ;  /* 0x0000006926697209 */ /* 0x000fe20007810000 */
[----:B------:R-:W1:Y:S01]  /*46c0*/  SHFL.BFLY PT, R4, R106, 0x2, 0x1f ;  /* 0x0c401f006a047f89 */ /* 0x000e6200000e0000 */
[----:B------:R-:W-:Y:S02]  /*46d0*/  ISETP.GT.AND P0, PT, R3, 0x9, !P0 ;  /* 0x000000090300780c */ /* 0x000fe40004704270 */
[----:B------:R-:W-:Y:S01]  /*46e0*/  FMNMX.FTZ R105, R39, R105, !PT ;  /* 0x0000006927697209 */ /* 0x000fe20007810000 */
[----:B------:R-:W-:Y:S01]  /*46f0*/  LDSM.16.MT88.4 R180, [R209+0x3480] ;  /* 0x00348000d1b4783b */ /* 0x000fe20000004200 */
[----:B------:R-:W-:Y:S02]  /*4700*/  ISETP.LT.OR P0, PT, R12, 0xa, P0 ;  /* 0x0000000a0c00780c */ /* 0x000fe40000701670 */
[----:B------:R-:W-:Y:S01]  /*4710*/  FMNMX.FTZ R105, R42, R105, !PT ;  /* 0x000000692a697209 */ /* 0x000fe20007810000 */
[----:B------:R-:W-:Y:S01]  /*4720*/  LDSM.16.MT88.4 R176, [R210+0x3480] ;  /* 0x00348000d2b0783b */ /* 0x000fe20000004200 */
[----:B------:R-:W-:-:S02]  /*4730*/  FSEL R58, R9, -INF , !P0 ;  /* 0xff800000093a7808 */ /* 0x000fc40004000000 */
[----:B------:R-:W-:Y:S01]  /*4740*/  ISETP.NE.AND P0, PT, R26, RZ, PT ;  /* 0x000000ff1a00720c */ /* 0x000fe20003f05270 */
[----:B------:R-:W-:Y:S01]  /*4750*/  LDSM.16.MT88.4 R164, [R209+0x3880] ;  /* 0x00388000d1a4783b */ /* 0x000fe20000004200 */
[----:B------:R-:W-:Y:S02]  /*4760*/  FMNMX.FTZ R105, R43, R105, !PT ;  /* 0x000000692b697209 */ /* 0x000fe40007810000 */
[----:B------:R-:W-:Y:S01]  /*4770*/  ISETP.GT.AND P0, PT, R3, 0x10, !P0 ;  /* 0x000000100300780c */ /* 0x000fe20004704270 */
[----:B------:R-:W-:Y:S01]  /*4780*/  LDSM.16.MT88.4 R72, [R209+0x2080] ;  /* 0x00208000d148783b */ /* 0x000fe20000004200 */
[----:B------:R-:W-:Y:S02]  /*4790*/  FMNMX.FTZ R105, R46, R105, !PT ;  /* 0x000000692e697209 */ /* 0x000fe40007810000 */
[----:B------:R-:W-:Y:S01]  /*47a0*/  ISETP.LT.OR P0, PT, R12, 0x11, P0 ;  /* 0x000000110c00780c */ /* 0x000fe20000701670 */
[----:B------:R-:W-:Y:S01]  /*47b0*/  LDSM.16.MT88.4 R88, [R210+0x2080] ;  /* 0x00208000d258783b */ /* 0x000fe20000004200 */
[----:B------:R-:W-:-:S02]  /*47c0*/  FMNMX.FTZ R105, R51, R105, !PT ;  /* 0x0000006933697209 */ /* 0x000fc40007810000 */
[----:B------:R-:W-:Y:S01]  /*47d0*/  FSEL R102, R7, -INF , !P0 ;  /* 0xff80000007667808 */ /* 0x000fe20004000000 */
[----:B------:R-:W-:Y:S01]  /*47e0*/  LDSM.16.MT88.4 R108, [R209+0x2c80] ;  /* 0x002c8000d16c783b */ /* 0x000fe20000004200 */
[----:B-1----:R-:W-:Y:S02]  /*47f0*/  FMNMX.FTZ R106, R106, R4, !PT ;  /* 0x000000046a6a7209 */ /* 0x002fe40007810000 */
[----:B------:R-:W-:Y:S01]  /*4800*/  ISETP.GT.AND P0, PT, R3, 0x11, !P6 ;  /* 0x000000110300780c */ /* 0x000fe20007704270 */
[----:B------:R-:W-:Y:S01]  /*4810*/  LDSM.16.MT88.4 R160, [R210+0x2c80] ;  /* 0x002c8000d2a0783b */ /* 0x000fe20000004200 */
[----:B------:R-:W-:Y:S02]  /*4820*/  FMNMX.FTZ R105, R52, R105, !PT ;  /* 0x0000006934697209 */ /* 0x000fe40007810000 */
[----:B------:R-:W-:Y:S01]  /*4830*/  ISETP.LT.OR P0, PT, R12, 0x12, P0 ;  /* 0x000000120c00780c */ /* 0x000fe20000701670 */
[----:B------:R-:W1:Y:S01]  /*4840*/  SHFL.BFLY PT, R4, R106, 0x1, 0x1f ;  /* 0x0c201f006a047f89 */ /* 0x000e6200000e0000 */
[----:B------:R-:W-:-:S02]  /*4850*/  FMNMX.FTZ R105, R53, R105, !PT ;  /* 0x0000006935697209 */ /* 0x000fc40007810000 */
[----:B------:R-:W-:Y:S01]  /*4860*/  FSEL R103, R6, -INF , !P0 ;  /* 0xff80000006677808 */ /* 0x000fe20004000000 */
[----:B------:R-:W-:Y:S01]  /*4870*/  LDSM.16.MT88.4 R168, [R210+0x3880] ;  /* 0x00388000d2a8783b */ /* 0x000fe20000004200 */
[----:B------:R-:W-:Y:S02]  /*4880*/  ISETP.GT.AND P0, PT, R3, 0x18, !P5 ;  /* 0x000000180300780c */ /* 0x000fe40006f04270 */
[----:B------:R-:W-:Y:S02]  /*4890*/  ISETP.NE.AND P6, PT, R25, RZ, PT ;  /* 0x000000ff1900720c */ /* 0x000fe40003fc5270 */
[----:B------:R-:W-:Y:S02]  /*48a0*/  ISETP.LT.OR P0, PT, R12, 0x19, P0 ;  /* 0x000000190c00780c */ /* 0x000fe40000701670 */
[----:B------:R-:W-:Y:S02]  /*48b0*/  IADD3 R222, R222, -0x2, RZ ;  /* 0xfffffffedede7810 */ /* 0x000fe40007ffe0ff */
[----:B------:R-:W-:-:S02]  /*48c0*/  FSEL R107, R15, -INF , !P0 ;  /* 0xff8000000f6b7808 */ /* 0x000fc40004000000 */
[----:B------:R-:W-:-:S04]  /*48d0*/  ISETP.GT.AND P0, PT, R3, 0x19, !P4 ;  /* 0x000000190300780c */ /* 0x000fc80006704270 */
[----:B------:R-:W-:-:S04]  /*48e0*/  ISETP.LT.OR P0, PT, R12, 0x1a, P0 ;  /* 0x0000001a0c00780c */ /* 0x000fc80000701670 */
[----:B------:R-:W-:Y:S02]  /*48f0*/  FSEL R184, R14, -INF , !P0 ;  /* 0xff8000000eb87808 */ /* 0x000fe40004000000 */
[----:B-1----:R-:W-:Y:S02]  /*4900*/  FMNMX.FTZ R106, R106, R4, !PT ;  /* 0x000000046a6a7209 */ /* 0x002fe40007810000 */
[----:B------:R-:W1:Y:S01]  /*4910*/  SHFL.BFLY PT, R4, R105, 0x2, 0x1f ;  /* 0x0c401f0069047f89 */ /* 0x000e6200000e0000 */
[----:B------:R-:W-:Y:S02]  /*4920*/  ISETP.GT.AND P0, PT, R3, 0x20, !P3 ;  /* 0x000000200300780c */ /* 0x000fe40005f04270 */
[----:B------:R-:W-:Y:S02]  /*4930*/  FMUL.FTZ R14, R106, c[0x0][0x2d0] ;  /* 0x0000b4006a0e7a20 */ /* 0x000fe40000410000 */
[----:B------:R-:W-:-:S04]  /*4940*/  ISETP.LT.OR P0, PT, R12, 0x21, P0 ;  /* 0x000000210c00780c */ /* 0x000fc80000701670 */
[----:B------:R-:W-:Y:S02]  /*4950*/  FSEL R190, R17, -INF , !P0 ;  /* 0xff80000011be7808 */ /* 0x000fe40004000000 */
[----:B------:R-:W-:-:S04]  /*4960*/  ISETP.GT.AND P0, PT, R3, 0x21, !P2 ;  /* 0x000000210300780c */ /* 0x000fc80005704270 */
[----:B------:R-:W-:-:S04]  /*4970*/  ISETP.LT.OR P0, PT, R12, 0x22, P0 ;  /* 0x000000220c00780c */ /* 0x000fc80000701670 */
[----:B------:R-:W-:Y:S02]  /*4980*/  FSEL R191, R16, -INF , !P0 ;  /* 0xff80000010bf7808 */ /* 0x000fe40004000000 */
[----:B------:R-:W-:Y:S02]  /*4990*/  ISETP.GT.AND P0, PT, R3, 0x28, !P1 ;  /* 0x000000280300780c */ /* 0x000fe40004f04270 */
[----:B-1----:R-:W-:Y:S02]  /*49a0*/  FMNMX.FTZ R105, R105, R4, !PT ;  /* 0x0000000469697209 */ /* 0x002fe40007810000 */
[----:B------:R-:W-:-:S03]  /*49b0*/  ISETP.LT.OR P0, PT, R12, 0x29, P0 ;  /* 0x000000290c00780c */ /* 0x000fc60000701670 */
[----:B------:R-:W1:Y:S01]  /*49c0*/  SHFL.BFLY PT, R4, R105, 0x1, 0x1f ;  /* 0x0c201f0069047f89 */ /* 0x000e6200000e0000 */
[----:B------:R-:W-:Y:S02]  /*49d0*/  FSEL R192, R8, -INF , !P0 ;  /* 0xff80000008c07808 */ /* 0x000fe40004000000 */
[----:B------:R-:W-:Y:S02]  /*49e0*/  ISETP.GT.AND P0, PT, R3, RZ, !P6 ;  /* 0x000000ff0300720c */ /* 0x000fe40007704270 */
[----:B------:R-:W-:Y:S02]  /*49f0*/  ISETP.NE.AND P6, PT, R24, RZ, PT ;  /* 0x000000ff1800720c */ /* 0x000fe40003fc5270 */
[----:B------:R-:W-:-:S04]  /*4a00*/  ISETP.LT.OR P0, PT, R12, 0x1, P0 ;  /* 0x000000010c00780c */ /* 0x000fc80000701670 */
[----:B------:R-:W-:Y:S02]  /*4a10*/  FSEL R15, R13, -INF , !P0 ;  /* 0xff8000000d0f7808 */ /* 0x000fe40004000000 */
[----:B------:R-:W-:-:S04]  /*4a20*/  FSETP.NEU.FTZ.AND P0, PT, R106, -INF , PT ;  /* 0xff8000006a00780b */ /* 0x000fc80003f1d000 */
[----:B------:R-:W-:Y:S02]  /*4a30*/  FSEL R14, R14, RZ, P0 ;  /* 0x000000ff0e0e7208 */ /* 0x000fe40000000000 */
[----:B-1----:R-:W-:-:S03]  /*4a40*/  FMNMX.FTZ R105, R105, R4, !PT ;  /* 0x0000000469697209 */ /* 0x002fc60007810000 */
[----:B------:R-:W-:Y:S01]  /*4a50*/  FFMA.FTZ R4, R36, c[0x0][0x2d0], -R14 ;  /* 0x0000b40024047a23 */ /* 0x000fe2000001080e */
[C---:B------:R-:W-:Y:S01]  /*4a60*/  FSETP.NEU.FTZ.AND P0, PT, R105.reuse, -INF , PT ;  /* 0xff8000006900780b */ /* 0x040fe20003f1d000 */
[----:B------:R-:W-:Y:S02]  /*4a70*/  FMUL.FTZ R13, R105, c[0x0][0x2d0] ;  /* 0x0000b400690d7a20 */ /* 0x000fe40000410000 */
[----:B------:R1:W-:Y:S03]  /*4a80*/  MUFU.EX2 R234, R4 ;  /* 0x0000000400ea7308 */ /* 0x0003e60000000800 */
[----:B------:R-:W-:Y:S02]  /*4a90*/  FSEL R13, R13, RZ, P0 ;  /* 0x000000ff0d0d7208 */ /* 0x000fe40000000000 */
[----:B------:R-:W-:-:S03]  /*4aa0*/  ISETP.GT.AND P0, PT, R3, 0x29, !P6 ;  /* 0x000000290300780c */ /* 0x000fc60007704270 */
[--C-:B------:R-:W-:Y:S01]  /*4ab0*/  FFMA.FTZ R0, R28, c[0x0][0x2d0], -R13.reuse ;  /* 0x0000b4001c007a23 */ /* 0x100fe2000001080d */
[----:B------:R-:W-:Y:S01]  /*4ac0*/  ISETP.LT.OR P0, PT, R12, 0x2a, P0 ;  /* 0x0000002a0c00780c */ /* 0x000fe20000701670 */
[----:B------:R-:W-:Y:S02]  /*4ad0*/  FFMA.FTZ R2, R43, c[0x0][0x2d0], -R13 ;  /* 0x0000b4002b027a23 */ /* 0x000fe4000001080d */
[----:B------:R2:W-:Y:S01]  /*4ae0*/  MUFU.EX2 R226, R0 ;  /* 0x0000000000e27308 */ /* 0x0005e20000000800 */
[----:B-1----:R-:W-:-:S07]  /*4af0*/  FFMA.FTZ R4, R37, c[0x0][0x2d0], -R14 ;  /* 0x0000b40025047a23 */ /* 0x002fce000001080e */
[----:B------:R1:W-:Y:S01]  /*4b00*/  MUFU.EX2 R233, R4 ;  /* 0x0000000400e97308 */ /* 0x0003e20000000800 */
[----:B--2---:R-:W-:-:S07]  /*4b10*/  FFMA.FTZ R0, R31, c[0x0][0x2d0], -R13 ;  /* 0x0000b4001f007a23 */ /* 0x004fce000001080d */
[----:B------:R2:W-:Y:S01]  /*4b20*/  MUFU.EX2 R241, R2 ;  /* 0x0000000200f17308 */ /* 0x0005e20000000800 */
[----:B-1----:R-:W-:-:S07]  /*4b30*/  FFMA.FTZ R4, R41, c[0x0][0x2d0], -R14 ;  /* 0x0000b40029047a23 */ /* 0x002fce000001080e */
[----:B------:R1:W3:Y:S08]  /*4b40*/  MUFU.EX2 R225, R0 ;  /* 0x0000000000e17308 */ /* 0x0002f00000000800 */
[----:B------:R4:W-:Y:S01]  /*4b50*/  MUFU.EX2 R239, R4 ;  /* 0x0000000400ef7308 */ /* 0x0009e20000000800 */
[----:B--2---:R-:W-:Y:S01]  /*4b60*/  FMNMX.FTZ R2, R15, R47, !PT ;  /* 0x0000002f0f027209 */ /* 0x004fe20007810000 */
[----:B-1----:R-:W-:Y:S01]  /*4b70*/  FFMA.FTZ R0, R33, c[0x0][0x2d0], -R13 ;  /* 0x0000b40021007a23 */ /* 0x002fe2000001080d */
[----:B---3--:R-:W-:-:S05]  /*4b80*/  F2FP.PACK_AB R5, R225, R226 ;  /* 0x000000e2e105723e */ /* 0x008fca00000000ff */
[----:B------:R1:W-:Y:S01]  /*4b90*/  MUFU.EX2 R231, R0 ;  /* 0x0000000000e77308 */ /* 0x0003e20000000800 */
[----:B----4-:R-:W-:-:S07]  /*4ba0*/  FFMA.FTZ R4, R40, c[0x0][0x2d0], -R14 ;  /* 0x0000b40028047a23 */ /* 0x010fce000001080e */
[----:B------:R2:W3:Y:S01]  /*4bb0*/  MUFU.EX2 R240, R4 ;  /* 0x0000000400f07308 */ /* 0x0004e20000000800 */
[----:B-1----:R-:W-:-:S07]  /*4bc0*/  FFMA.FTZ R0, R32, c[0x0][0x2d0], -R13 ;  /* 0x0000b40020007a23 */ /* 0x002fce000001080d */
[----:B------:R1:W4:Y:S01]  /*4bd0*/  MUFU.EX2 R232, R0 ;  /* 0x0000000000e87308 */ /* 0x0003220000000800 */
[----:B--2---:R-:W-:Y:S02]  /*4be0*/  F2FP.PACK_AB R4, R233, R234 ;  /* 0x000000eae904723e */ /* 0x004fe400000000ff */
[----:B---3--:R-:W-:Y:S01]  /*4bf0*/  F2FP.PACK_AB R6, R240, R239 ;  /* 0x000000eff006723e */ /* 0x008fe200000000ff */
[--C-:B-1----:R-:W-:Y:S01]  /*4c00*/  FFMA.FTZ R0, R44, c[0x0][0x2d0], -R14.reuse ;  /* 0x0000b4002c007a23 */ /* 0x102fe2000001080e */
[----:B----4-:R-:W-:Y:S02]  /*4c10*/  F2FP.PACK_AB R7, R232, R231 ;  /* 0x000000e7e807723e */ /* 0x010fe400000000ff */
[----:B------:R-:W-:Y:S01]  /*4c20*/  FSEL R44, R55, -INF , !P0 ;  /* 0xff800000372c7808 */ /* 0x000fe20004000000 */
[----:B------:R1:W-:Y:S04]  /*4c30*/  MUFU.EX2 R236, R0 ;  /* 0x0000000000ec7308 */ /* 0x0003e80000000800 */
[C---:B------:R-:W-:Y:S08]  /*4c40*/  HMMA.16816.F32 R16, R4.reuse, R120, RZ ;  /* 0x000000780410723c */ /* 0x040ff000000018ff */
[----:B------:R-:W-:Y:S01]  /*4c50*/  HMMA.16816.F32 R20, R4, R136, RZ ;  /* 0x000000880414723c */ /* 0x000fe200000018ff */
[----:B-1----:R-:W-:-:S04]  /*4c60*/  FFMA.FTZ R0, R45, c[0x0][0x2d0], -R14 ;  /* 0x0000b4002d007a23 */ /* 0x002fc8000001080e */
        /* <DEDUP_REMOVED lines=17> */
[----:B------:R-:W-:Y:S01]  /*4d80*/  HMMA.16816.F32 R80, R4, R78, RZ ;  /* 0x0000004e0450723c */ /* 0x000fe200000018ff */
[----:B-1----:R-:W-:-:S07]  /*4d90*/  FFMA.FTZ R0, R39, c[0x0][0x2d0], -R13 ;  /* 0x0000b40027007a23 */ /* 0x002fce000001080d */
[----:B------:R-:W-:Y:S01]  /*4da0*/  HMMA.16816.F32 R36, R4, R94, RZ ;  /* 0x0000005e0424723c */ /* 0x000fe200000018ff */
[----:B------:R1:W2:Y:S06]  /*4db0*/  MUFU.EX2 R235, R0 ;  /* 0x0000000000eb7308 */ /* 0x0002ac0000000800 */
[----:B------:R-:W-:Y:S01]  /*4dc0*/  FMNMX.FTZ R4, R56, R2, !PT ;  /* 0x0000000238047209 */ /* 0x000fe20007810000 */
[----:B------:R-:W-:-:S03]  /*4dd0*/  FFMA.FTZ R2, R57, c[0x0][0x2d0], -R14 ;  /* 0x0000b40039027a23 */ /* 0x000fc6000001080e */
[----:B------:R-:W-:Y:S01]  /*4de0*/  FMNMX.FTZ R4, R58, R4, !PT ;  /* 0x000000043a047209 */ /* 0x000fe20007810000 */
[----:B------:R3:W-:Y:S03]  /*4df0*/  MUFU.EX2 R224, R2 ;  /* 0x0000000200e07308 */ /* 0x0007e60000000800 */
[----:B------:R-:W-:Y:S01]  /*4e00*/  FMNMX.FTZ R4, R102, R4, !PT ;  /* 0x0000000466047209 */ /* 0x000fe20007810000 */
[----:B-1----:R-:W-:-:S03]  /*4e10*/  FFMA.FTZ R0, R42, c[0x0][0x2d0], -R13 ;  /* 0x0000b4002a007a23 */ /* 0x002fc6000001080d */
[----:B------:R-:W-:Y:S02]  /*4e20*/  FMNMX.FTZ R4, R103, R4, !PT ;  /* 0x0000000467047209 */ /* 0x000fe40007810000 */
[----:B--2---:R-:W-:Y:S01]  /*4e30*/  F2FP.PACK_AB R9, R235, R230 ;  /* 0x000000e6eb09723e */ /* 0x004fe200000000ff */
[----:B------:R1:W2:Y:S01]  /*4e40*/  MUFU.EX2 R237, R0 ;  /* 0x0000000000ed7308 */ /* 0x0002a20000000800 */
[----:B------:R-:W-:-:S04]  /*4e50*/  FMNMX.FTZ R4, R107, R4, !PT ;  /* 0x000000046b047209 */ /* 0x000fc80007810000 */
[----:B------:R-:W-:Y:S01]  /*4e60*/  FMNMX.FTZ R4, R184, R4, !PT ;  /* 0x00000004b8047209 */ /* 0x000fe20007810000 */
[----:B---3--:R-:W-:-:S03]  /*4e70*/  FFMA.FTZ R2, R59, c[0x0][0x2d0], -R14 ;  /* 0x0000b4003b027a23 */ /* 0x008fc6000001080e */
[----:B------:R-:W-:Y:S01]  /*4e80*/  FMNMX.FTZ R3, R190, R4, !PT ;  /* 0x00000004be037209 */ /* 0x000fe20007810000 */
[----:B------:R3:W4:Y:S03]  /*4e90*/  MUFU.EX2 R207, R2 ;  /* 0x0000000200cf7308 */ /* 0x0007260000000800 */
[----:B------:R-:W-:Y:S02]  /*4ea0*/  FMNMX.FTZ R3, R191, R3, !PT ;  /* 0x00000003bf037209 */ /* 0x000fe40007810000 */
[----:B-1----:R-:W-:Y:S02]  /*4eb0*/  FMNMX.FTZ R0, R50, R54, !PT ;  /* 0x0000003632007209 */ /* 0x002fe40007810000 */
[----:B------:R-:W-:Y:S02]  /*4ec0*/  FMNMX.FTZ R3, R192, R3, !PT ;  /* 0x00000003c0037209 */ /* 0x000fe40007810000 */
[----:B------:R-:W-:-:S02]  /*4ed0*/  FMNMX.FTZ R0, R70, R0, !PT ;  /* 0x0000000046007209 */ /* 0x000fc40007810000 */
[----:B--2---:R-:W-:Y:S02]  /*4ee0*/  F2FP.PACK_AB R11, R241, R237 ;  /* 0x000000edf10b723e */ /* 0x004fe400000000ff */
[----:B------:R-:W-:Y:S01]  /*4ef0*/  FMNMX.FTZ R0, R101, R0, !PT ;  /* 0x0000000065007209 */ /* 0x000fe20007810000 */
[----:B---3--:R-:W-:Y:S01]  /*4f00*/  FFMA.FTZ R2, R68, c[0x0][0x2d0], -R14 ;  /* 0x0000b40044027a23 */ /* 0x008fe2000001080e */
[----:B----4-:R-:W-:Y:S02]  /*4f10*/  F2FP.PACK_AB R96, R207, R224 ;  /* 0x000000e0cf60723e */ /* 0x010fe400000000ff */
[----:B------:R-:W-:Y:S01]  /*4f20*/  FMNMX.FTZ R0, R186, R0, !PT ;  /* 0x00000000ba007209 */ /* 0x000fe20007810000 */
[----:B------:R1:W-:Y:S01]  /*4f30*/  MUFU.EX2 R206, R2 ;  /* 0x0000000200ce7308 */ /* 0x0003e20000000800 */
[----:B------:R-:W-:Y:S02]  /*4f40*/  HMMA.16816.F32 R16, R8, R116, R16 ;  /* 0x000000740810723c */ /* 0x000fe40000001810 */
[----:B------:R-:W-:-:S04]  /*4f50*/  FMNMX.FTZ R0, R187, R0, !PT ;  /* 0x00000000bb007209 */ /* 0x000fc80007810000 */
[----:B------:R-:W-:Y:S02]  /*4f60*/  FMNMX.FTZ R0, R188, R0, !PT ;  /* 0x00000000bc007209 */ /* 0x000fe40007810000 */
[----:B------:R-:W-:Y:S02]  /*4f70*/  HMMA.16816.F32 R20, R8, R132, R20 ;  /* 0x000000840814723c */ /* 0x000fe40000001814 */
[----:B------:R-:W-:-:S04]  /*4f80*/  FMNMX.FTZ R0, R189, R0, !PT ;  /* 0x00000000bd007209 */ /* 0x000fc80007810000 */
[----:B------:R-:W-:Y:S01]  /*4f90*/  FMNMX.FTZ R0, R194, R0, !PT ;  /* 0x00000000c2007209 */ /* 0x000fe20007810000 */
[----:B-1----:R-:W-:Y:S01]  /*4fa0*/  FFMA.FTZ R2, R69, c[0x0][0x2d0], -R14 ;  /* 0x0000b40045027a23 */ /* 0x002fe2000001080e */
[C---:B------:R-:W-:Y:S02]  /*4fb0*/  HMMA.16816.F32 R24, R8.reuse, R148, R24 ;  /* 0x000000940818723c */ /* 0x040fe40000001818 */
[----:B------:R-:W-:Y:S01]  /*4fc0*/  FMNMX.FTZ R0, R193, R0, !PT ;  /* 0x00000000c1007209 */ /* 0x000fe20007810000 */
[----:B------:R1:W2:Y:S03]  /*4fd0*/  MUFU.EX2 R205, R2 ;  /* 0x0000000200cd7308 */ /* 0x0002a60000000800 */
[----:B------:R-:W-:Y:S02]  /*4fe0*/  FMNMX.FTZ R0, R195, R0, !PT ;  /* 0x00000000c3007209 */ /* 0x000fe40007810000 */
[----:B------:R-:W-:Y:S02]  /*4ff0*/  HMMA.16816.F32 R28, R8, R172, R28 ;  /* 0x000000ac081c723c */ /* 0x000fe4000000181c */
[----:B------:R-:W-:-:S05]  /*5000*/  FMNMX.FTZ R0, R196, R0, !PT ;  /* 0x00000000c4007209 */ /* 0x000fca0007810000 */
[----:B------:R-:W3:Y:S01]  /*5010*/  SHFL.BFLY PT, R5, R0, 0x2, 0x1f ;  /* 0x0c401f0000057f89 */ /* 0x000ee200000e0000 */
[----:B------:R-:W-:Y:S01]  /*5020*/  HMMA.16816.F32 R32, R8, R180, R32 ;  /* 0x000000b40820723c */ /* 0x000fe20000001820 */
[----:B-1----:R-:W-:Y:S01]  /*5030*/  FFMA.FTZ R2, R46, c[0x0][0x2d0], -R13 ;  /* 0x0000b4002e027a23 */ /* 0x002fe2000001080d */
[----:B--2---:R-:W-:-:S03]  /*5040*/  F2FP.PACK_AB R98, R205, R206 ;  /* 0x000000cecd62723e */ /* 0x004fc600000000ff */
[----:B------:R1:W-:Y:S03]  /*5050*/  MUFU.EX2 R204, R2 ;  /* 0x0000000200cc7308 */ /* 0x0003e60000000800 */
[C---:B------:R-:W-:Y:S08]  /*5060*/  HMMA.16816.F32 R84, R8.reuse, R176, R84 ;  /* 0x000000b00854723c */ /* 0x040ff00000001854 */
[----:B------:R-:W-:Y:S01]  /*5070*/  HMMA.16816.F32 R124, R8, R118, R124 ;  /* 0x00000076087c723c */ /* 0x000fe2000000187c */
[----:B---3--:R-:W-:-:S07]  /*5080*/  FMNMX.FTZ R0, R0, R5, !PT ;  /* 0x0000000500007209 */ /* 0x008fce0007810000 */
[C---:B------:R-:W-:Y:S01]  /*5090*/  HMMA.16816.F32 R140, R8.reuse, R134, R140 ;  /* 0x00000086088c723c */ /* 0x040fe2000000188c */
[----:B-1----:R-:W-:Y:S01]  /*50a0*/  FMNMX.FTZ R2, R44, R3, !PT ;  /* 0x000000032c027209 */ /* 0x002fe20007810000 */
[--C-:B------:R-:W-:Y:S01]  /*50b0*/  FFMA.FTZ R3, R51, c[0x0][0x2d0], -R13.reuse ;  /* 0x0000b40033037a23 */ /* 0x100fe2000001080d */
[----:B------:R-:W1:Y:S03]  /*50c0*/  SHFL.BFLY PT, R5, R0, 0x1, 0x1f ;  /* 0x0c201f0000057f89 */ /* 0x000e6600000e0000 */
[----:B------:R2:W3:Y:S01]  /*50d0*/  MUFU.EX2 R203, R3 ;  /* 0x0000000300cb7308 */ /* 0x0004e20000000800 */
[----:B------:R-:W4:Y:S01]  /*50e0*/  SHFL.BFLY PT, R4, R2, 0x2, 0x1f ;  /* 0x0c401f0002047f89 */ /* 0x000f2200000e0000 */
[C---:B------:R-:W-:Y:S08]  /*50f0*/  HMMA.16816.F32 R156, R8.reuse, R150, R156 ;  /* 0x00000096089c723c */ /* 0x040ff0000000189c */
[----:B------:R-:W-:Y:S01]  /*5100*/  HMMA.16816.F32 R64, R8, R174, R64 ;  /* 0x000000ae0840723c */ /* 0x000fe20000001840 */
[----:B--2---:R-:W-:Y:S01]  /*5110*/  FFMA.FTZ R3, R52, c[0x0][0x2d0], -R13 ;  /* 0x0000b40034037a23 */ /* 0x004fe2000001080d */
[----:B---3--:R-:W-:-:S06]  /*5120*/  F2FP.PACK_AB R97, R203, R204 ;  /* 0x000000cccb61723e */ /* 0x008fcc00000000ff */
[----:B------:R-:W-:Y:S01]  /*5130*/  HMMA.16816.F32 R80, R8, R182, R80 ;  /* 0x000000b60850723c */ /* 0x000fe20000001850 */
[----:B------:R2:W-:Y:S01]  /*5140*/  MUFU.EX2 R202, R3 ;  /* 0x0000000300ca7308 */ /* 0x0005e20000000800 */
[----:B-1----:R-:W-:Y:S02]  /*5150*/  FMNMX.FTZ R104, R0, R5, !PT ;  /* 0x0000000500687209 */ /* 0x002fe40007810000 */
[----:B----4-:R-:W-:-:S03]  /*5160*/  FMNMX.FTZ R0, R2, R4, !PT ;  /* 0x0000000402007209 */ /* 0x010fc60007810000 */
[C---:B------:R-:W-:Y:S01]  /*5170*/  FMUL.FTZ R2, R104.reuse, c[0x0][0x2d0] ;  /* 0x0000b40068027a20 */ /* 0x040fe20000410000 */
[----:B------:R-:W-:Y:S01]  /*5180*/  FSETP.NEU.FTZ.AND P0, PT, R104, -INF , PT ;  /* 0xff8000006800780b */ /* 0x000fe20003f1d000 */
[----:B------:R-:W-:Y:S01]  /*5190*/  HMMA.16816.F32 R8, R8, R178, R36 ;  /* 0x000000b20808723c */ /* 0x000fe20000001824 */
[----:B------:R-:W1:Y:S02]  /*51a0*/  SHFL.BFLY PT, R4, R0, 0x1, 0x1f ;  /* 0x0c201f0000047f89 */ /* 0x000e6400000e0000 */
[----:B------:R-:W-:Y:S01]  /*51b0*/  FSEL R2, R2, RZ, P0 ;  /* 0x000000ff02027208 */ /* 0x000fe20000000000 */
[----:B--2---:R-:W-:-:S04]  /*51c0*/  FFMA.FTZ R3, R53, c[0x0][0x2d0], -R13 ;  /* 0x0000b40035037a23 */ /* 0x004fc8000001080d */
[----:B------:R2:W3:Y:S01]  /*51d0*/  MUFU.EX2 R201, R3 ;  /* 0x0000000300c97308 */ /* 0x0004e20000000800 */
[----:B-1----:R-:W-:Y:S01]  /*51e0*/  FMNMX.FTZ R100, R0, R4, !PT ;  /* 0x0000000400647209 */ /* 0x002fe20007810000 */
[--C-:B--2---:R-:W-:Y:S01]  /*51f0*/  FFMA.FTZ R3, R50, c[0x0][0x2d0], -R2.reuse ;  /* 0x0000b40032037a23 */ /* 0x104fe20000010802 */
[----:B---3--:R-:W-:Y:S01]  /*5200*/  F2FP.PACK_AB R99, R201, R202 ;  /* 0x000000cac963723e */ /* 0x008fe200000000ff */
[----:B------:R-:W-:Y:S01]  /*5210*/  FFMA.FTZ R0, R70, c[0x0][0x2d0], -R2 ;  /* 0x0000b40046007a23 */ /* 0x000fe20000010802 */
[----:B------:R-:W-:-:S03]  /*5220*/  FSETP.NEU.FTZ.AND P0, PT, R100, -INF , PT ;  /* 0xff8000006400780b */ /* 0x000fc60003f1d000 */
[----:B------:R1:W-:Y:S02]  /*5230*/  MUFU.EX2 R200, R3 ;  /* 0x0000000300c87308 */ /* 0x0003e40000000800 */
[C---:B------:R-:W-:Y:S06]  /*5240*/  HMMA.16816.F32 R68, R96.reuse, R164, R32 ;  /* 0x000000a46044723c */ /* 0x040fec0000001820 */
[----:B------:R2:W-:Y:S02]  /*5250*/  MUFU.EX2 R198, R0 ;  /* 0x0000000000c67308 */ /* 0x0005e40000000800 */
[----:B------:R-:W-:Y:S01]  /*5260*/  HMMA.16816.F32 R112, R96, R72, R16 ;  /* 0x000000486070723c */ /* 0x000fe20000001810 */
[----:B-1----:R-:W-:-:S05]  /*5270*/  FFMA.FTZ R3, R54, c[0x0][0x2d0], -R2 ;  /* 0x0000b40036037a23 */ /* 0x002fca0000010802 */
[----:B------:R1:W3:Y:S02]  /*5280*/  MUFU.EX2 R199, R3 ;  /* 0x0000000300c77308 */ /* 0x0002e40000000800 */
[----:B------:R-:W-:Y:S01]  /*5290*/  HMMA.16816.F32 R128, R96, R88, R20 ;  /* 0x000000586080723c */ /* 0x000fe20000001814 */
[----:B--2---:R-:W-:-:S05]  /*52a0*/  FMUL.FTZ R0, R100, c[0x0][0x2d0] ;  /* 0x0000b40064007a20 */ /* 0x004fca0000410000 */
[----:B------:R-:W-:Y:S02]  /*52b0*/  FSEL R0, R0, RZ, P0 ;  /* 0x000000ff00007208 */ /* 0x000fe40000000000 */
[----:B------:R-:W-:Y:S01]  /*52c0*/  HMMA.16816.F32 R144, R96, R108, R24 ;  /* 0x0000006c6090723c */ /* 0x000fe20000001818 */
[----:B-1----:R-:W-:Y:S01]  /*52d0*/  FFMA.FTZ R3, R101, c[0x0][0x2d0], -R2 ;  /* 0x0000b40065037a23 */ /* 0x002fe20000010802 */
[----:B---3--:R-:W-:-:S06]  /*52e0*/  F2FP.PACK_AB R4, R199, R200 ;  /* 0x000000c8c704723e */ /* 0x008fcc00000000ff */
[C---:B------:R-:W-:Y:S01]  /*52f0*/  HMMA.16816.F32 R52, R96.reuse, R160, R28 ;  /* 0x000000a06034723c */ /* 0x040fe2000000181c */
[----:B------:R1:W2:Y:S07]  /*5300*/  MUFU.EX2 R197, R3 ;  /* 0x0000000300c57308 */ /* 0x0002ae0000000800 */
[C---:B------:R-:W-:Y:S08]  /*5310*/  HMMA.16816.F32 R84, R96.reuse, R168, R84 ;  /* 0x000000a86054723c */ /* 0x040ff00000001854 */
[----:B------:R-:W-:Y:S01]  /*5320*/  HMMA.16816.F32 R124, R96, R74, R124 ;  /* 0x0000004a607c723c */ /* 0x000fe2000000187c */
[----:B-1----:R-:W-:Y:S01]  /*5330*/  FFMA.FTZ R3, R15, c[0x0][0x2d0], -R0 ;  /* 0x0000b4000f037a23 */ /* 0x002fe20000010800 */
[----:B--2---:R-:W-:-:S03]  /*5340*/  F2FP.PACK_AB R6, R197, R198 ;  /* 0x000000c6c506723e */ /* 0x004fc600000000ff */
[----:B------:R1:W-:Y:S03]  /*5350*/  MUFU.EX2 R36, R3 ;  /* 0x0000000300247308 */ /* 0x0003e60000000800 */
[C---:B------:R-:W-:Y:S08]  /*5360*/  HMMA.16816.F32 R140, R96.reuse, R90, R140 ;  /* 0x0000005a608c723c */ /* 0x040ff0000000188c */
[----:B------:R-:W-:Y:S01]  /*5370*/  HMMA.16816.F32 R156, R96, R110, R156 ;  /* 0x0000006e609c723c */ /* 0x000fe2000000189c */
[----:B-1----:R-:W-:-:S07]  /*5380*/  FFMA.FTZ R3, R47, c[0x0][0x2d0], -R0 ;  /* 0x0000b4002f037a23 */ /* 0x002fce0000010800 */
[C---:B------:R-:W-:Y:S01]  /*5390*/  HMMA.16816.F32 R64, R96.reuse, R162, R64 ;  /* 0x000000a26040723c */ /* 0x040fe20000001840 */
[----:B------:R1:W2:Y:S07]  /*53a0*/  MUFU.EX2 R51, R3 ;  /* 0x0000000300337308 */ /* 0x0002ae0000000800 */
[C---:B------:R-:W-:Y:S08]  /*53b0*/  HMMA.16816.F32 R80, R96.reuse, R166, R80 ;  /* 0x000000a66050723c */ /* 0x040ff00000001850 */
[----:B------:R-:W-:Y:S01]  /*53c0*/  HMMA.16816.F32 R96, R96, R170, R8 ;  /* 0x000000aa6060723c */ /* 0x000fe20000001808 */
[----:B-1----:R-:W-:Y:S01]  /*53d0*/  FFMA.FTZ R3, R56, c[0x0][0x2d0], -R0 ;  /* 0x0000b40038037a23 */ /* 0x002fe20000010800 */
[----:B--2---:R-:W-:-:S03]  /*53e0*/  F2FP.PACK_AB R5, R51, R36 ;  /* 0x000000243305723e */ /* 0x004fc600000000ff */
[----:B------:R1:W-:Y:S02]  /*53f0*/  MUFU.EX2 R101, R3 ;  /* 0x0000000300657308 */ /* 0x0003e40000000800 */
[----:B-1----:R-:W-:-:S06]  /*5400*/  FFMA.FTZ R3, R58, c[0x0][0x2d0], -R0 ;  /* 0x0000b4003a037a23 */ /* 0x002fcc0000010800 */
[----:B------:R1:W2:Y:S02]  /*5410*/  MUFU.EX2 R50, R3 ;  /* 0x0000000300327308 */ /* 0x0002a40000000800 */
[----:B-1----:R-:W-:Y:S01]  /*5420*/  FFMA.FTZ R3, R186, c[0x0][0x2d0], -R2 ;  /* 0x0000b400ba037a23 */ /* 0x002fe20000010802 */
[----:B--2---:R-:W-:Y:S01]  /*5430*/  F2FP.PACK_AB R7, R50, R101 ;  /* 0x000000653207723e */ /* 0x004fe200000000ff */
[----:B------:R-:W-:-:S04]  /*5440*/  IMAD.MOV.U32 R186, RZ, RZ, c[0x0][0x2c4] ;  /* 0x0000b100ffba7624 */ /* 0x000fc800078e00ff */
[----:B------:R1:W-:Y:S01]  /*5450*/  MUFU.EX2 R48, R3 ;  /* 0x0000000300307308 */ /* 0x0003e20000000800 */
[----:B------:R-:W-:Y:S01]  /*5460*/  ISETP.NE.AND P6, PT, R186, 0x1, PT ;  /* 0x00000001ba00780c */ /* 0x000fe20003fc5270 */
        /* <DEDUP_REMOVED lines=8> */
[----:B------:R1:W-:Y:S07]  /*54f0*/  MUFU.EX2 R46, R3 ;  /* 0x00000003002e7308 */ /* 0x0003ee0000000800 */
[C---:B------:R-:W-:Y:S08]  /*5500*/  HMMA.16816.F32 R120, R4.reuse, R122, RZ ;  /* 0x0000007a0478723c */ /* 0x040ff000000018ff */
[----:B------:R-:W-:Y:S01]  /*5510*/  HMMA.16816.F32 R136, R4, R138, RZ ;  /* 0x0000008a0488723c */ /* 0x000fe200000018ff */
[----:B-1----:R-:W-:-:S04]  /*5520*/  FFMA.FTZ R3, R189, c[0x0][0x2d0], -R2 ;  /* 0x0000b400bd037a23 */ /* 0x002fc80000010802 */
[----:B------:R1:W3:Y:S03]  /*5530*/  MUFU.EX2 R49, R3 ;  /* 0x0000000300317308 */ /* 0x0002e60000000800 */
        /* <DEDUP_REMOVED lines=8> */
[----:B------:R1:W4:Y:S02]  /*55c0*/  MUFU.EX2 R32, R3 ;  /* 0x0000000300207308 */ /* 0x0003240000000800 */
[----:B--2---:R-:W-:Y:S02]  /*55d0*/  F2FP.PACK_AB R4, R47, R48 ;  /* 0x000000302f04723e */ /* 0x004fe400000000ff */
[----:B---3--:R-:W-:Y:S01]  /*55e0*/  F2FP.PACK_AB R6, R49, R46 ;  /* 0x0000002e3106723e */ /* 0x008fe200000000ff */
[----:B-1----:R-:W-:Y:S01]  /*55f0*/  FFMA.FTZ R3, R107, c[0x0][0x2d0], -R0 ;  /* 0x0000b4006b037a23 */ /* 0x002fe20000010800 */
[----:B----4-:R-:W-:-:S03]  /*5600*/  F2FP.PACK_AB R5, R32, R33 ;  /* 0x000000212005723e */ /* 0x010fc600000000ff */
[----:B------:R1:W-:Y:S02]  /*5610*/  MUFU.EX2 R34, R3 ;  /* 0x0000000300227308 */ /* 0x0003e40000000800 */
[----:B-1----:R-:W-:-:S06]  /*5620*/  FFMA.FTZ R3, R184, c[0x0][0x2d0], -R0 ;  /* 0x0000b400b8037a23 */ /* 0x002fcc0000010800 */
[----:B------:R1:W2:Y:S02]  /*5630*/  MUFU.EX2 R35, R3 ;  /* 0x0000000300237308 */ /* 0x0002a40000000800 */
[----:B-1----:R-:W-:Y:S01]  /*5640*/  FFMA.FTZ R3, R194, c[0x0][0x2d0], -R2 ;  /* 0x0000b400c2037a23 */ /* 0x002fe20000010802 */
[----:B--2---:R-:W-:-:S05]  /*5650*/  F2FP.PACK_AB R7, R35, R34 ;  /* 0x000000222307723e */ /* 0x004fca00000000ff */
[----:B------:R1:W-:Y:S02]  /*5660*/  MUFU.EX2 R39, R3 ;  /* 0x0000000300277308 */ /* 0x0003e40000000800 */
        /* <DEDUP_REMOVED lines=8> */
[----:B------:R-:W-:Y:S01]  /*56f0*/  FFMA.FTZ R2, R196, c[0x0][0x2d0], -R2 ;  /* 0x0000b400c4027a23 */ /* 0x000fe20000010802 */
[----:B--2---:R-:W-:Y:S01]  /*5700*/  F2FP.PACK_AB R92, R45, R39 ;  /* 0x000000272d5c723e */ /* 0x004fe200000000ff */
[----:B------:R1:W-:Y:S05]  /*5710*/  MUFU.EX2 R38, R3 ;  /* 0x0000000300267308 */ /* 0x0003ea0000000800 */
[C---:B------:R-:W-:Y:S03]  /*5720*/  HMMA.16816.F32 R24, R4.reuse, R176, R24 ;  /* 0x000000b00418723c */ /* 0x040fe60000001818 */
[----:B------:R2:W3:Y:S05]  /*5730*/  MUFU.EX2 R37, R2 ;  /* 0x0000000200257308 */ /* 0x0004ea0000000800 */
[----:B------:R-:W-:Y:S01]  /*5740*/  HMMA.16816.F32 R120, R4, R118, R120 ;  /* 0x000000760478723c */ /* 0x000fe20000001878 */
[----:B-1----:R-:W-:-:S07]  /*5750*/  @P6 IMAD.HI.U32 R3, R185, c[0x0][0x2c8], RZ ;  /* 0x0000b200b9036a27 */ /* 0x002fce00078e00ff */
[C---:B------:R-:W-:Y:S01]  /*5760*/  HMMA.16816.F32 R136, R4.reuse, R134, R136 ;  /* 0x000000860488723c */ /* 0x040fe20000001888 */
[----:B------:R-:W-:Y:S01]  /*5770*/  @P6 SHF.R.U32.HI R185, RZ, c[0x0][0x2cc], R3 ;  /* 0x0000b300ffb96a19 */ /* 0x000fe20000011603 */
[----:B--2---:R-:W-:Y:S01]  /*5780*/  FFMA.FTZ R2, R190, c[0x0][0x2d0], -R0 ;  /* 0x0000b400be027a23 */ /* 0x004fe20000010800 */
[----:B------:R-:W-:Y:S02]  /*5790*/  ISETP.GE.AND P6, PT, R252, 0x1, PT ;  /* 0x00000001fc00780c */ /* 0x000fe40003fc6270 */
[----:B---3--:R-:W-:Y:S01]  /*57a0*/  F2FP.PACK_AB R94, R37, R38 ;  /* 0x00000026255e723e */ /* 0x008fe200000000ff */
[----:B------:R1:W-:Y:S02]  /*57b0*/  MUFU.EX2 R9, R2 ;  /* 0x0000000200097308 */ /* 0x0003e40000000800 */
[----:B------:R-:W-:Y:S01]  /*57c0*/  HMMA.16816.F32 R152, R4, R150, R152 ;  /* 0x000000960498723c */ /* 0x000fe20000001898 */
[----:B------:R-:W-:-:S07]  /*57d0*/  IMAD.IADD R3, R244, 0x1, R185 ;  /* 0x00000001f4037824 */ /* 0x000fce00078e02b9 */
[----:B------:R-:W-:Y:S01]  /*57e0*/  HMMA.16816.F32 R60, R4, R174, R60 ;  /* 0x000000ae043c723c */ /* 0x000fe2000000183c */
[----:B-1----:R-:W-:-:S07]  /*57f0*/  FFMA.FTZ R2, R191, c[0x0][0x2d0], -R0 ;  /* 0x0000b400bf027a23 */ /* 0x002fce0000010800 */
[C---:B------:R-:W-:Y:S01]  /*5800*/  HMMA.16816.F32 R76, R4.reuse, R182, R76 ;  /* 0x000000b6044c723c */ /* 0x040fe2000000184c */
[----:B------:R-:W1:Y:S07]  /*5810*/  MUFU.EX2 R8, R2 ;  /* 0x0000000200087308 */ /* 0x000e6e0000000800 */
[----:B------:R-:W-:Y:S07]  /*5820*/  HMMA.16816.F32 R40, R4, R178, R40 ;  /* 0x000000b20428723c */ /* 0x000fee0000001828 */
[----:B------:R-:W-:-:S02]  /*5830*/  FADD.FTZ R5, R234, R233 ;  /* 0x000000e9ea057221 */ /* 0x000fc40000010000 */
[----:B------:R-:W-:Y:S02]  /*5840*/  FADD.FTZ R7, R226, R225 ;  /* 0x000000e1e2077221 */ /* 0x000fe40000010000 */
[----:B------:R-:W-:Y:S01]  /*5850*/  FADD.FTZ R6, R200, R199 ;  /* 0x000000c7c8067221 */ /* 0x000fe20000010000 */
[----:B-1----:R-:W-:Y:S01]  /*5860*/  F2FP.PACK_AB R93, R8, R9 ;  /* 0x00000009085d723e */ /* 0x002fe200000000ff */
[----:B------:R-:W-:Y:S02]  /*5870*/  FADD.FTZ R4, R36, R51 ;  /* 0x0000003324047221 */ /* 0x000fe40000010000 */
[----:B------:R-:W-:Y:S02]  /*5880*/  FADD.FTZ R5, R239, R5 ;  /* 0x00000005ef057221 */ /* 0x000fe40000010000 */
[----:B------:R-:W-:Y:S02]  /*5890*/  FADD.FTZ R7, R231, R7 ;  /* 0x00000007e7077221 */ /* 0x000fe40000010000 */
[----:B------:R-:W-:-:S02]  /*58a0*/  FADD.FTZ R6, R198, R6 ;  /* 0x00000006c6067221 */ /* 0x000fc40000010000 */
[----:B------:R-:W-:Y:S02]  /*58b0*/  FADD.FTZ R4, R101, R4 ;  /* 0x0000000465047221 */ /* 0x000fe40000010000 */
[----:B------:R-:W-:Y:S02]  /*58c0*/  FADD.FTZ R5, R240, R5 ;  /* 0x00000005f0057221 */ /* 0x000fe40000010000 */
        /* <DEDUP_REMOVED lines=8> */
[----:B------:R-:W-:Y:S02]  /*5950*/  FFMA.FTZ R2, R192, c[0x0][0x2d0], -R0 ;  /* 0x0000b400c0027a23 */ /* 0x000fe40000010800 */
[----:B------:R-:W-:-:S02]  /*5960*/  FADD.FTZ R5, R235, R11 ;  /* 0x0000000beb057221 */ /* 0x000fc40000010000 */
[----:B------:R-:W-:Y:S02]  /*5970*/  FADD.FTZ R4, R47, R10 ;  /* 0x0000000a2f047221 */ /* 0x000fe40000010000 */
[----:B------:R-:W-:Y:S01]  /*5980*/  FFMA.FTZ R0, R44, c[0x0][0x2d0], -R0 ;  /* 0x0000b4002c007a23 */ /* 0x000fe20000010800 */
[----:B------:R-:W-:Y:S01]  /*5990*/  MUFU.EX2 R2, R2 ;  /* 0x0000000200027308 */ /* 0x000fe20000000800 */
[----:B------:R-:W-:Y:S02]  /*59a0*/  FADD.FTZ R6, R32, R6 ;  /* 0x0000000620067221 */ /* 0x000fe40000010000 */
[----:B------:R-:W-:Y:S02]  /*59b0*/  FADD.FTZ R11, R242, R7 ;  /* 0x00000007f20b7221 */ /* 0x000fe40000010000 */
[----:B------:R-:W-:Y:S02]  /*59c0*/  FADD.FTZ R10, R237, R5 ;  /* 0x00000005ed0a7221 */ /* 0x000fe40000010000 */
[----:B------:R-:W-:Y:S01]  /*59d0*/  FADD.FTZ R7, R46, R4 ;  /* 0x000000042e077221 */ /* 0x000fe20000010000 */
[----:B------:R-:W1:Y:S01]  /*59e0*/  MUFU.EX2 R0, R0 ;  /* 0x0000000000007308 */ /* 0x000e620000000800 */
[----:B------:R-:W-:-:S02]  /*59f0*/  FADD.FTZ R4, R34, R6 ;  /* 0x0000000622047221 */ /* 0x000fc40000010000 */
[----:B------:R-:W-:Y:S02]  /*5a00*/  FADD.FTZ R5, R243, R11 ;  /* 0x0000000bf3057221 */ /* 0x000fe40000010000 */
[----:B------:R-:W-:Y:S02]  /*5a10*/  FADD.FTZ R6, R241, R10 ;  /* 0x0000000af1067221 */ /* 0x000fe40000010000 */
[----:B------:R-:W-:Y:S02]  /*5a20*/  FADD.FTZ R7, R49, R7 ;  /* 0x0000000731077221 */ /* 0x000fe40000010000 */
[----:B------:R-:W-:Y:S02]  /*5a30*/  FADD.FTZ R4, R35, R4 ;  /* 0x0000000423047221 */ /* 0x000fe40000010000 */
[----:B------:R-:W-:Y:S02]  /*5a40*/  FADD.FTZ R5, R224, R5 ;  /* 0x00000005e0057221 */ /* 0x000fe40000010000 */
[----:B------:R-:W-:-:S02]  /*5a50*/  FADD.FTZ R6, R204, R6 ;  /* 0x00000006cc067221 */ /* 0x000fc40000010000 */
[----:B------:R-:W-:Y:S01]  /*5a60*/  FADD.FTZ R7, R39, R7 ;  /* 0x0000000727077221 */ /* 0x000fe20000010000 */
[----:B-1----:R-:W-:Y:S01]  /*5a70*/  F2FP.PACK_AB R95, R0, R2 ;  /* 0x00000002005f723e */ /* 0x002fe200000000ff */
        /* <DEDUP_REMOVED lines=14> */
[----:B------:R-:W-:Y:S01]  /*5b60*/  STL [R1+0xc], R7 ;  /* 0x00000c0701007387 */ /* 0x000fe20000100800 */
[----:B------:R-:W-:Y:S01]  /*5b70*/  FADD.FTZ R0, R0, R8 ;  /* 0x0000000800007221 */ /* 0x000fe20000010000 */
[C---:B------:R-:W-:Y:S02]  /*5b80*/  HMMA.16816.F32 R132, R92.reuse, R88, R20 ;  /* 0x000000585c84723c */ /* 0x040fe40000001814 */
[----:B------:R-:W-:Y:S04]  /*5b90*/  STL [R1+0x8], R4 ;  /* 0x0000080401007387 */ /* 0x000fe80000100800 */
[----:B------:R1:W-:Y:S02]  /*5ba0*/  STL [R1+0x10], R2 ;  /* 0x0000100201007387 */ /* 0x0003e40000100800 */
[C---:B------:R-:W-:Y:S02]  /*5bb0*/  HMMA.16816.F32 R136, R92.reuse, R90, R136 ;  /* 0x0000005a5c88723c */ /* 0x040fe40000001888 */
[----:B------:R2:W-:Y:S06]  /*5bc0*/  STL [R1+0x14], R0 ;  /* 0x0000140001007387 */ /* 0x0005ec0000100800 */
[C---:B------:R-:W-:Y:S08]  /*5bd0*/  HMMA.16816.F32 R148, R92.reuse, R108, R16 ;  /* 0x0000006c5c94723c */ /* 0x040ff00000001810 */
[----:B------:R-:W-:Y:S01]  /*5be0*/  HMMA.16816.F32 R152, R92, R110, R152 ;  /* 0x0000006e5c98723c */ /* 0x000fe20000001898 */
[----:B-1----:R-:W-:-:S07]  /*5bf0*/  IADD3 R2, R3, c[0x0][0x328], RZ ;  /* 0x0000ca0003027a10 */ /* 0x002fce0007ffe0ff */
[C---:B------:R-:W-:Y:S08]  /*5c00*/  HMMA.16816.F32 R56, R92.reuse, R160, R56 ;  /* 0x000000a05c38723c */ /* 0x040ff00000001838 */
[C---:B------:R-:W-:Y:S08]  /*5c10*/  HMMA.16816.F32 R60, R92.reuse, R162, R60 ;  /* 0x000000a25c3c723c */ /* 0x040ff0000000183c */
[C---:B------:R-:W-:Y:S08]  /*5c20*/  HMMA.16816.F32 R72, R92.reuse, R164, R12 ;  /* 0x000000a45c48723c */ /* 0x040ff0000000180c */
[C---:B------:R-:W-:Y:S08]  /*5c30*/  HMMA.16816.F32 R76, R92.reuse, R166, R76 ;  /* 0x000000a65c4c723c */ /* 0x040ff0000000184c */
[C---:B------:R-:W-:Y:S08]  /*5c40*/  HMMA.16816.F32 R88, R92.reuse, R168, R24 ;  /* 0x000000a85c58723c */ /* 0x040ff00000001818 */
[----:B------:R-:W-:Y:S01]  /*5c50*/  HMMA.16816.F32 R92, R92, R170, R40 ;  /* 0x000000aa5c5c723c */ /* 0x000fe20000001828 */
[----:B------:R-:W-:Y:S07]  /*5c60*/  @!P6 BRA `(.L_x_282) ;  /* 0x000000f00000e947 */ /* 0x000fee0003800000 */
[C---:B--2---:R-:W-:Y:S01]  /*5c70*/  ISETP.GT.AND P0, PT, R3.reuse, RZ, PT ;  /* 0x000000ff0300720c */ /* 0x044fe20003f04270 */
[----:B------:R-:W-:Y:S01]  /*5c80*/  IMAD.MOV.U32 R4, RZ, RZ, c[0x0][0x32c] ;  /* 0x0000cb00ff047624 */ /* 0x000fe200078e00ff */
        /* <DEDUP_REMOVED lines=8> */
.L_x_283:
[----:B------:R-:W-:-:S13]  /*5d10*/  ISETP.NE.AND P0, PT, R4, 0x1, PT ;  /* 0x000000010400780c */ /* 0x000fda0003f05270 */
[----:B------:R-:W-:-:S05]  /*5d20*/  @P0 IMAD.HI.U32 R3, R0, c[0x0][0x330], RZ ;  /* 0x0000cc0000030a27 */ /* 0x000fca00078e00ff */
[----:B------:R-:W-:-:S05]  /*5d30*/  @P0 SHF.R.U32.HI R0, RZ, c[0x0][0x334], R3 ;  /* 0x0000cd00ff000a19 */ /* 0x000fca0000011603 */
.L_x_284:
[----:B------:R-:W-:-:S05]  /*5d40*/  IMAD R0, R0, R4, c[0x0][0x32c] ;  /* 0x0000cb0000007624 */ /* 0x000fca00078e0204 */
[----:B------:R-:W-:-:S05]  /*5d50*/  IMNMX R2, R2, R0, PT ;  /* 0x0000000002027217 */ /* 0x000fca0003800200 */
.L_x_282:
[----:B--2---:R-:W-:-:S05]  /*5d60*/  IMAD.HI R2, R2, 0x2aaaaaab, RZ ;  /* 0x2aaaaaab02027827 */ /* 0x004fca00078e02ff */
[----:B------:R-:W-:-:S04]  /*5d70*/  SHF.R.U32.HI R0, RZ, 0x1f, R2 ;  /* 0x0000001fff007819 */ /* 0x000fc80000011602 */
[----:B------:R-:W-:-:S04]  /*5d80*/  LEA.HI.SX32 R2, R2, R0, 0x1d ;  /* 0x0000000002027211 */ /* 0x000fc800078feaff */
[----:B------:R-:W-:-:S04]  /*5d90*/  IMNMX R3, R245, R2, !PT ;  /* 0x00000002f5037217 */ /* 0x000fc80007800200 */
[----:B------:R-:W-:Y:S01]  /*5da0*/  ISETP.GE.AND P0, PT, R222, R3, PT ;  /* 0x00000003de00720c */ /* 0x000fe20003f06270 */
[----:B------:R1:W-:-:S12]  /*5db0*/  STL [R1+0x18], R3 ;  /* 0x0000180301007387 */ /* 0x0003d80000100800 */
[----:B------:R-:W-:Y:S05]  /*5dc0*/  @!P0 BRA `(.L_x_285) ;  /* 0x0000454000008947 */ /* 0x000fea0003800000 */
[----:B------:R-:W2:Y:S01]  /*5dd0*/  LDL.64 R4, [R1+0x28] ;  /* 0x0000280001047983 */ /* 0x000ea20000100a00 */
[C---:B------:R-:W-:Y:S01]  /*5de0*/  IADD3 R0, P0, R250.reuse, 0x20, RZ ;  /* 0x00000020fa007810 */ /* 0x040fe20007f1e0ff */
[----:B------:R-:W-:Y:S01]  /*5df0*/  IMAD.MOV.U32 R103, RZ, RZ, R105 ;  /* 0x000000ffff677224 */ /* 0x000fe200078e0069 */
[----:B------:R-:W-:Y:S01]  /*5e00*/  MOV R108, R100 ;  /* 0x00000064006c7202 */ /* 0x000fe20000000f00 */
[----:B------:R-:W-:Y:S02]  /*5e10*/  IMAD.MOV.U32 R102, RZ, RZ, R106 ;  /* 0x000000ffff667224 */ /* 0x000fe400078e006a */
[----:B------:R3:W-:Y:S01]  /*5e20*/  STL [R1], R0 ;  /* 0x0000000001007387 */ /* 0x0007e20000100800 */
[----:B------:R-:W-:Y:S01]  /*5e30*/  IMAD.X R252, RZ, RZ, R249, P0 ;  /* 0x000000fffffc7224 */ /* 0x000fe200000e06f9 */
[----:B------:R-:W-:Y:S01]  /*5e40*/  IADD3 R251, P0, R250, 0x40, RZ ;  /* 0x00000040fafb7810 */ /* 0x000fe20007f1e0ff */
[----:B------:R-:W-:-:S04]  /*5e50*/  IMAD.MOV.U32 R107, RZ, RZ, R104 ;  /* 0x000000ffff6b7224 */ /* 0x000fc800078e0068 */
[----:B------:R-:W-:Y:S01]  /*5e60*/  IMAD.X R250, RZ, RZ, R249, P0 ;  /* 0x000000fffffa7224 */ /* 0x000fe200000e06f9 */
[----:B------:R-:W-:-:S04]  /*5e70*/  IADD3 R249, P0, R246, 0x20, RZ ;  /* 0x00000020f6f97810 */ /* 0x000fc80007f1e0ff */
[----:B--2---:R-:W-:Y:S02]  /*5e80*/  IADD3.X R248, RZ, R5, RZ, P0, !PT ;  /* 0x00000005fff87210 */ /* 0x004fe400007fe4ff */
[----:B------:R-:W-:-:S04]  /*5e90*/  IADD3 R247, P0, R246, 0x40, RZ ;  /* 0x00000040f6f77810 */ /* 0x000fc80007f1e0ff */
[----:B---3--:R-:W-:Y:S02]  /*5ea0*/  IADD3.X R246, RZ, R5, RZ, P0, !PT ;  /* 0x00000005fff67210 */ /* 0x008fe400007fe4ff */
.L_x_304:
[----:B------:R-:W2:Y:S01]  /*5eb0*/  LDL R224, [R1+0x48] ;  /* 0x0000480001e07983 */ /* 0x000ea20000100800 */
[----:B------:R-:W-:Y:S04]  /*5ec0*/  DEPBAR.LE SB0, 0x0 ;  /* 0x000080000000791a */ /* 0x000fe80000000000 */
[----:B------:R-:W-:Y:S01]  /*5ed0*/  BAR.SYNC.DEFER_BLOCKING 0x0 ;  /* 0x0000000000007b1d */ /* 0x000fe20000010000 */
[C---:B------:R-:W-:Y:S02]  /*5ee0*/  LOP3.LUT P5, RZ, R228.reuse, 0x200, RZ, 0xc0, !PT ;  /* 0x00000200e4ff7812 */ /* 0x040fe400078ac0ff */
[C---:B------:R-:W-:Y:S02]  /*5ef0*/  LOP3.LUT P4, RZ, R228.reuse, 0x80, RZ, 0xc0, !PT ;  /* 0x00000080e4ff7812 */ /* 0x040fe4000788c0ff */
[----:B------:R-:W-:Y:S01]  /*5f00*/  LOP3.LUT P3, RZ, R228, 0x100, RZ, 0xc0, !PT ;  /* 0x00000100e4ff7812 */ /* 0x000fe2000786c0ff */
[----:B------:R-:W3:Y:S04]  /*5f10*/  S2R R226, SR_TID.X ;  /* 0x0000000000e27919 */ /* 0x000ee80000002100 */
[----:B------:R4:W1:Y:S04]  /*5f20*/  LDSM.16.M88.4 R48, [R211+0x6080] ;  /* 0x00608000d330783b */ /* 0x0008680000000200 */
[----:B------:R4:W1:Y:S04]  /*5f30*/  LDSM.16.M88.4 R44, [R211+0x7080] ;  /* 0x00708000d32c783b */ /* 0x0008680000000200 */
[----:B------:R4:W1:Y:S04]  /*5f40*/  LDSM.16.M88.4 R16, [R208+0x3c80] ;  /* 0x003c8000d010783b */ /* 0x0008680000000200 */
[----:B------:R4:W1:Y:S04]  /*5f50*/  LDSM.16.M88.4 R32, [R208+0x4080] ;  /* 0x00408000d020783b */ /* 0x0008680000000200 */
[----:B------:R4:W1:Y:S04]  /*5f60*/  LDSM.16.M88.4 R160, [R208+0x4480] ;  /* 0x00448000d0a0783b */ /* 0x0008680000000200 */
[----:B------:R4:W1:Y:S04]  /*5f70*/  LDSM.16.M88.4 R164, [R212+0x6080] ;  /* 0x00608000d4a4783b */ /* 0x0008680000000200 */
[----:B------:R4:W1:Y:S04]  /*5f80*/  LDSM.16.M88.4 R172, [R212+0x7080] ;  /* 0x00708000d4ac783b */ /* 0x0008680000000200 */
[----:B------:R4:W1:Y:S04]  /*5f90*/  LDSM.16.M88.4 R168, [R213] ;  /* 0x00000000d5a8783b */ /* 0x0008680000000200 */
[----:B------:R4:W1:Y:S04]  /*5fa0*/  LDSM.16.M88.4 R176, [R221] ;  /* 0x00000000ddb0783b */ /* 0x0008680000000200 */
[----:B------:R4:W1:Y:S01]  /*5fb0*/  LDSM.16.M88.4 R180, [R220] ;  /* 0x00000000dcb4783b */ /* 0x0008620000000200 */
[----:B--2---:R-:W-:Y:S11]  /*5fc0*/  ISETP.GT.AND P0, PT, R224, R222, PT ;  /* 0x000000dee000720c */ /* 0x004ff60003f04270 */
[----:B------:R-:W-:Y:S02]  /*5fd0*/  @!UPT UIADD3 URZ, URZ, URZ, URZ ;  /* 0x0000003f3f3ff290 */ /* 0x000fe4000fffe03f */
[----:B------:R-:W-:-:S05]  /*5fe0*/  @P0 BRA `(.L_x_286) ;  /* 0x0000034000000947 */ /* 0x000fca0003800000 */
[----:B-1-34-:R-:W-:Y:S01]  /*5ff0*/  SHF.R.S32.HI R0, RZ, 0x1f, R222 ;  /* 0x0000001fff007819 */ /* 0x01afe200000114de */
[----:B------:R-:W2:Y:S01]  /*6000*/  LDL.64 R22, [R1+0x40] ;  /* 0x0000400001167983 */ /* 0x000ea20000100a00 */
[----:B------:R-:W-:Y:S01]  /*6010*/  ISETP.GT.AND P1, PT, R226, 0x3f, PT ;  /* 0x0000003fe200780c */ /* 0x000fe20003f24270 */
[----:B------:R-:W-:Y:S02]  /*6020*/  IMAD.WIDE.U32 R2, R222, c[0x0][0x208], RZ ;  /* 0x00008200de027a25 */ /* 0x000fe400078e00ff */
[----:B------:R-:W3:Y:S02]  /*6030*/  LDL.64 R20, [R1+0x38] ;  /* 0x0000380001147983 */ /* 0x000ee40000100a00 */
[----:B------:R-:W-:Y:S02]  /*6040*/  IMAD R0, R0, c[0x0][0x208], RZ ;  /* 0x0000820000007a24 */ /* 0x000fe400078e02ff */
[----:B------:R-:W4:Y:S01]  /*6050*/  LDL R14, [R1] ;  /* 0x00000000010e7983 */ /* 0x000f220000100800 */
[----:B------:R-:W-:Y:S02]  /*6060*/  IMAD.MOV.U32 R25, RZ, RZ, c[0x0][0x208] ;  /* 0x00008200ff197624 */ /* 0x000fe400078e00ff */
[----:B------:R-:W-:Y:S02]  /*6070*/  IMAD R0, R222, c[0x0][0x20c], R0 ;  /* 0x00008300de007a24 */ /* 0x000fe400078e0200 */
[----:B------:R-:W-:Y:S02]  /*6080*/  IMAD.SHL.U32 R25, R25, 0x20, RZ ;  /* 0x0000002019197824 */ /* 0x000fe400078e00ff */
[----:B------:R-:W-:Y:S02]  /*6090*/  IMAD.IADD R0, R3, 0x1, R0 ;  /* 0x0000000103007824 */ /* 0x000fe400078e0200 */
[----:B------:R-:W-:Y:S04]  /*60a0*/  IMAD.WIDE.U32 R2, R2, 0x30, RZ ;  /* 0x0000003002027825 */ /* 0x000fe800078e00ff */
[----:B------:R-:W-:Y:S02]  /*60b0*/  IMAD R0, R0, 0x30, RZ ;  /* 0x0000003000007824 */ /* 0x000fe400078e02ff */
[----:B------:R-:W-:Y:S02]  /*60c0*/  IMAD.MOV.U32 R24, RZ, RZ, 0x5 ;  /* 0x00000005ff187424 */ /* 0x000fe400078e00ff */
[----:B------:R-:W-:Y:S02]  /*60d0*/  IMAD.IADD R0, R3, 0x1, R0 ;  /* 0x0000000103007824 */ /* 0x000fe400078e0200 */
[----:B------:R-:W-:Y:S05]  /*60e0*/  IMAD.MOV.U32 R15, RZ, RZ, c[0x0][0x208] ;  /* 0x00008200ff0f7624 */ /* 0x000fea00078e00ff */
[----:B------:R-:W-:Y:S02]  /*60f0*/  SHF.L.U64.HI R15, R15, R24, c[0x0][0x20c] ;  /* 0x000083000f0f7619 */ /* 0x000fe40000010218 */
[-C--:B--2---:R-:W-:Y:S05]  /*6100*/  IADD3 R4, P0, R22, R2.reuse, RZ ;  /* 0x0000000216047210 */ /* 0x084fea0007f1e0ff */
[----:B---3--:R-:W-:Y:S01]  /*6110*/  IMAD.X R6, R0, 0x1, R21, P0 ;  /* 0x0000000100067824 */ /* 0x008fe200000e0615 */
[-C--:B----4-:R-:W-:Y:S05]  /*6120*/  IADD3 R3, P0, R14, R2.reuse, RZ ;  /* 0x000000020e037210 */ /* 0x090fea0007f1e0ff */
[C---:B------:R-:W-:Y:S01]  /*6130*/  IMAD.X R7, R0.reuse, 0x1, R252, P0 ;  /* 0x0000000100077824 */ /* 0x040fe200000e06fc */
[-C--:B------:R-:W-:Y:S05]  /*6140*/  IADD3 R5, P0, R251, R2.reuse, RZ ;  /* 0x00000002fb057210 */ /* 0x080fea0007f1e0ff */
[----:B------:R-:W-:Y:S01]  /*6150*/  IMAD.X R9, R0, 0x1, R250, P0 ;  /* 0x0000000100097824 */ /* 0x000fe200000e06fa */
[C---:B------:R-:W-:Y:S04]  /*6160*/  LEA R12, P0, R4.reuse, c[0x0][0x1f8], 0x1 ;  /* 0x00007e00040c7a11 */ /* 0x040fe800078008ff */
[----:B------:R-:W-:Y:S02]  /*6170*/  LEA.HI.X R13, R4, c[0x0][0x1fc], R6, 0x1, P0 ;  /* 0x00007f00040d7a11 */ /* 0x000fe400000f0c06 */
[C---:B------:R-:W-:Y:S03]  /*6180*/  LEA R10, P0, R3.reuse, c[0x0][0x1f8], 0x1 ;  /* 0x00007e00030a7a11 */ /* 0x040fe600078008ff */
[----:B------:R-:W-:Y:S01]  /*6190*/  @!PT LDS RZ, [RZ] ;  /* 0x00000000fffff984 */ /* 0x000fe20000000800 */
[----:B------:R-:W-:Y:S01]  /*61a0*/  @!PT LDS RZ, [RZ] ;  /* 0x00000000fffff984 */ /* 0x000fe20000000800 */
[----:B------:R-:W-:Y:S01]  /*61b0*/  @!PT LDS RZ, [RZ] ;  /* 0x00000000fffff984 */ /* 0x000fe20000000800 */
[----:B------:R1:W-:Y:S01]  /*61c0*/  LDGSTS.E.BYPASS.LTC128B.128 [R223+0x1880], [R12.64], !P5 ;  /* 0x018800000cdf7fae */ /* 0x0003e2000e901d48 */
[----:B------:R-:W-:Y:S02]  /*61d0*/  LEA.HI.X R11, R3, c[0x0][0x1fc], R7, 0x1, P0 ;  /* 0x00007f00030b7a11 */ /* 0x000fe400000f0c07 */
[C---:B------:R-:W-:Y:S03]  /*61e0*/  LEA R8, P0, R5.reuse, c[0x0][0x1f8], 0x1 ;  /* 0x00007e0005087a11 */ /* 0x040fe600078008ff */
[----:B------:R1:W-:Y:S01]  /*61f0*/  LDGSTS.E.BYPASS.LTC128B.128 [R223+0x2480], [R10.64], !P4 ;  /* 0x024800000adf7fae */ /* 0x0003e2000e101d48 */
[----:B------:R-:W-:Y:S02]  /*6200*/  LEA.HI.X R9, R5, c[0x0][0x1fc], R9, 0x1, P0 ;  /* 0x00007f0005097a11 */ /* 0x000fe400000f0c09 */
[----:B------:R-:W-:Y:S03]  /*6210*/  @!P1 IADD3 R2, P0, R25, R2, RZ ;  /* 0x0000000219029210 */ /* 0x000fe60007f1e0ff */
[----:B------:R1:W-:Y:S02]  /*6220*/  LDGSTS.E.BYPASS.LTC128B.128 [R223+0x3080], [R8.64], !P3 ;  /* 0x0308000008df7fae */ /* 0x0003e4000d901d48 */
[----:B------:R-:W-:Y:S01]  /*6230*/  @!P1 IMAD.X R0, R0, 0x1, R15, P0 ;  /* 0x0000000100009824 */ /* 0x000fe200000e060f */
[----:B------:R-:W-:Y:S05]  /*6240*/  @!P1 IADD3 R3, P0, R2, R22, RZ ;  /* 0x0000001602039210 */ /* 0x000fea0007f1e0ff */
[----:B------:R-:W-:Y:S01]  /*6250*/  @!P1 IMAD.X R4, R0, 0x1, R21, P0 ;  /* 0x0000000100049824 */ /* 0x000fe200000e0615 */
[C---:B------:R-:W-:Y:S04]  /*6260*/  @!P1 LEA R6, P0, R3.reuse, c[0x0][0x1f8], 0x1 ;  /* 0x00007e0003069a11 */ /* 0x040fe800078008ff */
[----:B------:R-:W-:Y:S02]  /*6270*/  @!P1 LEA.HI.X R7, R3, c[0x0][0x1fc], R4, 0x1, P0 ;  /* 0x00007f0003079a11 */ /* 0x000fe400000f0c04 */
[----:B------:R-:W-:Y:S03]  /*6280*/  @!P1 IADD3 R3, P0, R2, R14, RZ ;  /* 0x0000000e02039210 */ /* 0x000fe60007f1e0ff */
[----:B------:R1:W-:Y:S02]  /*6290*/  @!P1 LDGSTS.E.BYPASS.LTC128B.128 [R223+0x2080], [R6.64], !P5 ;  /* 0x0208000006df9fae */ /* 0x0003e4000e901d48 */
[----:B------:R-:W-:Y:S01]  /*62a0*/  @!P1 IMAD.X R5, R0, 0x1, R252, P0 ;  /* 0x0000000100059824 */ /* 0x000fe200000e06fc */
[C---:B------:R-:W-:Y:S04]  /*62b0*/  @!P1 LEA R4, P0, R3.reuse, c[0x0][0x1f8], 0x1 ;  /* 0x00007e0003049a11 */ /* 0x040fe800078008ff */
[----:B------:R-:W-:Y:S02]  /*62c0*/  @!P1 LEA.HI.X R5, R3, c[0x0][0x1fc], R5, 0x1, P0 ;  /* 0x00007f0003059a11 */ /* 0x000fe400000f0c05 */
[----:B------:R-:W-:Y:S03]  /*62d0*/  @!P1 IADD3 R3, P0, R2, R251, RZ ;  /* 0x000000fb02039210 */ /* 0x000fe60007f1e0ff */
[----:B------:R1:W-:Y:S02]  /*62e0*/  @!P1 LDGSTS.E.BYPASS.LTC128B.128 [R223+0x2c80], [R4.64], !P4 ;  /* 0x02c8000004df9fae */ /* 0x0003e4000e101d48 */
[----:B------:R-:W-:Y:S01]  /*62f0*/  @!P1 IMAD.X R0, R0, 0x1, R250, P0 ;  /* 0x0000000100009824 */ /* 0x000fe200000e06fa */
[C---:B------:R-:W-:Y:S04]  /*6300*/  @!P1 LEA R2, P0, R3.reuse, c[0x0][0x1f8], 0x1 ;  /* 0x00007e0003029a11 */ /* 0x040fe800078008ff */
[----:B------:R-:W-:Y:S05]  /*6310*/  @!P1 LEA.HI.X R3, R3, c[0x0][0x1fc], R0, 0x1, P0 ;  /* 0x00007f0003039a11 */ /* 0x000fea00000f0c00 */
[----:B------:R1:W-:Y:S04]  /*6320*/  @!P1 LDGSTS.E.BYPASS.LTC128B.128 [R223+0x3880], [R2.64], !P3 ;  /* 0x0388000002df9fae */ /* 0x0003e8000d901d48 */
.L_x_286:
[-C--:B-1-34-:R-:W-:Y:S01]  /*6330*/  HMMA.16816.F32 R4, R48, R16.reuse, RZ ;  /* 0x000000103004723c */ /* 0x09afe200000018ff */
[----:B------:R-:W-:Y:S02]  /*6340*/  LDSM.16.M88.4 R184, [R211+0x8080] ;  /* 0x00808000d3b8783b */ /* 0x000fe40000000200 */
[----:B------:R-:W-:Y:S05]  /*6350*/  ISETP.GT.AND P0, PT, R222, R224, PT ;  /* 0x000000e0de00720c */ /* 0x000fea0003f04270 */
[C---:B------:R-:W-:Y:S01]  /*6360*/  HMMA.16816.F32 R8, R44.reuse, R16, RZ ;  /* 0x000000102c08723c */ /* 0x040fe200000018ff */
[----:B------:R-:W0:Y:S07]  /*6370*/  LDGDEPBAR ;  /* 0x00000000000079af */ /* 0x000e2e0000000000 */
[-C--:B------:R-:W-:Y:S01]  /*6380*/  HMMA.16816.F32 R12, R44, R18.reuse, RZ ;  /* 0x000000122c0c723c */ /* 0x080fe200000018ff */
[----:B------:R-:W1:Y:S07]  /*6390*/  LDSM.16.M88.4 R188, [R208+0x4880] ;  /* 0x00488000d0bc783b */ /* 0x000e6e0000000200 */
[C---:B------:R-:W-:Y:S01]  /*63a0*/  HMMA.16816.F32 R16, R48.reuse, R18, RZ ;  /* 0x000000123010723c */ /* 0x040fe200000018ff */
[----:B------:R-:W2:Y:S07]  /*63b0*/  LDSM.16.M88.4 R192, [R211+0x9080] ;  /* 0x00908000d3c0783b */ /* 0x000eae0000000200 */
[-C--:B------:R-:W-:Y:S01]  /*63c0*/  HMMA.16816.F32 R20, R48, R32.reuse, RZ ;  /* 0x000000203014723c */ /* 0x080fe200000018ff */
[----:B------:R-:W3:Y:S07]  /*63d0*/  LDSM.16.M88.4 R196, [R208+0x4c80] ;  /* 0x004c8000d0c4783b */ /* 0x000eee0000000200 */
        /* <DEDUP_REMOVED lines=9> */
[----:B------:R-:W4:Y:S07]  /*6470*/  LDSM.16.M88.4 R160, [R208+0x5080] ;  /* 0x00508000d0a0783b */ /* 0x000f2e0000000200 */
[-C--:B------:R-:W-:Y:S08]  /*6480*/  HMMA.16816.F32 R4, R164, R168.reuse, R4 ;  /* 0x000000a8a404723c */ /* 0x080ff00000001804 */
        /* <DEDUP_REMOVED lines=14> */
[----:B------:R-:W3:Y:S08]  /*6570*/  LDSM.16.M88.4 R164, [R218] ;  /* 0x00000000daa4783b */ /* 0x000ef00000000200 */
[----:B------:R-:W4:Y:S01]  /*6580*/  LDSM.16.M88.4 R180, [R208+0x5480] ;  /* 0x00548000d0b4783b */ /* 0x000f220000000200 */
[-C--:B-1----:R-:W-:Y:S08]  /*6590*/  HMMA.16816.F32 R4, R184, R188.reuse, R4 ;  /* 0x000000bcb804723c */ /* 0x082ff00000001804 */
[C---:B--2---:R-:W-:Y:S08]  /*65a0*/  HMMA.16816.F32 R8, R192.reuse, R188, R8 ;  /* 0x000000bcc008723c */ /* 0x044ff00000001808 */
[-C--:B------:R-:W-:Y:S08]  /*65b0*/  HMMA.16816.F32 R12, R192, R190.reuse, R12 ;  /* 0x000000bec00c723c */ /* 0x080ff0000000180c */
[C---:B------:R-:W-:Y:S01]  /*65c0*/  HMMA.16816.F32 R16, R184.reuse, R190, R16 ;  /* 0x000000beb810723c */ /* 0x040fe20000001810 */
[----:B------:R-:W-:Y:S07]  /*65d0*/  LDSM.16.M88.4 R188, [R208+0x5c80] ;  /* 0x005c8000d0bc783b */ /* 0x000fee0000000200 */
[-C--:B---3--:R-:W-:Y:S08]  /*65e0*/  HMMA.16816.F32 R20, R184, R196.reuse, R20 ;  /* 0x000000c4b814723c */ /* 0x088ff00000001814 */
[C---:B------:R-:W-:Y:S08]  /*65f0*/  HMMA.16816.F32 R24, R192.reuse, R196, R24 ;  /* 0x000000c4c018723c */ /* 0x040ff00000001818 */
[-C--:B------:R-:W-:Y:S08]  /*6600*/  HMMA.16816.F32 R28, R192, R198.reuse, R28 ;  /* 0x000000c6c01c723c */ /* 0x080ff0000000181c */
[C---:B------:R-:W-:Y:S01]  /*6610*/  HMMA.16816.F32 R32, R184.reuse, R198, R32 ;  /* 0x000000c6b820723c */ /* 0x040fe20000001820 */
[----:B------:R-:W-:Y:S07]  /*6620*/  LDSM.16.M88.4 R196, [R216] ;  /* 0x00000000d8c4783b */ /* 0x000fee0000000200 */
[-C--:B----4-:R-:W-:Y:S08]  /*6630*/  HMMA.16816.F32 R36, R184, R160.reuse, R36 ;  /* 0x000000a0b824723c */ /* 0x090ff00000001824 */
[C---:B------:R-:W-:Y:S08]  /*6640*/  HMMA.16816.F32 R40, R192.reuse, R160, R40 ;  /* 0x000000a0c028723c */ /* 0x040ff00000001828 */
[-C--:B------:R-:W-:Y:S01]  /*6650*/  HMMA.16816.F32 R44, R192, R162.reuse, R44 ;  /* 0x000000a2c02c723c */ /* 0x080fe2000000182c */
[----:B------:R-:W-:Y:S07]  /*6660*/  LDSM.16.M88.4 R192, [R212+0xa080] ;  /* 0x00a08000d4c0783b */ /* 0x000fee0000000200 */
[----:B------:R-:W-:Y:S01]  /*6670*/  HMMA.16816.F32 R48, R184, R162, R48 ;  /* 0x000000a2b830723c */ /* 0x000fe20000001830 */
[----:B------:R-:W1:Y:S07]  /*6680*/  LDSM.16.M88.4 R160, [R211+0xb080] ;  /* 0x00b08000d3a0783b */ /* 0x000e6e0000000200 */
[-C--:B-----5:R-:W-:Y:S01]  /*6690*/  HMMA.16816.F32 R4, R168, R200.reuse, R4 ;  /* 0x000000c8a804723c */ /* 0x0a0fe20000001804 */
[----:B------:R-:W2:Y:S07]  /*66a0*/  LDSM.16.M88.4 R184, [R208+0x5880] ;  /* 0x00588000d0b8783b */ /* 0x000eae0000000200 */
[C---:B------:R-:W-:Y:S08]  /*66b0*/  HMMA.16816.F32 R8, R204.reuse, R200, R8 ;  /* 0x000000c8cc08723c */ /* 0x040ff00000001808 */
[-C--:B------:R-:W-:Y:S08]  /*66c0*/  HMMA.16816.F32 R12, R204, R202.reuse, R12 ;  /* 0x000000cacc0c723c */ /* 0x080ff0000000180c */
[C---:B------:R-:W-:Y:S08]  /*66d0*/  HMMA.16816.F32 R16, R168.reuse, R202, R16 ;  /* 0x000000caa810723c */ /* 0x040ff00000001810 */
[-C--:B------:R-:W-:Y:S08]  /*66e0*/  HMMA.16816.F32 R20, R168, R164.reuse, R20 ;  /* 0x000000a4a814723c */ /* 0x080ff00000001814 */
        /* <DEDUP_REMOVED lines=25> */
[----:B------:R-:W1:Y:S01]  /*6880*/  MUFU.TANH R162, R4 ;  /* 0x0000000400a27308 */ /* 0x000e620000002400 */
[----:B------:R-:W-:Y:S02]  /*6890*/  FMUL.FTZ R5, R5, c[0x0][0x320] ;  /* 0x0000c80005057a20 */ /* 0x000fe40000410000 */
[----:B------:R-:W-:Y:S02]  /*68a0*/  FMUL.FTZ R6, R6, c[0x0][0x320] ;  /* 0x0000c80006067a20 */ /* 0x000fe40000410000 */
[----:B------:R-:W-:Y:S04]  /*68b0*/  FMUL.FTZ R7, R7, c[0x0][0x320] ;  /* 0x0000c80007077a20 */ /* 0x000fe80000410000 */
[----:B------:R-:W-:Y:S01]  /*68c0*/  FMUL.FTZ R8, R8, c[0x0][0x320] ;  /* 0x0000c80008087a20 */ /* 0x000fe20000410000 */
[----:B------:R-:W2:Y:S01]  /*68d0*/  MUFU.TANH R161, R5 ;  /* 0x0000000500a17308 */ /* 0x000ea20000002400 */
[----:B------:R-:W-:Y:S02]  /*68e0*/  FMUL.FTZ R9, R9, c[0x0][0x320] ;  /* 0x0000c80009097a20 */ /* 0x000fe40000410000 */
[----:B------:R-:W-:Y:S02]  /*68f0*/  FMUL.FTZ R10, R10, c[0x0][0x320] ;  /* 0x0000c8000a0a7a20 */ /* 0x000fe40000410000 */
[----:B------:R-:W-:Y:S02]  /*6900*/  FMUL.FTZ R11, R11, c[0x0][0x320] ;  /* 0x0000c8000b0b7a20 */ /* 0x000fe40000410000 */
        /* <DEDUP_REMOVED lines=8> */
[----:B------:R4:W1:Y:S01]  /*6990*/  MUFU.TANH R169, R7 ;  /* 0x0000000700a97308 */ /* 0x0008620000002400 */
[----:B------:R-:W-:Y:S09]  /*69a0*/  FMUL.FTZ R18, R18, c[0x0][0x320] ;  /* 0x0000c80012127a20 */ /* 0x000ff20000410000 */
[----:B------:R-:W1:Y:S10]  /*69b0*/  MUFU.TANH R182, R8 ;  /* 0x0000000800b67308 */ /* 0x000e740000002400 */
[----:B------:R-:W1:Y:S01]  /*69c0*/  MUFU.TANH R176, R9 ;  /* 0x0000000900b07308 */ /* 0x000e620000002400 */
[----:B----4-:R-:W4:Y:S09]  /*69d0*/  LDSM.16.M88.4 R4, [R215] ;  /* 0x00000000d704783b */ /* 0x010f320000000200 */
[----:B------:R-:W1:Y:S10]  /*69e0*/  MUFU.TANH R186, R10 ;  /* 0x0000000a00ba7308 */ /* 0x000e740000002400 */
[----:B------:R5:W1:Y:S10]  /*69f0*/  MUFU.TANH R184, R11 ;  /* 0x0000000b00b87308 */ /* 0x000a740000002400 */
[----:B------:R-:W1:Y:S10]  /*6a00*/  MUFU.TANH R178, R14 ;  /* 0x0000000e00b27308 */ /* 0x000e740000002400 */
[----:B------:R-:W1:Y:S01]  /*6a10*/  MUFU.TANH R110, R16 ;  /* 0x00000010006e7308 */ /* 0x000e620000002400 */
[----:B-----5:R-:W5:Y:S01]  /*6a20*/  LDSM.16.M88.4 R8, [R214] ;  /* 0x00000000d608783b */ /* 0x020f620000000200 */
[----:B------:R-:W-:Y:S04]  /*6a30*/  DEPBAR.LE SB0, 0x0 ;  /* 0x000080000000791a */ /* 0x000fe80000000000 */
[-C--:B----4-:R-:W-:Y:S04]  /*6a40*/  HMMA.16816.F32 R20, R192, R4.reuse, R20 ;  /* 0x00000004c014723c */ /* 0x090fe80000001814 */
[----:B------:R4:W1:Y:S01]  /*6a50*/  MUFU.TANH R111, R19 ;  /* 0x00000013006f7308 */ /* 0x0008620000002400 */
[----:B------:R-:W-:Y:S03]  /*6a60*/  BAR.SYNC.DEFER_BLOCKING 0x0 ;  /* 0x0000000000007b1d */ /* 0x000fe60000010000 */
[C---:B------:R-:W-:Y:S06]  /*6a70*/  HMMA.16816.F32 R24, R164.reuse, R4, R24 ;  /* 0x00000004a418723c */ /* 0x040fec0000001818 */
[----:B------:R-:W1:Y:S02]  /*6a80*/  MUFU.TANH R174, R12 ;  /* 0x0000000c00ae7308 */ /* 0x000e640000002400 */
[-C--:B------:R-:W-:Y:S08]  /*6a90*/  HMMA.16816.F32 R28, R164, R6.reuse, R28 ;  /* 0x00000006a41c723c */ /* 0x080ff0000000181c */
[----:B------:R-:W1:Y:S01]  /*6aa0*/  MUFU.TANH R163, R13 ;  /* 0x0000000d00a37308 */ /* 0x000e620000002400 */
[C---:B------:R-:W-:Y:S04]  /*6ab0*/  HMMA.16816.F32 R32, R192.reuse, R6, R32 ;  /* 0x00000006c020723c */ /* 0x040fe80000001820 */
[----:B------:R-:W-:Y:S02]  /*6ac0*/  FMUL.FTZ R20, R20, c[0x0][0x320] ;  /* 0x0000c80014147a20 */ /* 0x000fe40000410000 */
[----:B------:R-:W-:Y:S03]  /*6ad0*/  FMUL.FTZ R21, R21, c[0x0][0x320] ;  /* 0x0000c80015157a20 */ /* 0x000fe60000410000 */
[----:B------:R-:W1:Y:S03]  /*6ae0*/  MUFU.TANH R177, R15 ;  /* 0x0000000f00b17308 */ /* 0x000e660000002400 */
        /* <DEDUP_REMOVED lines=11> */
[----:B------:R-:W-:Y:S02]  /*6ba0*/  FMUL.FTZ R29, R29, c[0x0][0x320] ;  /* 0x0000c8001d1d7a20 */ /* 0x000fe40000410000 */
[----:B------:R-:W-:Y:S02]  /*6bb0*/  FMUL.FTZ R30, R30, c[0x0][0x320] ;  /* 0x0000c8001e1e7a20 */ /* 0x000fe40000410000 */
[----:B------:R-:W-:Y:S01]  /*6bc0*/  FMUL.FTZ R31, R31, c[0x0][0x320] ;  /* 0x0000c8001f1f7a20 */ /* 0x000fe20000410000 */
[----:B------:R-:W-:Y:S01]  /*6bd0*/  HMMA.16816.F32 R48, R192, R10, R48 ;  /* 0x0000000ac030723c */ /* 0x000fe20000001830 */
[----:B------:R5:W1:Y:S03]  /*6be0*/  MUFU.TANH R106, R22 ;  /* 0x00000016006a7308 */ /* 0x000a660000002400 */
[----:B------:R-:W-:Y:S02]  /*6bf0*/  FMUL.FTZ R34, R34, c[0x0][0x320] ;  /* 0x0000c80022227a20 */ /* 0x000fe40000410000 */
[----:B------:R-:W-:Y:S02]  /*6c00*/  FMUL.FTZ R35, R35, c[0x0][0x320] ;  /* 0x0000c80023237a20 */ /* 0x000fe40000410000 */
[----:B----4-:R-:W-:Y:S03]  /*6c10*/  FMUL.FTZ R19, R37, c[0x0][0x320] ;  /* 0x0000c80025137a20 */ /* 0x010fe60000410000 */
[----:B------:R4:W1:Y:S01]  /*6c20*/  MUFU.TANH R168, R24 ;  /* 0x0000001800a87308 */ /* 0x0008620000002400 */
[----:B------:R-:W-:Y:S02]  /*6c30*/  FMUL.FTZ R38, R38, c[0x0][0x320] ;  /* 0x0000c80026267a20 */ /* 0x000fe40000410000 */
[----:B------:R-:W-:Y:S02]  /*6c40*/  FMUL.FTZ R42, R42, c[0x0][0x320] ;  /* 0x0000c8002a2a7a20 */ /* 0x000fe40000410000 */
[----:B------:R-:W-:Y:S02]  /*6c50*/  FMUL.FTZ R43, R43, c[0x0][0x320] ;  /* 0x0000c8002b2b7a20 */ /* 0x000fe40000410000 */
[----:B------:R-:W-:Y:S02]  /*6c60*/  FMUL.FTZ R44, R44, c[0x0][0x320] ;  /* 0x0000c8002c2c7a20 */ /* 0x000fe40000410000 */
[----:B------:R-:W-:Y:S01]  /*6c70*/  FMUL.FTZ R45, R45, c[0x0][0x320] ;  /* 0x0000c8002d2d7a20 */ /* 0x000fe20000410000 */
[----:B------:R1:W1:Y:S01]  /*6c80*/  MUFU.TANH R170, R25 ;  /* 0x0000001900aa7308 */ /* 0x0002620000002400 */
[----:B------:R-:W-:Y:S02]  /*6c90*/  FMUL.FTZ R46, R46, c[0x0][0x320] ;  /* 0x0000c8002e2e7a20 */ /* 0x000fe40000410000 */
[----:B------:R-:W-:Y:S02]  /*6ca0*/  FMUL.FTZ R16, R48, c[0x0][0x320] ;  /* 0x0000c80030107a20 */ /* 0x000fe40000410000 */
[----:B-----5:R-:W-:Y:S02]  /*6cb0*/  FMUL.FTZ R22, R36, c[0x0][0x320] ;  /* 0x0000c80024167a20 */ /* 0x020fe40000410000 */
[----:B------:R-:W-:Y:S02]  /*6cc0*/  FMUL.FTZ R14, R49, c[0x0][0x320] ;  /* 0x0000c800310e7a20 */ /* 0x000fe40000410000 */
[----:B------:R-:W-:Y:S01]  /*6cd0*/  FMUL.FTZ R21, R50, c[0x0][0x320] ;  /* 0x0000c80032157a20 */ /* 0x000fe20000410000 */
[----:B------:R5:W2:Y:S01]  /*6ce0*/  MUFU.TANH R171, R26 ;  /* 0x0000001a00ab7308 */ /* 0x000aa20000002400 */
[----:B------:R-:W-:Y:S02]  /*6cf0*/  FMUL.FTZ R20, R51, c[0x0][0x320] ;  /* 0x0000c80033147a20 */ /* 0x000fe40000410000 */
[----:B------:R-:W-:Y:S02]  /*6d00*/  FMUL.FTZ R23, R23, c[0x0][0x320] ;  /* 0x0000c80017177a20 */ /* 0x000fe40000410000 */
[----:B----4-:R-:W-:Y:S02]  /*6d10*/  FMUL.FTZ R24, R33, c[0x0][0x320] ;  /* 0x0000c80021187a20 */ /* 0x010fe40000410000 */
[----:B------:R-:W-:Y:S02]  /*6d20*/  FMUL.FTZ R40, R40, c[0x0][0x320] ;  /* 0x0000c80028287a20 */ /* 0x000fe40000410000 */
[----:B------:R-:W-:Y:S01]  /*6d30*/  FMUL.FTZ R41, R41, c[0x0][0x320] ;  /* 0x0000c80029297a20 */ /* 0x000fe20000410000 */
[----:B------:R4:W2:Y:S01]  /*6d40*/  MUFU.TANH R104, R17 ;  /* 0x0000001100687308 */ /* 0x0008a20000002400 */
[----:B------:R-:W-:Y:S02]  /*6d50*/  FMUL.FTZ R47, R47, c[0x0][0x320] ;  /* 0x0000c8002f2f7a20 */ /* 0x000fe40000410000 */
[----:B-1----:R-:W-:Y:S07]  /*6d60*/  FMUL.FTZ R25, R32, c[0x0][0x320] ;  /* 0x0000c80020197a20 */ /* 0x002fee0000410000 */
[----:B------:R4:W1:Y:S01]  /*6d70*/  MUFU.TANH R160, R18 ;  /* 0x0000001200a07308 */ /* 0x0008620000002400 */
[----:B-----5:R-:W-:Y:S09]  /*6d80*/  FMUL.FTZ R26, R39, c[0x0][0x320] ;  /* 0x0000c800271a7a20 */ /* 0x020ff20000410000 */
[----:B------:R4:W1:Y:S10]  /*6d90*/  MUFU.TANH R105, R23 ;  /* 0x0000001700697308 */ /* 0x0008740000002400 */
[----:B------:R4:W1:Y:S10]  /*6da0*/  MUFU.TANH R173, R27 ;  /* 0x0000001b00ad7308 */ /* 0x0008740000002400 */
        /* <DEDUP_REMOVED lines=13> */
[----:B------:R4:W1:Y:S10]  /*6e80*/  MUFU.TANH R27, R41 ;  /* 0x00000029001b7308 */ /* 0x0008740000002400 */
        /* <DEDUP_REMOVED lines=9> */
[----:B------:R-:W1:Y:S01]  /*6f20*/  MUFU.TANH R20, R20 ;  /* 0x0000001400147308 */ /* 0x000e620000002400 */
[----:B------:R-:W-:-:S05]  /*6f30*/  @!P0 BRA `(.L_x_287) ;  /* 0x0000035000008947 */ /* 0x000fca0003800000 */
[----:B--234-:R-:W-:Y:S01]  /*6f40*/  SHF.R.S32.HI R2, RZ, 0x1f, R226 ;  /* 0x0000001fff027819 */ /* 0x01cfe200000114e2 */
[----:B------:R-:W2:Y:S01]  /*6f50*/  LDL.64 R230, [R1+0x30] ;  /* 0x0000300001e67983 */ /* 0x000ea20000100a00 */
[----:B------:R-:W-:Y:S02]  /*6f60*/  IADD3 R0, R222, -0x1, RZ ;  /* 0xffffffffde007810 */ /* 0x000fe40007ffe0ff */
[----:B------:R-:W-:Y:S01]  /*6f70*/  LEA.HI R2, R2, R226, RZ, 0x2 ;  /* 0x000000e202027211 */ /* 0x000fe200078f10ff */
[----:B------:R-:W3:Y:S01]  /*6f80*/  LDL.64 R224, [R1+0x28] ;  /* 0x0000280001e07983 */ /* 0x000ee20000100a00 */
[----:B------:R-:W-:Y:S02]  /*6f90*/  SHF.R.S32.HI R5, RZ, 0x1f, R0 ;  /* 0x0000001fff057819 */ /* 0x000fe40000011400 */
[----:B------:R-:W-:Y:S01]  /*6fa0*/  SHF.R.S32.HI R2, RZ, 0x2, R2 ;  /* 0x00000002ff027819 */ /* 0x000fe20000011402 */
[----:B------:R-:W4:Y:S02]  /*6fb0*/  LDL.64 R232, [R1+0x50] ;  /* 0x0000500001e87983 */ /* 0x000f240000100a00 */
[----:B------:R-:W-:Y:S01]  /*6fc0*/  IMAD R5, R5, c[0x0][0x1e0], RZ ;  /* 0x0000780005057a24 */ /* 0x000fe200078e02ff */
[----:B------:R-:W-:Y:S01]  /*6fd0*/  IADD3 R4, -R2, 0x30, RZ ;  /* 0x0000003002047810 */ /* 0x000fe20007ffe1ff */
[----:B------:R-:W-:Y:S03]  /*6fe0*/  IMAD.WIDE.U32 R2, R0, c[0x0][0x1e0], RZ ;  /* 0x0000780000027a25 */ /* 0x000fe600078e00ff */
[----:B------:R-:W-:Y:S01]  /*6ff0*/  ISETP.GE.AND P1, PT, R4, 0x1, PT ;  /* 0x000000010400780c */ /* 0x000fe20003f26270 */
[----:B------:R-:W-:Y:S04]  /*7000*/  IMAD R0, R0, c[0x0][0x1e4], R5 ;  /* 0x0000790000007a24 */ /* 0x000fe800078e0205 */
[----:B------:R-:W-:Y:S02]  /*7010*/  IMAD.IADD R0, R3, 0x1, R0 ;  /* 0x0000000103007824 */ /* 0x000fe400078e0200 */
[----:B------:R-:W-:Y:S04]  /*7020*/  IMAD.WIDE.U32 R2, R2, 0x30, RZ ;  /* 0x0000003002027825 */ /* 0x000fe800078e00ff */
[----:B------:R-:W-:Y:S04]  /*7030*/  IMAD R0, R0, 0x30, RZ ;  /* 0x0000003000007824 */ /* 0x000fe800078e02ff */
[----:B------:R-:W-:Y:S01]  /*7040*/  IMAD.IADD R0, R3, 0x1, R0 ;  /* 0x0000000103007824 */ /* 0x000fe200078e0200 */
[-C--:B--2---:R-:W-:Y:S05]  /*7050*/  @P1 IADD3 R3, P0, R230, R2.reuse, RZ ;  /* 0x00000002e6031210 */ /* 0x084fea0007f1e0ff */
[C---:B---3--:R-:W-:Y:S01]  /*7060*/  @P1 IMAD.X R7, R0.reuse, 0x1, R225, P0 ;  /* 0x0000000100071824 */ /* 0x048fe200000e06e1 */
[-C--:B------:R-:W-:Y:S05]  /*7070*/  @P1 IADD3 R5, P0, R249, R2.reuse, RZ ;  /* 0x00000002f9051210 */ /* 0x080fea0007f1e0ff */
[C---:B------:R-:W-:Y:S01]  /*7080*/  @P1 IMAD.X R8, R0.reuse, 0x1, R248, P0 ;  /* 0x0000000100081824 */ /* 0x040fe200000e06f8 */
[-C--:B------:R-:W-:Y:S05]  /*7090*/  @P1 IADD3 R6, P0, R247, R2.reuse, RZ ;  /* 0x00000002f7061210 */ /* 0x080fea0007f1e0ff */
[----:B------:R-:W-:Y:S01]  /*70a0*/  @P1 IMAD.X R9, R0, 0x1, R246, P0 ;  /* 0x0000000100091824 */ /* 0x000fe200000e06f6 */
[C---:B------:R-:W-:Y:S04]  /*70b0*/  @P1 LEA R12, P0, R3.reuse, c[0x0][0x1c8], 0x1 ;  /* 0x00007200030c1a11 */ /* 0x040fe800078008ff */
[----:B------:R-:W-:Y:S02]  /*70c0*/  @P1 LEA.HI.X R13, R3, c[0x0][0x1cc], R7, 0x1, P0 ;  /* 0x00007300030d1a11 */ /* 0x000fe400000f0c07 */
[C---:B------:R-:W-:Y:S03]  /*70d0*/  @P1 LEA R10, P0, R5.reuse, c[0x0][0x1c8], 0x1 ;  /* 0x00007200050a1a11 */ /* 0x040fe600078008ff */
[----:B------:R-:W-:Y:S01]  /*70e0*/  @!PT LDS RZ, [RZ] ;  /* 0x00000000fffff984 */ /* 0x000fe20000000800 */
[----:B------:R-:W-:Y:S01]  /*70f0*/  @!PT LDS RZ, [RZ] ;  /* 0x00000000fffff984 */ /* 0x000fe20000000800 */
[----:B------:R-:W-:Y:S01]  /*7100*/  @!PT LDS RZ, [RZ] ;  /* 0x00000000fffff984 */ /* 0x000fe20000000800 */
[----:B------:R2:W-:Y:S01]  /*7110*/  @P1 LDGSTS.E.BYPASS.LTC128B.128 [R223+0x3c80], [R12.64], !P5 ;  /* 0x03c800000cdf1fae */ /* 0x0005e2000e901d48 */
[----:B------:R-:W-:Y:S02]  /*7120*/  @P1 LEA.HI.X R11, R5, c[0x0][0x1cc], R8, 0x1, P0 ;  /* 0x00007300050b1a11 */ /* 0x000fe400000f0c08 */
[C---:B------:R-:W-:Y:S03]  /*7130*/  @P1 LEA R8, P0, R6.reuse, c[0x0][0x1c8], 0x1 ;  /* 0x0000720006081a11 */ /* 0x040fe600078008ff */
[----:B------:R2:W-:Y:S01]  /*7140*/  @P1 LDGSTS.E.BYPASS.LTC128B.128 [R223+0x4880], [R10.64], !P4 ;  /* 0x048800000adf1fae */ /* 0x0005e2000e101d48 */
[----:B------:R-:W-:Y:S02]  /*7150*/  @P1 LEA.HI.X R9, R6, c[0x0][0x1cc], R9, 0x1, P0 ;  /* 0x0000730006091a11 */ /* 0x000fe400000f0c09 */
[----:B------:R-:W-:Y:S03]  /*7160*/  ISETP.GE.AND P0, PT, R4, 0x21, PT ;  /* 0x000000210400780c */ /* 0x000fe60003f06270 */
[----:B------:R2:W-:Y:S10]  /*7170*/  @P1 LDGSTS.E.BYPASS.LTC128B.128 [R223+0x5480], [R8.64], !P3 ;  /* 0x0548000008df1fae */ /* 0x0005f4000d901d48 */
[----:B----4-:R-:W-:Y:S05]  /*7180*/  @P0 IADD3 R2, P2, R232, R2, RZ ;  /* 0x00000002e8020210 */ /* 0x010fea0007f5e0ff */
[----:B------:R-:W-:Y:S01]  /*7190*/  @P0 IMAD.X R0, R233, 0x1, R0, P2 ;  /* 0x00000001e9000824 */ /* 0x000fe200010e0600 */
[----:B------:R-:W-:Y:S05]  /*71a0*/  @P0 IADD3 R3, P2, R2, R230, RZ ;  /* 0x000000e602030210 */ /* 0x000fea0007f5e0ff */
[----:B------:R-:W-:Y:S01]  /*71b0*/  @P0 IMAD.X R4, R0, 0x1, R225, P2 ;  /* 0x0000000100040824 */ /* 0x000fe200010e06e1 */
[C---:B------:R-:W-:Y:S04]  /*71c0*/  @P0 LEA R6, P2, R3.reuse, c[0x0][0x1c8], 0x1 ;  /* 0x0000720003060a11 */ /* 0x040fe800078408ff */
[----:B------:R-:W-:Y:S02]  /*71d0*/  @P0 LEA.HI.X R7, R3, c[0x0][0x1cc], R4, 0x1, P2 ;  /* 0x0000730003070a11 */ /* 0x000fe400010f0c04 */
[----:B------:R-:W-:Y:S03]  /*71e0*/  @P0 IADD3 R3, P2, R2, R249, RZ ;  /* 0x000000f902030210 */ /* 0x000fe60007f5e0ff */
        /* <DEDUP_REMOVED lines=10> */
.L_x_287:
[----:B--234-:R-:W2:Y:S01]  /*7290*/  LDL R2, [R1+0x4c] ;  /* 0x00004c0001027983 */ /* 0x01cea20000100800 */
[----:B------:R-:W-:Y:S02]  /*72a0*/  IMAD.MOV.U32 R0, RZ, RZ, c[0x0][0x2c4] ;  /* 0x0000b100ff007624 */ /* 0x000fe400078e00ff */
[----:B------:R-:W-:Y:S01]  /*72b0*/  IMAD.MOV.U32 R33, RZ, RZ, c[0x0][0x32c] ;  /* 0x0000cb00ff217624 */ /* 0x000fe200078e00ff */
[----:B------:R-:W3:Y:S02]  /*72c0*/  LDL R32, [R1+0x4] ;  /* 0x0000040001207983 */ /* 0x000ee40000100800 */
[----:B------:R-:W-:Y:S02]  /*72d0*/  ISETP.NE.AND P0, PT, R0, 0x1, PT ;  /* 0x000000010000780c */ /* 0x000fe40003f05270 */
[----:B------:R-:W0:Y:S11]  /*72e0*/  LDGDEPBAR ;  /* 0x00000000000079af */ /* 0x000e360000000000 */
[----:B--2---:R-:W-:Y:S04]  /*72f0*/  @P0 IMAD.HI.U32 R0, R2, c[0x0][0x2c8], RZ ;  /* 0x0000b20002000a27 */ /* 0x004fe800078e00ff */
[----:B------:R-:W-:Y:S01]  /*7300*/  IMAD.MOV.U32 R5, RZ, RZ, R2 ;  /* 0x000000ffff057224 */ /* 0x000fe200078e0002 */
[----:B------:R-:W-:Y:S01]  /*7310*/  @P0 SHF.R.U32.HI R5, RZ, c[0x0][0x2cc], R0 ;  /* 0x0000b300ff050a19 */ /* 0x000fe20000011600 */
[----:B------:R-:W-:Y:S01]  /*7320*/  IMAD R0, R222, -0x30, RZ ;  /* 0xffffffd0de007824 */ /* 0x000fe200078e02ff */
[----:B------:R-:W-:Y:S03]  /*7330*/  ISETP.GE.AND P0, PT, R33, 0x1, PT ;  /* 0x000000012100780c */ /* 0x000fe60003f06270 */
[----:B------:R-:W2:Y:S01]  /*7340*/  SHFL.IDX PT, R4, R5, RZ, 0x1c1f ;  /* 0x001c1fff05047589 */ /* 0x000ea200000e0000 */
[----:B---3--:R-:W-:Y:S04]  /*7350*/  IADD3 R7, -R32, 0x1, R0 ;  /* 0x0000000120077810 */ /* 0x008fe80007ffe100 */
[----:B------:R-:W-:Y:S04]  /*7360*/  IADD3 R7, -R229, R7, R227 ;  /* 0x00000007e5077210 */ /* 0x000fe80007ffe1e3 */
[C---:B------:R-:W-:Y:S02]  /*7370*/  IADD3 R6, R7.reuse, c[0x0][0x328], RZ ;  /* 0x0000ca0007067a10 */ /* 0x040fe40007ffe0ff */
[----:B------:R-:W-:Y:S03]  /*7380*/  IADD3 R7, R7, UR6, RZ ;  /* 0x0000000607077c10 */ /* 0x000fe6000fffe0ff */
[----:B--2---:R-:W-:Y:S02]  /*7390*/  IMAD.IADD R3, R6, 0x1, R4 ;  /* 0x0000000106037824 */ /* 0x004fe400078e0204 */
[----:B------:R-:W-:Y:S01]  /*73a0*/  IMAD.IADD R2, R4, 0x1, R7 ;  /* 0x0000000104027824 */ /* 0x000fe200078e0207 */
[----:B------:R-:W-:-:S05]  /*73b0*/  @!P0 BRA `(.L_x_288) ;  /* 0x0000018000008947 */ /* 0x000fca0003800000 */
[----:B------:R-:W-:Y:S01]  /*73c0*/  IADD3 R4, -R229, R227, R4 ;  /* 0x000000e3e5047210 */ /* 0x000fe20007ffe104 */
[----:B------:R-:W-:Y:S03]  /*73d0*/  BSSY B0, `(.L_x_289) ;  /* 0x0000011000007945 */ /* 0x000fe60003800000 */
        /* <DEDUP_REMOVED lines=11> */
.L_x_290:
[----:B------:R-:W-:Y:S04]  /*7490*/  MOV R8, c[0x0][0x32c] ;  /* 0x0000cb0000087a02 */ /* 0x000fe80000000f00 */
[----:B------:R-:W-:Y:S11]  /*74a0*/  ISETP.NE.AND P0, PT, R8, 0x1, PT ;  /* 0x000000010800780c */ /* 0x000ff60003f05270 */
[----:B------:R-:W-:Y:S02]  /*74b0*/  @!UPT UIADD3 URZ, URZ, URZ, URZ ;  /* 0x0000003f3f3ff290 */ /* 0x000fe4000fffe03f */
[----:B------:R-:W-:Y:S05]  /*74c0*/  @P0 IMAD.HI.U32 R8, R4, c[0x0][0x330], RZ ;  /* 0x0000cc0004080a27 */ /* 0x000fea00078e00ff */
[----:B------:R-:W-:Y:S02]  /*74d0*/  @P0 SHF.R.U32.HI R4, RZ, c[0x0][0x334], R8 ;  /* 0x0000cd00ff040a19 */ /* 0x000fe40000011608 */
.L_x_291:
[----:B------:R-:W-:Y:S05]  /*74e0*/  BSYNC B0 ;  /* 0x0000000000007941 */ /* 0x000fea0003800000 */
.L_x_289:
[----:B------:R-:W-:Y:S04]  /*74f0*/  IMAD.IADD R8, R0, 0x1, -R32 ;  /* 0x0000000100087824 */ /* 0x000fe800078e0a20 */
[----:B------:R-:W-:Y:S05]  /*7500*/  IMAD R4, R4, c[0x0][0x32c], R8 ;  /* 0x0000cb0004047a24 */ /* 0x000fea00078e0208 */
[----:B------:R-:W-:Y:S02]  /*7510*/  IADD3 R8, R4, c[0x0][0x32c], RZ ;  /* 0x0000cb0004087a10 */ /* 0x000fe40007ffe0ff */
[----:B------:R-:W-:Y:S02]  /*7520*/  IMNMX R2, R2, R4, !PT ;  /* 0x0000000402027217 */ /* 0x000fe40007800200 */
[----:B------:R-:W-:Y:S02]  /*7530*/  IMNMX R3, R3, R8, PT ;  /* 0x0000000803037217 */ /* 0x000fe40003800200 */
.L_x_288:
[C---:B------:R-:W-:Y:S01]  /*7540*/  ISETP.GE.AND P0, PT, R0.reuse, 0x1, PT ;  /* 0x000000010000780c */ /* 0x040fe20003f06270 */
[----:B------:R-:W2:Y:S01]  /*7550*/  SHFL.IDX PT, R4, R5, 0x1, 0x1c1f ;  /* 0x003c1f0005047f89 */ /* 0x000ea200000e0000 */
[----:B------:R-:W-:Y:S02]  /*7560*/  ISETP.GE.AND P1, PT, R0, 0x2, PT ;  /* 0x000000020000780c */ /* 0x000fe40003f26270 */
[----:B------:R-:W-:Y:S02]  /*7570*/  P2R R13, PR, RZ, 0x1 ;  /* 0x00000001ff0d7803 */ /* 0x000fe40000000000 */
[----:B------:R-:W-:Y:S02]  /*7580*/  ISETP.GT.AND P0, PT, R2, RZ, !P0 ;  /* 0x000000ff0200720c */ /* 0x000fe40004704270 */
[----:B------:R-:W-:Y:S02]  /*7590*/  P2R R12, PR, RZ, 0x2 ;  /* 0x00000002ff0c7803 */ /* 0x000fe40000000000 */
[C---:B------:R-:W-:Y:S02]  /*75a0*/  ISETP.LT.OR P0, PT, R3.reuse, 0x1, P0 ;  /* 0x000000010300780c */ /* 0x040fe40000701670 */
[----:B------:R-:W-:Y:S02]  /*75b0*/  ISETP.GE.AND P6, PT, R0, 0x12, PT ;  /* 0x000000120000780c */ /* 0x000fe40003fc6270 */
[----:B------:R-:W-:Y:S02]  /*75c0*/  FSEL R15, R162, -INF , !P0 ;  /* 0xff800000a20f7808 */ /* 0x000fe40004000000 */
[----:B------:R-:W-:Y:S02]  /*75d0*/  ISETP.GT.AND P0, PT, R2, 0x1, !P1 ;  /* 0x000000010200780c */ /* 0x000fe40004f04270 */
[----:B------:R-:W-:Y:S02]  /*75e0*/  ISETP.GE.AND P1, PT, R0, 0x9, PT ;  /* 0x000000090000780c */ /* 0x000fe40003f26270 */
[----:B------:R-:W-:Y:S02]  /*75f0*/  ISETP.LT.OR P0, PT, R3, 0x2, P0 ;  /* 0x000000020300780c */ /* 0x000fe40000701670 */
[----:B------:R-:W-:Y:S02]  /*7600*/  P2R R11, PR, RZ, 0x2 ;  /* 0x00000002ff0b7803 */ /* 0x000fe40000000000 */
[----:B------:R-:W-:Y:S02]  /*7610*/  FSEL R17, R161, -INF , !P0 ;  /* 0xff800000a1117808 */ /* 0x000fe40004000000 */
[----:B------:R-:W-:Y:S02]  /*7620*/  ISETP.GT.AND P0, PT, R2, 0x8, !P1 ;  /* 0x000000080200780c */ /* 0x000fe40004f04270 */
[----:B------:R-:W-:Y:S02]  /*7630*/  ISETP.GE.AND P1, PT, R0, 0xa, PT ;  /* 0x0000000a0000780c */ /* 0x000fe40003f26270 */
[C---:B------:R-:W-:Y:S02]  /*7640*/  ISETP.LT.OR P0, PT, R3.reuse, 0x9, P0 ;  /* 0x000000090300780c */ /* 0x040fe40000701670 */
[----:B------:R-:W-:Y:S02]  /*7650*/  P2R R10, PR, RZ, 0x2 ;  /* 0x00000002ff0a7803 */ /* 0x000fe40000000000 */
[----:B------:R-:W-:Y:S02]  /*7660*/  FSEL R18, R110, -INF , !P0 ;  /* 0xff8000006e127808 */ /* 0x000fe40004000000 */
[----:B------:R-:W-:Y:S02]  /*7670*/  ISETP.GT.AND P0, PT, R2, 0x9, !P1 ;  /* 0x000000090200780c */ /* 0x000fe40004f04270 */
[C---:B------:R-:W-:Y:S02]  /*7680*/  ISETP.GE.AND P1, PT, R0.reuse, 0x11, PT ;  /* 0x000000110000780c */ /* 0x040fe40003f26270 */
[C---:B------:R-:W-:Y:S02]  /*7690*/  ISETP.LT.OR P0, PT, R3.reuse, 0xa, P0 ;  /* 0x0000000a0300780c */ /* 0x040fe40000701670 */
[----:B------:R-:W-:Y:S02]  /*76a0*/  ISETP.GE.AND P5, PT, R0, 0x19, PT ;  /* 0x000000190000780c */ /* 0x000fe40003fa6270 */
[----:B------:R-:W-:Y:S02]  /*76b0*/  FSEL R23, R104, -INF , !P0 ;  /* 0xff80000068177808 */ /* 0x000fe40004000000 */
[----:B------:R-:W-:Y:S02]  /*76c0*/  ISETP.GT.AND P0, PT, R2, 0x10, !P1 ;  /* 0x000000100200780c */ /* 0x000fe40004f04270 */
[C---:B------:R-:W-:Y:S02]  /*76d0*/  ISETP.GE.AND P4, PT, R0.reuse, 0x1a, PT ;  /* 0x0000001a0000780c */ /* 0x040fe40003f86270 */
[----:B------:R-:W-:Y:S02]  /*76e0*/  ISETP.LT.OR P0, PT, R3, 0x11, P0 ;  /* 0x000000110300780c */ /* 0x000fe40000701670 */
[----:B------:R-:W-:Y:S02]  /*76f0*/  ISETP.GE.AND P3, PT, R0, 0x21, PT ;  /* 0x000000210000780c */ /* 0x000fe40003f66270 */
[----:B------:R-:W-:Y:S02]  /*7700*/  FSEL R40, R101, -INF , !P0 ;  /* 0xff80000065287808 */ /* 0x000fe40004000000 */
[----:B------:R-:W-:Y:S02]  /*7710*/  ISETP.GT.AND P0, PT, R2, 0x11, !P6 ;  /* 0x000000110200780c */ /* 0x000fe40007704270 */
[----:B------:R-:W-:Y:S02]  /*7720*/  ISETP.GE.AND P2, PT, R0, 0x22, PT ;  /* 0x000000220000780c */ /* 0x000fe40003f46270 */
[C---:B------:R-:W-:Y:S02]  /*7730*/  ISETP.LT.OR P0, PT, R3.reuse, 0x12, P0 ;  /* 0x000000120300780c */ /* 0x040fe40000701670 */
[----:B------:R-:W-:Y:S02]  /*7740*/  P2R R9, PR, RZ, 0x2 ;  /* 0x00000002ff097803 */ /* 0x000fe40000000000 */
[----:B------:R-:W-:Y:S02]  /*7750*/  FSEL R41, R100, -INF , !P0 ;  /* 0xff80000064297808 */ /* 0x000fe40004000000 */
[----:B------:R-:W-:Y:S02]  /*7760*/  ISETP.GT.AND P0, PT, R2, 0x18, !P5 ;  /* 0x000000180200780c */ /* 0x000fe40006f04270 */
[----:B------:R-:W-:Y:S02]  /*7770*/  ISETP.GE.AND P1, PT, R0, 0x29, PT ;  /* 0x000000290000780c */ /* 0x000fe40003f26270 */
[----:B------:R-:W-:Y:S04]  /*7780*/  ISETP.LT.OR P0, PT, R3, 0x19, P0 ;  /* 0x000000190300780c */ /* 0x000fe80000701670 */
[----:B-1----:R-:W-:Y:S02]  /*7790*/  FSEL R165, R25, -INF , !P0 ;  /* 0xff80000019a57808 */ /* 0x002fe40004000000 */
[----:B------:R-:W-:Y:S04]  /*77a0*/  ISETP.GT.AND P0, PT, R2, 0x19, !P4 ;  /* 0x000000190200780c */ /* 0x000fe80006704270 */
[C---:B------:R-:W-:Y:S04]  /*77b0*/  ISETP.LT.OR P0, PT, R3.reuse, 0x1a, P0 ;  /* 0x0000001a0300780c */ /* 0x040fe80000701670 */
[----:B------:R-:W-:Y:S02]  /*77c0*/  FSEL R166, R24, -INF , !P0 ;  /* 0xff80000018a67808 */ /* 0x000fe40004000000 */
[----:B------:R-:W-:Y:S04]  /*77d0*/  ISETP.GT.AND P0, PT, R2, 0x20, !P3 ;  /* 0x000000200200780c */ /* 0x000fe80005f04270 */
[C---:B------:R-:W-:Y:S04]  /*77e0*/  ISETP.LT.OR P0, PT, R3.reuse, 0x21, P0 ;  /* 0x000000210300780c */ /* 0x040fe80000701670 */
[----:B------:R-:W-:Y:S02]  /*77f0*/  FSEL R181, R22, -INF , !P0 ;  /* 0xff80000016b57808 */ /* 0x000fe40004000000 */
[C---:B------:R-:W-:Y:S04]  /*7800*/  ISETP.GT.AND P0, PT, R2.reuse, 0x21, !P2 ;  /* 0x000000210200780c */ /* 0x040fe80005704270 */
[----:B------:R-:W-:Y:S04]  /*7810*/  ISETP.LT.OR P0, PT, R3, 0x22, P0 ;  /* 0x000000220300780c */ /* 0x000fe80000701670 */
[----:B------:R-:W-:Y:S02]  /*7820*/  FSEL R183, R19, -INF , !P0 ;  /* 0xff80000013b77808 */ /* 0x000fe40004000000 */
[----:B------:R-:W-:Y:S04]  /*7830*/  ISETP.GT.AND P0, PT, R2, 0x28, !P1 ;  /* 0x000000280200780c */ /* 0x000fe80004f04270 */
[----:B------:R-:W-:Y:S04]  /*7840*/  ISETP.LT.OR P0, PT, R3, 0x29, P0 ;  /* 0x000000290300780c */ /* 0x000fe80000701670 */
[----:B------:R-:W-:Y:S02]  /*7850*/  FSEL R192, R16, -INF , !P0 ;  /* 0xff80000010c07808 */ /* 0x000fe40004000000 */
[----:B------:R-:W-:Y:S04]  /*7860*/  ISETP.GE.AND P0, PT, R0, 0x2a, PT ;  /* 0x0000002a0000780c */ /* 0x000fe80003f06270 */
[----:B------:R-:W-:Y:S02]  /*7870*/  P2R R8, PR, RZ, 0x1 ;  /* 0x00000001ff087803 */ /* 0x000fe40000000000 */
[----:B------:R-:W-:Y:S01]  /*7880*/  ISETP.GT.AND P0, PT, R2, 0x29, !P0 ;  /* 0x000000290200780c */ /* 0x000fe20004704270 */
[--C-:B--2---:R-:W-:Y:S03]  /*7890*/  IMAD.IADD R2, R7, 0x1, R4.reuse ;  /* 0x0000000107027824 */ /* 0x104fe600078e0204 */
[----:B------:R-:W-:Y:S01]  /*78a0*/  ISETP.LT.OR P0, PT, R3, 0x2a, P0 ;  /* 0x0000002a0300780c */ /* 0x000fe20000701670 */
[----:B------:R-:W-:Y:S03]  /*78b0*/  IMAD.IADD R3, R6, 0x1, R4 ;  /* 0x0000000106037824 */ /* 0x000fe600078e0204 */
[----:B------:R-:W-:Y:S02]  /*78c0*/  FSEL R193, R14, -INF , !P0 ;  /* 0xff8000000ec17808 */ /* 0x000fe40004000000 */
[----:B------:R-:W-:Y:S11]  /*78d0*/  ISETP.GE.AND P0, PT, R33, 0x1, PT ;  /* 0x000000012100780c */ /* 0x000ff60003f06270 */
[----:B------:R-:W-:Y:S02]  /*78e0*/  @!UPT UIADD3 URZ, URZ, URZ, URZ ;  /* 0x0000003f3f3ff290 */ /* 0x000fe4000fffe03f */
        /* <DEDUP_REMOVED lines=14> */
.L_x_294:
[----:B------:R-:W-:Y:S04]  /*79d0*/  MOV R14, c[0x0][0x32c] ;  /* 0x0000cb00000e7a02 */ /* 0x000fe80000000f00 */
[----:B------:R-:W-:Y:S11]  /*79e0*/  ISETP.NE.AND P0, PT, R14, 0x1, PT ;  /* 0x000000010e00780c */ /* 0x000ff60003f05270 */
[----:B------:R-:W-:Y:S02]  /*79f0*/  @!UPT UIADD3 URZ, URZ, URZ, URZ ;  /* 0x0000003f3f3ff290 */ /* 0x000fe4000fffe03f */
[----:B------:R-:W-:Y:S05]  /*7a00*/  @P0 IMAD.HI.U32 R14, R4, c[0x0][0x330], RZ ;  /* 0x0000cc00040e0a27 */ /* 0x000fea00078e00ff */
[----:B------:R-:W-:Y:S02]  /*7a10*/  @P0 SHF.R.U32.HI R4, RZ, c[0x0][0x334], R14 ;  /* 0x0000cd00ff040a19 */ /* 0x000fe4000001160e */
.L_x_295:
[----:B------:R-:W-:Y:S05]  /*7a20*/  BSYNC B0 ;  /* 0x0000000000007941 */ /* 0x000fea0003800000 */
.L_x_293:
[----:B------:R-:W-:Y:S04]  /*7a30*/  IMAD.IADD R14, R0, 0x1, -R32 ;  /* 0x00000001000e7824 */ /* 0x000fe800078e0a20 */
[----:B------:R-:W-:Y:S05]  /*7a40*/  IMAD R4, R4, c[0x0][0x32c], R14 ;  /* 0x0000cb0004047a24 */ /* 0x000fea00078e020e */
[----:B------:R-:W-:Y:S02]  /*7a50*/  IADD3 R14, R4, c[0x0][0x32c], RZ ;  /* 0x0000cb00040e7a10 */ /* 0x000fe40007ffe0ff */
[----:B------:R-:W-:Y:S02]  /*7a60*/  IMNMX R2, R2, R4, !PT ;  /* 0x0000000402027217 */ /* 0x000fe40007800200 */
[----:B------:R-:W-:Y:S02]  /*7a70*/  IMNMX R3, R3, R14, PT ;  /* 0x0000000e03037217 */ /* 0x000fe40003800200 */
.L_x_292:
[----:B------:R-:W-:Y:S01]  /*7a80*/  ISETP.NE.AND P0, PT, R12, RZ, PT ;  /* 0x000000ff0c00720c */ /* 0x000fe20003f05270 */
[----:B------:R-:W1:Y:S03]  /*7a90*/  SHFL.IDX PT, R4, R5, 0x2, 0x1c1f ;  /* 0x005c1f0005047f89 */ /* 0x000e6600000e0000 */
[C---:B------:R-:W-:Y:S04]  /*7aa0*/  ISETP.GT.AND P0, PT, R2.reuse, 0x1, !P0 ;  /* 0x000000010200780c */ /* 0x040fe80004704270 */
[----:B------:R-:W-:Y:S04]  /*7ab0*/  ISETP.LT.OR P0, PT, R3, 0x2, P0 ;  /* 0x000000020300780c */ /* 0x000fe80000701670 */
[----:B------:R-:W-:Y:S02]  /*7ac0*/  FSEL R19, R169, -INF , !P0 ;  /* 0xff800000a9137808 */ /* 0x000fe40004000000 */
[----:B------:R-:W-:Y:S04]  /*7ad0*/  ISETP.NE.AND P0, PT, R11, RZ, PT ;  /* 0x000000ff0b00720c */ /* 0x000fe80003f05270 */
[----:B------:R-:W-:Y:S04]  /*7ae0*/  ISETP.GT.AND P0, PT, R2, 0x8, !P0 ;  /* 0x000000080200780c */ /* 0x000fe80004704270 */
[C---:B------:R-:W-:Y:S04]  /*7af0*/  ISETP.LT.OR P0, PT, R3.reuse, 0x9, P0 ;  /* 0x000000090300780c */ /* 0x040fe80000701670 */
[----:B------:R-:W-:Y:S02]  /*7b00*/  FSEL R22, R160, -INF , !P0 ;  /* 0xff800000a0167808 */ /* 0x000fe40004000000 */
[----:B------:R-:W-:Y:S04]  /*7b10*/  ISETP.NE.AND P0, PT, R10, RZ, PT ;  /* 0x000000ff0a00720c */ /* 0x000fe80003f05270 */
[C---:B------:R-:W-:Y:S04]  /*7b20*/  ISETP.GT.AND P0, PT, R2.reuse, 0x9, !P0 ;  /* 0x000000090200780c */ /* 0x040fe80004704270 */
[----:B------:R-:W-:Y:S04]  /*7b30*/  ISETP.LT.OR P0, PT, R3, 0xa, P0 ;  /* 0x0000000a0300780c */ /* 0x000fe80000701670 */
[----:B------:R-:W-:Y:S02]  /*7b40*/  FSEL R25, R111, -INF , !P0 ;  /* 0xff8000006f197808 */ /* 0x000fe40004000000 */
[----:B------:R-:W-:Y:S04]  /*7b50*/  ISETP.NE.AND P0, PT, R9, RZ, PT ;  /* 0x000000ff0900720c */ /* 0x000fe80003f05270 */
[----:B------:R-:W-:Y:S04]  /*7b60*/  ISETP.GT.AND P0, PT, R2, 0x10, !P0 ;  /* 0x000000100200780c */ /* 0x000fe80004704270 */
[C---:B------:R-:W-:Y:S04]  /*7b70*/  ISETP.LT.OR P0, PT, R3.reuse, 0x11, P0 ;  /* 0x000000110300780c */ /* 0x040fe80000701670 */
[----:B------:R-:W-:Y:S02]  /*7b80*/  FSEL R47, R106, -INF , !P0 ;  /* 0xff8000006a2f7808 */ /* 0x000fe40004000000 */
[C---:B------:R-:W-:Y:S04]  /*7b90*/  ISETP.GT.AND P0, PT, R2.reuse, 0x11, !P6 ;  /* 0x000000110200780c */ /* 0x040fe80007704270 */
[----:B------:R-:W-:Y:S04]  /*7ba0*/  ISETP.LT.OR P0, PT, R3, 0x12, P0 ;  /* 0x000000120300780c */ /* 0x000fe80000701670 */
        /* <DEDUP_REMOVED lines=16> */
[----:B------:R-:W-:Y:S04]  /*7cb0*/  ISETP.NE.AND P0, PT, R13, RZ, PT ;  /* 0x000000ff0d00720c */ /* 0x000fe80003f05270 */
[----:B------:R-:W-:Y:S04]  /*7cc0*/  ISETP.GT.AND P0, PT, R2, RZ, !P0 ;  /* 0x000000ff0200720c */ /* 0x000fe80004704270 */
[----:B------:R-:W-:Y:S04]  /*7cd0*/  ISETP.LT.OR P0, PT, R3, 0x1, P0 ;  /* 0x000000010300780c */ /* 0x000fe80000701670 */
[----:B------:R-:W-:Y:S02]  /*7ce0*/  FSEL R16, R175, -INF , !P0 ;  /* 0xff800000af107808 */ /* 0x000fe40004000000 */
[----:B------:R-:W-:Y:S04]  /*7cf0*/  ISETP.NE.AND P0, PT, R8, RZ, PT ;  /* 0x000000ff0800720c */ /* 0x000fe80003f05270 */
[----:B------:R-:W-:Y:S01]  /*7d00*/  ISETP.GT.AND P0, PT, R2, 0x29, !P0 ;  /* 0x000000290200780c */ /* 0x000fe20004704270 */
[--C-:B-1----:R-:W-:Y:S03]  /*7d10*/  IMAD.IADD R2, R7, 0x1, R4.reuse ;  /* 0x0000000107027824 */ /* 0x102fe600078e0204 */
        /* <DEDUP_REMOVED lines=19> */
.L_x_298:
[----:B------:R-:W-:Y:S04]  /*7e50*/  MOV R14, c[0x0][0x32c] ;  /* 0x0000cb00000e7a02 */ /* 0x000fe80000000f00 */
[----:B------:R-:W-:Y:S11]  /*7e60*/  ISETP.NE.AND P0, PT, R14, 0x1, PT ;  /* 0x000000010e00780c */ /* 0x000ff60003f05270 */
[----:B------:R-:W-:Y:S02]  /*7e70*/  @!UPT UIADD3 URZ, URZ, URZ, URZ ;  /* 0x0000003f3f3ff290 */ /* 0x000fe4000fffe03f */
[----:B------:R-:W-:Y:S05]  /*7e80*/  @P0 IMAD.HI.U32 R14, R4, c[0x0][0x330], RZ ;  /* 0x0000cc00040e0a27 */ /* 0x000fea00078e00ff */
[----:B------:R-:W-:Y:S02]  /*7e90*/  @P0 SHF.R.U32.HI R4, RZ, c[0x0][0x334], R14 ;  /* 0x0000cd00ff040a19 */ /* 0x000fe4000001160e */
.L_x_299:
[----:B------:R-:W-:Y:S05]  /*7ea0*/  BSYNC B0 ;  /* 0x0000000000007941 */ /* 0x000fea0003800000 */
.L_x_297:
[----:B------:R-:W-:Y:S04]  /*7eb0*/  IMAD.IADD R14, R0, 0x1, -R32 ;  /* 0x00000001000e7824 */ /* 0x000fe800078e0a20 */
[----:B------:R-:W-:Y:S05]  /*7ec0*/  IMAD R4, R4, c[0x0][0x32c], R14 ;  /* 0x0000cb0004047a24 */ /* 0x000fea00078e020e */
[----:B------:R-:W-:Y:S02]  /*7ed0*/  IADD3 R14, R4, c[0x0][0x32c], RZ ;  /* 0x0000cb00040e7a10 */ /* 0x000fe40007ffe0ff */
[----:B------:R-:W-:Y:S02]  /*7ee0*/  IMNMX R2, R2, R4, !PT ;  /* 0x0000000402027217 */ /* 0x000fe40007800200 */
[----:B------:R-:W-:Y:S02]  /*7ef0*/  IMNMX R3, R3, R14, PT ;  /* 0x0000000e03037217 */ /* 0x000fe40003800200 */
.L_x_296:
[----:B------:R-:W-:Y:S01]  /*7f00*/  ISETP.NE.AND P0, PT, R12, RZ, PT ;  /* 0x000000ff0c00720c */ /* 0x000fe20003f05270 */
[----:B------:R-:W1:Y:S03]  /*7f10*/  SHFL.IDX PT, R4, R5, 0x3, 0x1c1f ;  /* 0x007c1f0005047f89 */ /* 0x000e6600000e0000 */
        /* <DEDUP_REMOVED lines=59> */
.L_x_302:
[----:B------:R-:W-:Y:S04]  /*82d0*/  MOV R5, c[0x0][0x32c] ;  /* 0x0000cb0000057a02 */ /* 0x000fe80000000f00 */
[----:B------:R-:W-:Y:S11]  /*82e0*/  ISETP.NE.AND P0, PT, R5, 0x1, PT ;  /* 0x000000010500780c */ /* 0x000ff60003f05270 */
[----:B------:R-:W-:Y:S02]  /*82f0*/  @!UPT UIADD3 URZ, URZ, URZ, URZ ;  /* 0x0000003f3f3ff290 */ /* 0x000fe4000fffe03f */
[----:B------:R-:W-:Y:S05]  /*8300*/  @P0 IMAD.HI.U32 R5, R4, c[0x0][0x330], RZ ;  /* 0x0000cc0004050a27 */ /* 0x000fea00078e00ff */
[----:B------:R-:W-:Y:S02]  /*8310*/  @P0 SHF.R.U32.HI R4, RZ, c[0x0][0x334], R5 ;  /* 0x0000cd00ff040a19 */ /* 0x000fe40000011605 */
.L_x_303:
[----:B------:R-:W-:Y:S05]  /*8320*/  BSYNC B0 ;  /* 0x0000000000007941 */ /* 0x000fea0003800000 */
.L_x_301:
[----:B------:R-:W-:Y:S04]  /*8330*/  IMAD.IADD R0, R0, 0x1, -R32 ;  /* 0x0000000100007824 */ /* 0x000fe800078e0a20 */
[----:B------:R-:W-:Y:S05]  /*8340*/  IMAD R4, R4, c[0x0][0x32c], R0 ;  /* 0x0000cb0004047a24 */ /* 0x000fea00078e0200 */
[----:B------:R-:W-:Y:S02]  /*8350*/  IADD3 R0, R4, c[0x0][0x32c], RZ ;  /* 0x0000cb0004007a10 */ /* 0x000fe40007ffe0ff */
[----:B------:R-:W-:Y:S02]  /*8360*/  IMNMX R2, R2, R4, !PT ;  /* 0x0000000402027217 */ /* 0x000fe40007800200 */
[----:B------:R-:W-:Y:S02]  /*8370*/  IMNMX R3, R3, R0, PT ;  /* 0x0000000003037217 */ /* 0x000fe40003800200 */
.L_x_300:
[----:B------:R-:W-:Y:S01]  /*8380*/  ISETP.NE.AND P0, PT, R13, RZ, PT ;  /* 0x000000ff0d00720c */ /* 0x000fe20003f05270 */
[----:B------:R-:W-:Y:S01]  /*8390*/  LDSM.16.MT88.4 R36, [R210+0x1880] ;  /* 0x00188000d224783b */ /* 0x000fe20000004200 */
[----:B------:R-:W-:Y:S02]  /*83a0*/  FMNMX.FTZ R106, R15, R102, !PT ;  /* 0x000000660f6a7209 */ /* 0x000fe40007810000 */
[----:B------:R-:W-:Y:S02]  /*83b0*/  ISETP.GT.AND P0, PT, R2, RZ, !P0 ;  /* 0x000000ff0200720c */ /* 0x000fe40004704270 */
        /* <DEDUP_REMOVED lines=25> */
[----:B------:R-:W-:Y:S01]  /*8550*/  ISETP.NE.AND P0, PT, R9, RZ, PT ;  /* 0x000000ff0900720c */ /* 0x000fe20003f05270 */
[----:B------:R-:W1:Y:S01]  /*8560*/  SHFL.BFLY PT, R5, R106, 0x2, 0x1f ;  /* 0x0c401f006a057f89 */ /* 0x000e6200000e0000 */
[----:B------:R-:W-:Y:S02]  /*8570*/  FMNMX.FTZ R0, R16, R103, !PT ;  /* 0x0000006710007209 */ /* 0x000fe40007810000 */
[----:B------:R-:W-:Y:S02]  /*8580*/  ISETP.GT.AND P0, PT, R2, 0x10, !P0 ;  /* 0x000000100200780c */ /* 0x000fe40004704270 */
[----:B------:R-:W-:Y:S02]  /*8590*/  FMNMX.FTZ R0, R19, R0, !PT ;  /* 0x0000000013007209 */ /* 0x000fe40007810000 */
[----:B------:R-:W-:Y:S02]  /*85a0*/  ISETP.LT.OR P0, PT, R3, 0x11, P0 ;  /* 0x000000110300780c */ /* 0x000fe40000701670 */
[----:B------:R-:W-:Y:S02]  /*85b0*/  FMNMX.FTZ R0, R22, R0, !PT ;  /* 0x0000000016007209 */ /* 0x000fe40007810000 */
[----:B------:R-:W-:Y:S02]  /*85c0*/  FSEL R171, R171, -INF , !P0 ;  /* 0xff800000abab7808 */ /* 0x000fe40004000000 */
[C---:B------:R-:W-:Y:S02]  /*85d0*/  ISETP.GT.AND P0, PT, R2.reuse, 0x11, !P6 ;  /* 0x000000110200780c */ /* 0x040fe40007704270 */
[----:B------:R-:W-:Y:S02]  /*85e0*/  FMNMX.FTZ R0, R25, R0, !PT ;  /* 0x0000000019007209 */ /* 0x000fe40007810000 */
[----:B------:R-:W-:Y:S02]  /*85f0*/  ISETP.LT.OR P0, PT, R3, 0x12, P0 ;  /* 0x000000120300780c */ /* 0x000fe40000701670 */
[----:B------:R-:W-:Y:S02]  /*8600*/  FMNMX.FTZ R0, R47, R0, !PT ;  /* 0x000000002f007209 */ /* 0x000fe40007810000 */
[----:B------:R-:W-:Y:S02]  /*8610*/  FSEL R173, R173, -INF , !P0 ;  /* 0xff800000adad7808 */ /* 0x000fe40004000000 */
[----:B------:R-:W-:Y:S02]  /*8620*/  ISETP.GT.AND P0, PT, R2, 0x18, !P5 ;  /* 0x000000180200780c */ /* 0x000fe40006f04270 */
[----:B------:R-:W-:Y:S02]  /*8630*/  FMNMX.FTZ R0, R48, R0, !PT ;  /* 0x0000000030007209 */ /* 0x000fe40007810000 */
[----:B------:R-:W-:Y:S02]  /*8640*/  ISETP.LT.OR P0, PT, R3, 0x19, P0 ;  /* 0x000000190300780c */ /* 0x000fe40000701670 */
[----:B-1----:R-:W-:Y:S02]  /*8650*/  FMNMX.FTZ R106, R106, R5, !PT ;  /* 0x000000056a6a7209 */ /* 0x002fe40007810000 */
[----:B------:R-:W-:Y:S02]  /*8660*/  FSEL R177, R30, -INF , !P0 ;  /* 0xff8000001eb17808 */ /* 0x000fe40004000000 */
[C---:B------:R-:W-:Y:S01]  /*8670*/  ISETP.GT.AND P0, PT, R2.reuse, 0x19, !P4 ;  /* 0x000000190200780c */ /* 0x040fe20006704270 */
[----:B------:R-:W1:Y:S01]  /*8680*/  SHFL.BFLY PT, R5, R106, 0x1, 0x1f ;  /* 0x0c201f006a057f89 */ /* 0x000e6200000e0000 */
[----:B------:R-:W-:Y:S02]  /*8690*/  FMNMX.FTZ R0, R167, R0, !PT ;  /* 0x00000000a7007209 */ /* 0x000fe40007810000 */
[----:B------:R-:W-:Y:S02]  /*86a0*/  ISETP.LT.OR P0, PT, R3, 0x1a, P0 ;  /* 0x0000001a0300780c */ /* 0x000fe40000701670 */
[----:B------:R-:W-:Y:S02]  /*86b0*/  FMNMX.FTZ R0, R169, R0, !PT ;  /* 0x00000000a9007209 */ /* 0x000fe40007810000 */
[----:B------:R-:W-:Y:S02]  /*86c0*/  FSEL R178, R31, -INF , !P0 ;  /* 0xff8000001fb27808 */ /* 0x000fe40004000000 */
[----:B------:R-:W-:Y:S02]  /*86d0*/  ISETP.GT.AND P0, PT, R2, 0x20, !P3 ;  /* 0x000000200200780c */ /* 0x000fe40005f04270 */
        /* <DEDUP_REMOVED lines=8> */
[----:B------:R-:W-:Y:S02]  /*8760*/  FMNMX.FTZ R0, R180, R0, !PT ;  /* 0x00000000b4007209 */ /* 0x000fe40007810000 */
[----:B------:R-:W-:Y:S02]  /*8770*/  FSEL R184, R43, -INF , !P0 ;  /* 0xff8000002bb87808 */ /* 0x000fe40004000000 */
[----:B------:R-:W-:Y:S02]  /*8780*/  ISETP.GT.AND P0, PT, R2, 0x28, !P1 ;  /* 0x000000280200780c */ /* 0x000fe40004f04270 */
[----:B------:R-:W-:Y:S02]  /*8790*/  FMNMX.FTZ R0, R188, R0, !PT ;  /* 0x00000000bc007209 */ /* 0x000fe40007810000 */
[----:B------:R-:W-:Y:S02]  /*87a0*/  FMNMX.FTZ R4, R24, R4, !PT ;  /* 0x0000000418047209 */ /* 0x000fe40007810000 */
[----:B------:R-:W-:Y:S02]  /*87b0*/  ISETP.NE.AND P6, PT, R8, RZ, PT ;  /* 0x000000ff0800720c */ /* 0x000fe40003fc5270 */
[----:B------:R-:W-:Y:S02]  /*87c0*/  ISETP.LT.OR P0, PT, R3, 0x29, P0 ;  /* 0x000000290300780c */ /* 0x000fe40000701670 */
[----:B------:R-:W-:Y:S02]  /*87d0*/  FMNMX.FTZ R105, R189, R0, !PT ;  /* 0x00000000bd697209 */ /* 0x000fe40007810000 */
[----:B------:R-:W-:Y:S02]  /*87e0*/  FMNMX.FTZ R0, R168, R4, !PT ;  /* 0x00000004a8007209 */ /* 0x000fe40007810000 */
[----:B------:R-:W-:Y:S01]  /*87f0*/  FSEL R186, R46, -INF , !P0 ;  /* 0xff8000002eba7808 */ /* 0x000fe20004000000 */
[----:B------:R-:W2:Y:S01]  /*8800*/  SHFL.BFLY PT, R4, R105, 0x2, 0x1f ;  /* 0x0c401f0069047f89 */ /* 0x000ea200000e0000 */
[----:B------:R-:W-:Y:S02]  /*8810*/  ISETP.GT.AND P0, PT, R2, 0x29, !P6 ;  /* 0x000000290200780c */ /* 0x000fe40007704270 */
[----:B------:R-:W-:Y:S02]  /*8820*/  FMNMX.FTZ R0, R170, R0, !PT ;  /* 0x00000000aa007209 */ /* 0x000fe40007810000 */
[----:B-1----:R-:W-:Y:S02]  /*8830*/  FMNMX.FTZ R106, R106, R5, !PT ;  /* 0x000000056a6a7209 */ /* 0x002fe40007810000 */
[----:B------:R-:W-:Y:S02]  /*8840*/  ISETP.LT.OR P0, PT, R3, 0x2a, P0 ;  /* 0x0000002a0300780c */ /* 0x000fe40000701670 */
[----:B------:R-:W-:Y:S01]  /*8850*/  FMNMX.FTZ R0, R172, R0, !PT ;  /* 0x00000000ac007209 */ /* 0x000fe20007810000 */
[C---:B------:R-:W-:Y:S01]  /*8860*/  FMUL.FTZ R110, R106.reuse, c[0x0][0x2d0] ;  /* 0x0000b4006a6e7a20 */ /* 0x040fe20000410000 */
[----:B------:R-:W-:Y:S02]  /*8870*/  FSEL R109, R109, -INF , !P0 ;  /* 0xff8000006d6d7808 */ /* 0x000fe40004000000 */
[----:B------:R-:W-:Y:S02]  /*8880*/  FSETP.NEU.FTZ.AND P0, PT, R106, -INF , PT ;  /* 0xff8000006a00780b */ /* 0x000fe40003f1d000 */
[----:B------:R-:W-:Y:S02]  /*8890*/  FMNMX.FTZ R0, R174, R0, !PT ;  /* 0x00000000ae007209 */ /* 0x000fe40007810000 */
[----:B------:R-:W-:Y:S02]  /*88a0*/  FSEL R110, R110, RZ, P0 ;  /* 0x000000ff6e6e7208 */ /* 0x000fe40000000000 */
[----:B------:R-:W-:Y:S03]  /*88b0*/  FMNMX.FTZ R0, R185, R0, !PT ;  /* 0x00000000b9007209 */ /* 0x000fe60007810000 */
[--C-:B------:R-:W-:Y:S01]  /*88c0*/  FFMA.FTZ R3, R17, c[0x0][0x2d0], -R110.reuse ;  /* 0x0000b40011037a23 */ /* 0x100fe2000001086e */
[----:B------:R-:W-:Y:S01]  /*88d0*/  FMNMX.FTZ R0, R187, R0, !PT ;  /* 0x00000000bb007209 */ /* 0x000fe20007810000 */
[--C-:B------:R-:W-:Y:S01]  /*88e0*/  FFMA.FTZ R2, R15, c[0x0][0x2d0], -R110.reuse ;  /* 0x0000b4000f027a23 */ /* 0x100fe2000001086e */
[----:B--2---:R-:W-:Y:S01]  /*88f0*/  FMNMX.FTZ R105, R105, R4, !PT ;  /* 0x0000000469697209 */ /* 0x004fe20007810000 */
[----:B------:R1:W-:Y:S01]  /*8900*/  MUFU.EX2 R244, R3 ;  /* 0x0000000300f47308 */ /* 0x0003e20000000800 */
[----:B------:R-:W-:Y:S03]  /*8910*/  FMNMX.FTZ R0, R190, R0, !PT ;  /* 0x00000000be007209 */ /* 0x000fe60007810000 */
[----:B------:R-:W2:Y:S01]  /*8920*/  SHFL.BFLY PT, R4, R105, 0x1, 0x1f ;  /* 0x0c201f0069047f89 */ /* 0x000ea200000e0000 */
[----:B------:R-:W-:Y:S05]  /*8930*/  FMNMX.FTZ R0, R191, R0, !PT ;  /* 0x00000000bf007209 */ /* 0x000fea0007810000 */
[----:B------:R3:W4:Y:S02]  /*8940*/  MUFU.EX2 R245, R2 ;  /* 0x0000000200f57308 */ /* 0x0007240000000800 */
[----:B------:R-:W5:Y:S01]  /*8950*/  SHFL.BFLY PT, R104, R0, 0x2, 0x1f ;  /* 0x0c401f0000687f89 */ /* 0x000f6200000e0000 */
[--C-:B-1----:R-:W-:Y:S07]  /*8960*/  FFMA.FTZ R3, R18, c[0x0][0x2d0], -R110.reuse ;  /* 0x0000b40012037a23 */ /* 0x102fee000001086e */
[----:B------:R1:W-:Y:S01]  /*8970*/  MUFU.EX2 R243, R3 ;  /* 0x0000000300f37308 */ /* 0x0003e20000000800 */
[----:B--2---:R-:W-:Y:S05]  /*8980*/  FMNMX.FTZ R105, R105, R4, !PT ;  /* 0x0000000469697209 */ /* 0x004fea0007810000 */
[----:B------:R-:W-:Y:S01]  /*8990*/  FMUL.FTZ R111, R105, c[0x0][0x2d0] ;  /* 0x0000b400696f7a20 */ /* 0x000fe20000410000 */
[----:B---3--:R-:W-:Y:S02]  /*89a0*/  FMNMX.FTZ R2, R7, R108, !PT ;  /* 0x0000006c07027209 */ /* 0x008fe40007810000 */
[----:B-----5:R-:W-:Y:S01]  /*89b0*/  FMNMX.FTZ R104, R0, R104, !PT ;  /* 0x0000006800687209 */ /* 0x020fe20007810000 */
[----:B------:R-:W-:Y:S01]  /*89c0*/  FFMA.FTZ R0, R23, c[0x0][0x2d0], -R110 ;  /* 0x0000b40017007a23 */ /* 0x000fe2000001086e */
[----:B------:R-:W-:Y:S02]  /*89d0*/  FMNMX.FTZ R2, R12, R2, !PT ;  /* 0x000000020c027209 */ /* 0x000fe40007810000 */
[----:B----4-:R-:W-:Y:S01]  /*89e0*/  F2FP.PACK_AB R160, R244, R245 ;  /* 0x000000f5f4a0723e */ /* 0x010fe200000000ff */
[----:B------:R-:W2:Y:S01]  /*89f0*/  MUFU.EX2 R242, R0 ;  /* 0x0000000000f27308 */ /* 0x000ea20000000800 */
[----:B------:R-:W3:Y:S01]  /*8a00*/  SHFL.BFLY PT, R4, R104, 0x1, 0x1f ;  /* 0x0c201f0068047f89 */ /* 0x000ee200000e0000 */
[----:B------:R-:W-:Y:S04]  /*8a10*/  FMNMX.FTZ R2, R11, R2, !PT ;  /* 0x000000020b027209 */ /* 0x000fe80007810000 */
[----:B------:R-:W-:Y:S02]  /*8a20*/  FMNMX.FTZ R2, R10, R2, !PT ;  /* 0x000000020a027209 */ /* 0x000fe40007810000 */
[----:B-1----:R-:W-:Y:S02]  /*8a30*/  FSEL R3, R106, RZ, P0 ;  /* 0x000000ff6a037208 */ /* 0x002fe40000000000 */
[----:B------:R-:W-:Y:S02]  /*8a40*/  FSETP.NEU.FTZ.AND P0, PT, R105, -INF , PT ;  /* 0xff8000006900780b */ /* 0x000fe40003f1d000 */
[----:B------:R-:W-:Y:S02]  /*8a50*/  FMNMX.FTZ R2, R171, R2, !PT ;  /* 0x00000002ab027209 */ /* 0x000fe40007810000 */
[----:B------:R-:W-:Y:S02]  /*8a60*/  FSEL R111, R111, RZ, P0 ;  /* 0x000000ff6f6f7208 */ /* 0x000fe40000000000 */
[----:B------:R-:W-:Y:S02]  /*8a70*/  FMNMX.FTZ R2, R173, R2, !PT ;  /* 0x00000002ad027209 */ /* 0x000fe40007810000 */
[----:B------:R-:W-:Y:S01]  /*8a80*/  FSEL R5, R105, RZ, P0 ;  /* 0x000000ff69057208 */ /* 0x000fe20000000000 */
[--C-:B------:R-:W-:Y:S01]  /*8a90*/  FFMA.FTZ R44, R47, c[0x0][0x2d0], -R111.reuse ;  /* 0x0000b4002f2c7a23 */ /* 0x100fe2000001086f */
[----:B------:R-:W-:Y:S01]  /*8aa0*/  FMNMX.FTZ R2, R177, R2, !PT ;  /* 0x00000002b1027209 */ /* 0x000fe20007810000 */
[--C-:B------:R-:W-:Y:S01]  /*8ab0*/  FFMA.FTZ R48, R48, c[0x0][0x2d0], -R111.reuse ;  /* 0x0000b40030307a23 */ /* 0x100fe2000001086f */
[----:B--2---:R-:W-:Y:S01]  /*8ac0*/  F2FP.PACK_AB R162, R242, R243 ;  /* 0x000000f3f2a2723e */ /* 0x004fe200000000ff */
[--C-:B------:R-:W-:Y:S01]  /*8ad0*/  FFMA.FTZ R0, R16, c[0x0][0x2d0], -R111.reuse ;  /* 0x0000b40010007a23 */ /* 0x100fe2000001086f */
[----:B------:R-:W-:Y:S01]  /*8ae0*/  FMNMX.FTZ R2, R178, R2, !PT ;  /* 0x00000002b2027209 */ /* 0x000fe20007810000 */
[----:B------:R-:W-:Y:S01]  /*8af0*/  MUFU.EX2 R224, R44 ;  /* 0x0000002c00e07308 */ /* 0x000fe20000000800 */
[----:B---3--:R-:W-:Y:S01]  /*8b00*/  FMNMX.FTZ R104, R104, R4, !PT ;  /* 0x0000000468687209 */ /* 0x008fe20007810000 */
[--C-:B------:R-:W-:Y:S03]  /*8b10*/  FFMA.FTZ R4, R25, c[0x0][0x2d0], -R111.reuse ;  /* 0x0000b40019047a23 */ /* 0x100fe6000001086f */
[C---:B------:R-:W-:Y:S01]  /*8b20*/  FSETP.NEU.FTZ.AND P0, PT, R104.reuse, -INF , PT ;  /* 0xff8000006800780b */ /* 0x040fe20003f1d000 */
[----:B------:R-:W-:Y:S04]  /*8b30*/  FMUL.FTZ R164, R104, c[0x0][0x2d0] ;  /* 0x0000b40068a47a20 */ /* 0x000fe80000410000 */
[----:B------:R1:W-:Y:S01]  /*8b40*/  MUFU.EX2 R241, R0 ;  /* 0x0000000000f17308 */ /* 0x0003e20000000800 */
[----:B------:R-:W-:Y:S09]  /*8b50*/  FSEL R164, R164, RZ, P0 ;  /* 0x000000ffa4a47208 */ /* 0x000ff20000000000 */
[----:B------:R2:W-:Y:S10]  /*8b60*/  MUFU.EX2 R239, R4 ;  /* 0x0000000400ef7308 */ /* 0x0005f40000000800 */
[----:B------:R-:W-:Y:S01]  /*8b70*/  MUFU.EX2 R207, R48 ;  /* 0x0000003000cf7308 */ /* 0x000fe20000000800 */
[----:B-1----:R-:W-:Y:S01]  /*8b80*/  FMNMX.FTZ R0, R182, R2, !PT ;  /* 0x00000002b6007209 */ /* 0x002fe20007810000 */
[--C-:B------:R-:W-:Y:S03]  /*8b90*/  FFMA.FTZ R2, R19, c[0x0][0x2d0], -R111.reuse ;  /* 0x0000b40013027a23 */ /* 0x100fe6000001086f */
[----:B------:R-:W-:Y:S05]  /*8ba0*/  FMNMX.FTZ R0, R184, R0, !PT ;  /* 0x00000000b8007209 */ /* 0x000fea0007810000 */
[----:B------:R1:W3:Y:S01]  /*8bb0*/  MUFU.EX2 R240, R2 ;  /* 0x0000000200f07308 */ /* 0x0002e20000000800 */
[----:B------:R-:W-:Y:S01]  /*8bc0*/  FMNMX.FTZ R0, R186, R0, !PT ;  /* 0x00000000ba007209 */ /* 0x000fe20007810000 */
[--C-:B--2---:R-:W-:Y:S03]  /*8bd0*/  FFMA.FTZ R4, R14, c[0x0][0x2d0], -R164.reuse ;  /* 0x0000b4000e047a23 */ /* 0x104fe600000108a4 */
[----:B------:R-:W-:Y:S05]  /*8be0*/  FMNMX.FTZ R0, R109, R0, !PT ;  /* 0x000000006d007209 */ /* 0x000fea0007810000 */
[----:B------:R2:W-:Y:S01]  /*8bf0*/  MUFU.EX2 R235, R4 ;  /* 0x0000000400eb7308 */ /* 0x0005e20000000800 */
[----:B-1----:R-:W-:Y:S01]  /*8c00*/  FFMA.FTZ R2, R22, c[0x0][0x2d0], -R111 ;  /* 0x0000b40016027a23 */ /* 0x002fe2000001086f */
[----:B---3--:R-:W-:Y:S08]  /*8c10*/  F2FP.PACK_AB R161, R240, R241 ;  /* 0x000000f1f0a1723e */ /* 0x008ff000000000ff */
[----:B------:R1:W3:Y:S01]  /*8c20*/  MUFU.EX2 R238, R2 ;  /* 0x0000000200ee7308 */ /* 0x0002e20000000800 */
[----:B--2---:R-:W-:Y:S09]  /*8c30*/  FFMA.FTZ R4, R20, c[0x0][0x2d0], -R164 ;  /* 0x0000b40014047a23 */ /* 0x004ff200000108a4 */
[----:B------:R2:W-:Y:S01]  /*8c40*/  MUFU.EX2 R236, R4 ;  /* 0x0000000400ec7308 */ /* 0x0005e20000000800 */
[----:B-1----:R-:W2:Y:S01]  /*8c50*/  SHFL.BFLY PT, R2, R0, 0x2, 0x1f ;  /* 0x0c401f0000027f89 */ /* 0x002ea200000e0000 */
[----:B---3--:R-:W-:Y:S02]  /*8c60*/  F2FP.PACK_AB R163, R239, R238 ;  /* 0x000000eeefa3723e */ /* 0x008fe400000000ff */
[----:B--2---:R-:W-:Y:S01]  /*8c70*/  FMNMX.FTZ R4, R0, R2, !PT ;  /* 0x0000000200047209 */ /* 0x004fe20007810000 */
[----:B------:R-:W-:Y:S02]  /*8c80*/  FADD.FTZ R2, -R5, R103 ;  /* 0x0000006705027221 */ /* 0x000fe40000010100 */
[----:B------:R-:W-:Y:S02]  /*8c90*/  FFMA.FTZ R103, R165, c[0x0][0x2d0], -R110 ;  /* 0x0000b400a5677a23 */ /* 0x000fe4000001086e */
[----:B------:R-:W-:Y:S01]  /*8ca0*/  FFMA.FTZ R0, R21, c[0x0][0x2d0], -R164 ;  /* 0x0000b40015007a23 */ /* 0x000fe200000108a4 */
[----:B------:R-:W1:Y:S01]  /*8cb0*/  SHFL.BFLY PT, R6, R4, 0x1, 0x1f ;  /* 0x0c201f0004067f89 */ /* 0x000e6200000e0000 */
[----:B------:R2:W-:Y:S01]  /*8cc0*/  MUFU.EX2 R206, R103 ;  /* 0x0000006700ce7308 */ /* 0x0005e20000000800 */
[----:B------:R-:W-:Y:S06]  /*8cd0*/  FMUL.FTZ R2, R2, c[0x0][0x2d0] ;  /* 0x0000b40002027a20 */ /* 0x000fec0000410000 */
[----:B------:R-:W3:Y:S03]  /*8ce0*/  LDSM.16.MT88.4 R20, [R209+0x1880] ;  /* 0x00188000d114783b */ /* 0x000ee60000004200 */
[----:B------:R4:W-:Y:S01]  /*8cf0*/  MUFU.EX2 R234, R0 ;  /* 0x0000000000ea7308 */ /* 0x0009e20000000800 */
[----:B-1----:R-:W-:Y:S01]  /*8d00*/  FMNMX.FTZ R101, R4, R6, !PT ;  /* 0x0000000604657209 */ /* 0x002fe20007810000 */
[----:B--2---:R-:W-:Y:S08]  /*8d10*/  FFMA.FTZ R103, R166, c[0x0][0x2d0], -R110 ;  /* 0x0000b400a6677a23 */ /* 0x004ff0000001086e */
[----:B------:R1:W-:Y:S01]  /*8d20*/  MUFU.EX2 R205, R103 ;  /* 0x0000006700cd7308 */ /* 0x0003e20000000800 */
[----:B----4-:R-:W-:Y:S09]  /*8d30*/  FFMA.FTZ R0, R24, c[0x0][0x2d0], -R164 ;  /* 0x0000b40018007a23 */ /* 0x010ff200000108a4 */
[----:B------:R2:W-:Y:S01]  /*8d40*/  MUFU.EX2 R237, R0 ;  /* 0x0000000000ed7308 */ /* 0x0005e20000000800 */
[--C-:B-1----:R-:W-:Y:S09]  /*8d50*/  FFMA.FTZ R103, R167, c[0x0][0x2d0], -R111.reuse ;  /* 0x0000b400a7677a23 */ /* 0x102ff2000001086f */
[----:B------:R1:W-:Y:S01]  /*8d60*/  MUFU.EX2 R204, R103 ;  /* 0x0000006700cc7308 */ /* 0x0003e20000000800 */
[----:B--2---:R-:W-:Y:S02]  /*8d70*/  FADD.FTZ R0, -R3, R102 ;  /* 0x0000006603007221 */ /* 0x004fe40000010100 */
[----:B------:R-:W-:Y:S02]  /*8d80*/  FMUL.FTZ R102, R101, c[0x0][0x2d0] ;  /* 0x0000b40065667a20 */ /* 0x000fe40000410000 */
[----:B------:R-:W-:Y:S05]  /*8d90*/  FMUL.FTZ R0, R0, c[0x0][0x2d0] ;  /* 0x0000b40000007a20 */ /* 0x000fea0000410000 */
[----:B------:R-:W2:Y:S10]  /*8da0*/  MUFU.EX2 R3, R2 ;  /* 0x0000000200037308 */ /* 0x000eb40000000800 */
[----:B------:R4:W5:Y:S01]  /*8db0*/  MUFU.EX2 R100, R0 ;  /* 0x0000000000647308 */ /* 0x0009620000000800 */
[----:B-1----:R-:W-:Y:S09]  /*8dc0*/  FFMA.FTZ R103, R169, c[0x0][0x2d0], -R111 ;  /* 0x0000b400a9677a23 */ /* 0x002ff2000001086f */
[----:B------:R1:W-:Y:S01]  /*8dd0*/  MUFU.EX2 R203, R103 ;  /* 0x0000006700cb7308 */ /* 0x0003e20000000800 */
[----:B--2---:R-:W-:Y:S01]  /*8de0*/  FMUL.FTZ R6, R3, R114 ;  /* 0x0000007203067220 */ /* 0x004fe20000410000 */
[----:B------:R-:W-:Y:S01]  /*8df0*/  F2FP.PACK_AB R114, R237, R234 ;  /* 0x000000eaed72723e */ /* 0x000fe200000000ff */
[C---:B------:R-:W-:Y:S02]  /*8e00*/  FMUL.FTZ R18, R3.reuse, R126 ;  /* 0x0000007e03127220 */ /* 0x040fe40000410000 */
[C---:B------:R-:W-:Y:S02]  /*8e10*/  FMUL.FTZ R19, R3.reuse, R127 ;  /* 0x0000007f03137220 */ /* 0x040fe40000410000 */
[C---:B------:R-:W-:Y:S02]  /*8e20*/  FMUL.FTZ R34, R3.reuse, R142 ;  /* 0x0000008e03227220 */ /* 0x040fe40000410000 */
[----:B------:R-:W-:Y:S01]  /*8e30*/  FMUL.FTZ R35, R3, R143 ;  /* 0x0000008f03237220 */ /* 0x000fe20000410000 */
[----:B----4-:R-:W-:Y:S01]  /*8e40*/  FSEL R0, R104, RZ, P0 ;  /* 0x000000ff68007208 */ /* 0x010fe20000000000 */
[C---:B-----5:R-:W-:Y:S01]  /*8e50*/  FMUL.FTZ R5, R100.reuse, R113 ;  /* 0x0000007164057220 */ /* 0x060fe20000410000 */
[----:B------:R-:W-:Y:S01]  /*8e60*/  FSETP.NEU.FTZ.AND P0, PT, R101, -INF , PT ;  /* 0xff8000006500780b */ /* 0x000fe20003f1d000 */
[----:B------:R-:W-:Y:S02]  /*8e70*/  FMUL.FTZ R16, R100, R124 ;  /* 0x0000007c64107220 */ /* 0x000fe40000410000 */
[----:B------:R-:W-:Y:S01]  /*8e80*/  FADD.FTZ R0, -R0, R107 ;  /* 0x0000006b00007221 */ /* 0x000fe20000010100 */
[----:B------:R-:W-:Y:S01]  /*8e90*/  FSEL R102, R102, RZ, P0 ;  /* 0x000000ff66667208 */ /* 0x000fe20000000000 */
[----:B------:R-:W-:Y:S02]  /*8ea0*/  FMUL.FTZ R17, R100, R125 ;  /* 0x0000007d64117220 */ /* 0x000fe40000410000 */
[----:B------:R-:W-:Y:S01]  /*8eb0*/  FMUL.FTZ R0, R0, c[0x0][0x2d0] ;  /* 0x0000b40000007a20 */ /* 0x000fe20000410000 */
[----:B------:R-:W-:Y:S01]  /*8ec0*/  LDSM.16.MT88.4 R124, [R210+0x1c80] ;  /* 0x001c8000d27c783b */ /* 0x000fe20000004200 */
[----:B-1----:R-:W-:Y:S02]  /*8ed0*/  FFMA.FTZ R103, R168, c[0x0][0x2d0], -R164 ;  /* 0x0000b400a8677a23 */ /* 0x002fe400000108a4 */
[----:B------:R1:W2:Y:S01]  /*8ee0*/  MUFU.EX2 R2, R0 ;  /* 0x0000000000027308 */ /* 0x0002a20000000800 */
[--C-:B------:R-:W-:Y:S02]  /*8ef0*/  FFMA.FTZ R4, R11, c[0x0][0x2d0], -R102.reuse ;  /* 0x0000b4000b047a23 */ /* 0x100fe40000010866 */
[C---:B------:R-:W-:Y:S02]  /*8f00*/  FMUL.FTZ R32, R100.reuse, R140 ;  /* 0x0000008c64207220 */ /* 0x040fe40000410000 */
[C---:B------:R-:W-:Y:S02]  /*8f10*/  FMUL.FTZ R33, R100.reuse, R141 ;  /* 0x0000008d64217220 */ /* 0x040fe40000410000 */
[C---:B------:R-:W-:Y:S01]  /*8f20*/  FMUL.FTZ R48, R100.reuse, R156 ;  /* 0x0000009c64307220 */ /* 0x040fe20000410000 */
[----:B------:R-:W-:Y:S01]  /*8f30*/  LDSM.16.MT88.4 R140, [R210+0x2080] ;  /* 0x00208000d28c783b */ /* 0x000fe20000004200 */
[C---:B------:R-:W-:Y:S01]  /*8f40*/  FMUL.FTZ R49, R100.reuse, R157 ;  /* 0x0000009d64317220 */ /* 0x040fe20000410000 */
[----:B------:R4:W-:Y:S01]  /*8f50*/  MUFU.EX2 R202, R103 ;  /* 0x0000006700ca7308 */ /* 0x0009e20000000800 */
[C---:B------:R-:W-:Y:S02]  /*8f60*/  FMUL.FTZ R50, R3.reuse, R158 ;  /* 0x0000009e03327220 */ /* 0x040fe40000410000 */
[C---:B------:R-:W-:Y:S02]  /*8f70*/  FMUL.FTZ R51, R3.reuse, R159 ;  /* 0x0000009f03337220 */ /* 0x040fe40000410000 */
[C---:B------:R-:W-:Y:S01]  /*8f80*/  FMUL.FTZ R52, R100.reuse, R52 ;  /* 0x0000003464347220 */ /* 0x040fe20000410000 */
[----:B------:R-:W-:Y:S01]  /*8f90*/  LDSM.16.MT88.4 R156, [R209+0x2c80] ;  /* 0x002c8000d19c783b */ /* 0x000fe20000004200 */
[C---:B------:R-:W-:Y:S02]  /*8fa0*/  FMUL.FTZ R53, R100.reuse, R53 ;  /* 0x0000003564357220 */ /* 0x040fe40000410000 */
[C---:B------:R-:W-:Y:S01]  /*8fb0*/  FMUL.FTZ R54, R3.reuse, R54 ;  /* 0x0000003603367220 */ /* 0x040fe20000410000 */
[----:B------:R5:W-:Y:S01]  /*8fc0*/  MUFU.EX2 R232, R4 ;  /* 0x0000000400e87308 */ /* 0x000be20000000800 */
[----:B------:R-:W-:Y:S02]  /*8fd0*/  FMUL.FTZ R55, R3, R55 ;  /* 0x0000003703377220 */ /* 0x000fe40000410000 */
[----:B------:R-:W-:Y:S02]  /*8fe0*/  FMUL.FTZ R64, R100, R64 ;  /* 0x0000004064407220 */ /* 0x000fe40000410000 */
[----:B-1----:R-:W-:Y:S02]  /*8ff0*/  FFMA.FTZ R0, R7, c[0x0][0x2d0], -R102 ;  /* 0x0000b40007007a23 */ /* 0x002fe40000010866 */
[C---:B------:R-:W-:Y:S02]  /*9000*/  FMUL.FTZ R7, R3.reuse, R115 ;  /* 0x0000007303077220 */ /* 0x040fe40000410000 */
[C---:B--2---:R-:W-:Y:S01]  /*9010*/  FMUL.FTZ R8, R2.reuse, R116 ;  /* 0x0000007402087220 */ /* 0x044fe20000410000 */
[----:B------:R1:W-:Y:S01]  /*9020*/  MUFU.EX2 R230, R0 ;  /* 0x0000000000e67308 */ /* 0x0003e20000000800 */
[C---:B------:R-:W-:Y:S02]  /*9030*/  FMUL.FTZ R9, R2.reuse, R117 ;  /* 0x0000007502097220 */ /* 0x040fe40000410000 */
[----:B------:R-:W-:Y:S02]  /*9040*/  FMUL.FTZ R13, R2, R121 ;  /* 0x00000079020d7220 */ /* 0x000fe40000410000 */
[----:B----4-:R-:W-:Y:S02]  /*9050*/  FFMA.FTZ R103, R170, c[0x0][0x2d0], -R164 ;  /* 0x0000b400aa677a23 */ /* 0x010fe400000108a4 */
[C---:B------:R-:W-:Y:S02]  /*9060*/  FMUL.FTZ R24, R2.reuse, R132 ;  /* 0x0000008402187220 */ /* 0x040fe40000410000 */
[C---:B------:R-:W-:Y:S01]  /*9070*/  FMUL.FTZ R25, R2.reuse, R133 ;  /* 0x0000008502197220 */ /* 0x040fe20000410000 */
[----:B------:R2:W-:Y:S01]  /*9080*/  MUFU.EX2 R201, R103 ;  /* 0x0000006700c97308 */ /* 0x0005e20000000800 */
[C---:B------:R-:W-:Y:S02]  /*9090*/  FMUL.FTZ R28, R2.reuse, R136 ;  /* 0x00000088021c7220 */ /* 0x040fe40000410000 */
[----:B------:R-:W-:Y:S02]  /*90a0*/  FMUL.FTZ R29, R2, R137 ;  /* 0x00000089021d7220 */ /* 0x000fe40000410000 */
[--C-:B-----5:R-:W-:Y:S02]  /*90b0*/  FFMA.FTZ R4, R10, c[0x0][0x2d0], -R102.reuse ;  /* 0x0000b4000a047a23 */ /* 0x120fe40000010866 */
[C---:B------:R-:W-:Y:S02]  /*90c0*/  FMUL.FTZ R44, R2.reuse, R152 ;  /* 0x00000098022c7220 */ /* 0x040fe40000410000 */
[C---:B------:R-:W-:Y:S01]  /*90d0*/  FMUL.FTZ R45, R2.reuse, R153 ;  /* 0x00000099022d7220 */ /* 0x040fe20000410000 */
[----:B------:R-:W4:Y:S01]  /*90e0*/  MUFU.EX2 R233, R4 ;  /* 0x0000000400e97308 */ /* 0x000f220000000800 */
[C---:B------:R-:W-:Y:S02]  /*90f0*/  FMUL.FTZ R56, R2.reuse, R56 ;  /* 0x0000003802387220 */ /* 0x040fe40000410000 */
[----:B------:R-:W-:Y:S02]  /*9100*/  FMUL.FTZ R57, R2, R57 ;  /* 0x0000003902397220 */ /* 0x000fe40000410000 */
[----:B-1----:R-:W-:Y:S02]  /*9110*/  FFMA.FTZ R0, R12, c[0x0][0x2d0], -R102 ;  /* 0x0000b4000c007a23 */ /* 0x002fe40000010866 */
[C---:B------:R-:W-:Y:S02]  /*9120*/  FMUL.FTZ R12, R2.reuse, R120 ;  /* 0x00000078020c7220 */ /* 0x040fe40000410000 */
[C---:B------:R-:W-:Y:S01]  /*9130*/  FMUL.FTZ R60, R2.reuse, R60 ;  /* 0x0000003c023c7220 */ /* 0x040fe20000410000 */
[----:B------:R1:W5:Y:S01]  /*9140*/  MUFU.EX2 R231, R0 ;  /* 0x0000000000e77308 */ /* 0x0003620000000800 */
[----:B------:R-:W-:Y:S02]  /*9150*/  FMUL.FTZ R61, R2, R61 ;  /* 0x0000003d023d7220 */ /* 0x000fe40000410000 */
[----:B------:R-:W-:Y:S02]  /*9160*/  FMUL.FTZ R65, R100, R65 ;  /* 0x0000004164417220 */ /* 0x000fe40000410000 */
[----:B--2---:R-:W-:Y:S02]  /*9170*/  FFMA.FTZ R103, R172, c[0x0][0x2d0], -R164 ;  /* 0x0000b400ac677a23 */ /* 0x004fe400000108a4 */
[C---:B------:R-:W-:Y:S02]  /*9180*/  FMUL.FTZ R66, R3.reuse, R66 ;  /* 0x0000004203427220 */ /* 0x040fe40000410000 */
[----:B------:R-:W-:Y:S01]  /*9190*/  FMUL.FTZ R67, R3, R67 ;  /* 0x0000004303437220 */ /* 0x000fe20000410000 */
[----:B------:R2:W-:Y:S01]  /*91a0*/  MUFU.EX2 R200, R103 ;  /* 0x0000006700c87308 */ /* 0x0005e20000000800 */
[C---:B------:R-:W-:Y:S02]  /*91b0*/  FMUL.FTZ R68, R100.reuse, R68 ;  /* 0x0000004464447220 */ /* 0x040fe40000410000 */
[C---:B------:R-:W-:Y:S01]  /*91c0*/  FMUL.FTZ R69, R100.reuse, R69 ;  /* 0x0000004564457220 */ /* 0x040fe20000410000 */
[----:B----4-:R-:W-:Y:S01]  /*91d0*/  F2FP.PACK_AB R115, R233, R232 ;  /* 0x000000e8e973723e */ /* 0x010fe200000000ff */
[----:B------:R-:W-:Y:S01]  /*91e0*/  FMUL.FTZ R4, R100, R112 ;  /* 0x0000007064047220 */ /* 0x000fe20000410000 */
[----:B------:R-:W-:Y:S01]  /*91f0*/  F2FP.PACK_AB R112, R236, R235 ;  /* 0x000000ebec70723e */ /* 0x000fe200000000ff */
[C---:B------:R-:W-:Y:S02]  /*9200*/  FMUL.FTZ R70, R3.reuse, R70 ;  /* 0x0000004603467220 */ /* 0x040fe40000410000 */
[----:B------:R-:W-:Y:S02]  /*9210*/  FMUL.FTZ R71, R3, R71 ;  /* 0x0000004703477220 */ /* 0x000fe40000410000 */
[C---:B------:R-:W-:Y:S01]  /*9220*/  FMUL.FTZ R72, R2.reuse, R72 ;  /* 0x0000004802487220 */ /* 0x040fe20000410000 */
[-C--:B---3--:R-:W-:Y:S01]  /*9230*/  HMMA.16816.F32 R4, R160, R20.reuse, R4 ;  /* 0x00000014a004723c */ /* 0x088fe20000001804 */
[C---:B------:R-:W-:Y:S01]  /*9240*/  FMUL.FTZ R73, R2.reuse, R73 ;  /* 0x0000004902497220 */ /* 0x040fe20000410000 */
[----:B-1----:R-:W-:Y:S01]  /*9250*/  FSEL R0, R101, RZ, P0 ;  /* 0x000000ff65007208 */ /* 0x002fe20000000000 */
[C---:B------:R-:W-:Y:S01]  /*9260*/  FMUL.FTZ R76, R2.reuse, R76 ;  /* 0x0000004c024c7220 */ /* 0x040fe20000410000 */
[----:B-----5:R-:W-:Y:S01]  /*9270*/  F2FP.PACK_AB R113, R231, R230 ;  /* 0x000000e6e771723e */ /* 0x020fe200000000ff */
[----:B------:R-:W-:Y:S02]  /*9280*/  FMUL.FTZ R77, R2, R77 ;  /* 0x0000004d024d7220 */ /* 0x000fe40000410000 */
[----:B------:R-:W-:Y:S02]  /*9290*/  FADD.FTZ R0, -R0, R108 ;  /* 0x0000006c00007221 */ /* 0x000fe40000010100 */
[----:B------:R-:W-:Y:S03]  /*92a0*/  FMUL.FTZ R80, R100, R80 ;  /* 0x0000005064507220 */ /* 0x000fe60000410000 */
[----:B--2---:R-:W-:Y:S02]  /*92b0*/  FFMA.FTZ R103, R174, c[0x0][0x2d0], -R164 ;  /* 0x0000b400ae677a23 */ /* 0x004fe400000108a4 */
[----:B------:R-:W-:Y:S02]  /*92c0*/  FMUL.FTZ R0, R0, c[0x0][0x2d0] ;  /* 0x0000b40000007a20 */ /* 0x000fe40000410000 */
[----:B------:R1:W-:Y:S01]  /*92d0*/  MUFU.EX2 R199, R103 ;  /* 0x0000006700c77308 */ /* 0x0003e20000000800 */
[C---:B------:R-:W-:Y:S02]  /*92e0*/  FMUL.FTZ R81, R100.reuse, R81 ;  /* 0x0000005164517220 */ /* 0x040fe40000410000 */
[C---:B------:R-:W-:Y:S02]  /*92f0*/  FMUL.FTZ R82, R3.reuse, R82 ;  /* 0x0000005203527220 */ /* 0x040fe40000410000 */
[C---:B------:R-:W-:Y:S02]  /*9300*/  FMUL.FTZ R83, R3.reuse, R83 ;  /* 0x0000005303537220 */ /* 0x040fe40000410000 */
[C---:B------:R-:W-:Y:S02]  /*9310*/  FMUL.FTZ R96, R100.reuse, R96 ;  /* 0x0000006064607220 */ /* 0x040fe40000410000 */
[C---:B------:R-:W-:Y:S01]  /*9320*/  FMUL.FTZ R97, R100.reuse, R97 ;  /* 0x0000006164617220 */ /* 0x040fe20000410000 */
[----:B------:R-:W2:Y:S01]  /*9330*/  MUFU.EX2 R0, R0 ;  /* 0x0000000000007308 */ /* 0x000ea20000000800 */
[C---:B------:R-:W-:Y:S02]  /*9340*/  FMUL.FTZ R98, R3.reuse, R98 ;  /* 0x0000006203627220 */ /* 0x040fe40000410000 */
[C---:B------:R-:W-:Y:S02]  /*9350*/  FMUL.FTZ R99, R3.reuse, R99 ;  /* 0x0000006303637220 */ /* 0x040fe40000410000 */
[C---:B------:R-:W-:Y:S02]  /*9360*/  FMUL.FTZ R84, R100.reuse, R84 ;  /* 0x0000005464547220 */ /* 0x040fe40000410000 */
[----:B------:R-:W-:Y:S02]  /*9370*/  FMUL.FTZ R85, R100, R85 ;  /* 0x0000005564557220 */ /* 0x000fe40000410000 */
[C---:B------:R-:W-:Y:S02]  /*9380*/  FMUL.FTZ R86, R3.reuse, R86 ;  /* 0x0000005603567220 */ /* 0x040fe40000410000 */
[----:B------:R-:W-:Y:S02]  /*9390*/  FMUL.FTZ R87, R3, R87 ;  /* 0x0000005703577220 */ /* 0x000fe40000410000 */
[C---:B------:R-:W-:Y:S02]  /*93a0*/  FMUL.FTZ R88, R2.reuse, R88 ;  /* 0x0000005802587220 */ /* 0x040fe40000410000 */
[--C-:B-1----:R-:W-:Y:S02]  /*93b0*/  FFMA.FTZ R103, R171, c[0x0][0x2d0], -R102.reuse ;  /* 0x0000b400ab677a23 */ /* 0x102fe40000010866 */
[----:B------:R-:W-:Y:S01]  /*93c0*/  LDSM.16.MT88.4 R168, [R209+0x3880] ;  /* 0x00388000d1a8783b */ /* 0x000fe20000004200 */
[C---:B------:R-:W-:Y:S01]  /*93d0*/  FMUL.FTZ R89, R2.reuse, R89 ;  /* 0x0000005902597220 */ /* 0x040fe20000410000 */
[----:B------:R1:W-:Y:S01]  /*93e0*/  MUFU.EX2 R176, R103 ;  /* 0x0000006700b07308 */ /* 0x0003e20000000800 */
[C---:B------:R-:W-:Y:S02]  /*93f0*/  FMUL.FTZ R92, R2.reuse, R92 ;  /* 0x0000005c025c7220 */ /* 0x040fe40000410000 */
[----:B------:R-:W-:Y:S02]  /*9400*/  FMUL.FTZ R93, R2, R93 ;  /* 0x0000005d025d7220 */ /* 0x000fe40000410000 */
[C---:B--2---:R-:W-:Y:S02]  /*9410*/  FMUL.FTZ R10, R0.reuse, R118 ;  /* 0x00000076000a7220 */ /* 0x044fe40000410000 */
[C---:B------:R-:W-:Y:S02]  /*9420*/  FMUL.FTZ R11, R0.reuse, R119 ;  /* 0x00000077000b7220 */ /* 0x040fe40000410000 */
[----:B------:R-:W2:Y:S01]  /*9430*/  LDSM.16.MT88.4 R116, [R209+0x2480] ;  /* 0x00248000d174783b */ /* 0x000ea20000004200 */
[C---:B------:R-:W-:Y:S02]  /*9440*/  FMUL.FTZ R14, R0.reuse, R122 ;  /* 0x0000007a000e7220 */ /* 0x040fe40000410000 */
[C---:B------:R-:W-:Y:S02]  /*9450*/  FMUL.FTZ R15, R0.reuse, R123 ;  /* 0x0000007b000f7220 */ /* 0x040fe40000410000 */
[C---:B------:R-:W-:Y:S01]  /*9460*/  HMMA.16816.F32 R8, R112.reuse, R20, R8 ;  /* 0x000000147008723c */ /* 0x040fe20000001808 */
[C---:B------:R-:W-:Y:S02]  /*9470*/  FMUL.FTZ R26, R0.reuse, R134 ;  /* 0x00000086001a7220 */ /* 0x040fe40000410000 */
[----:B------:R-:W3:Y:S01]  /*9480*/  LDSM.16.MT88.4 R120, [R210+0x2480] ;  /* 0x00248000d278783b */ /* 0x000ee20000004200 */
[C---:B------:R-:W-:Y:S02]  /*9490*/  FMUL.FTZ R27, R0.reuse, R135 ;  /* 0x00000087001b7220 */ /* 0x040fe40000410000 */
[----:B------:R-:W-:Y:S02]  /*94a0*/  FMUL.FTZ R42, R0, R150 ;  /* 0x00000096002a7220 */ /* 0x000fe40000410000 */
[-C--:B------:R-:W-:Y:S01]  /*94b0*/  HMMA.16816.F32 R12, R112, R22.reuse, R12 ;  /* 0x00000016700c723c */ /* 0x080fe2000000180c */
[C---:B------:R-:W-:Y:S02]  /*94c0*/  FMUL.FTZ R20, R100.reuse, R128 ;  /* 0x0000008064147220 */ /* 0x040fe40000410000 */
[----:B------:R-:W-:Y:S01]  /*94d0*/  LDSM.16.MT88.4 R132, [R209+0x2080] ;  /* 0x00208000d184783b */ /* 0x000fe20000004200 */
[--C-:B-1----:R-:W-:Y:S02]  /*94e0*/  FFMA.FTZ R103, R173, c[0x0][0x2d0], -R102.reuse ;  /* 0x0000b400ad677a23 */ /* 0x102fe40000010866 */
[----:B------:R-:W-:Y:S02]  /*94f0*/  FMUL.FTZ R21, R100, R129 ;  /* 0x0000008164157220 */ /* 0x000fe40000410000 */
[C---:B------:R-:W-:Y:S01]  /*9500*/  HMMA.16816.F32 R16, R160.reuse, R22, R16 ;  /* 0x00000016a010723c */ /* 0x040fe20000001810 */
[----:B------:R1:W-:Y:S03]  /*9510*/  MUFU.EX2 R175, R103 ;  /* 0x0000006700af7308 */ /* 0x0003e60000000800 */
[C---:B------:R-:W-:Y:S02]  /*9520*/  FMUL.FTZ R30, R0.reuse, R138 ;  /* 0x0000008a001e7220 */ /* 0x040fe40000410000 */
[C---:B------:R-:W-:Y:S02]  /*9530*/  FMUL.FTZ R31, R0.reuse, R139 ;  /* 0x0000008b001f7220 */ /* 0x040fe40000410000 */
[C---:B------:R-:W-:Y:S04]  /*9540*/  FMUL.FTZ R22, R3.reuse, R130 ;  /* 0x0000008203167220 */ /* 0x040fe80000410000 */
[----:B------:R-:W-:Y:S02]  /*9550*/  FMUL.FTZ R23, R3, R131 ;  /* 0x0000008303177220 */ /* 0x000fe40000410000 */
[----:B------:R-:W-:Y:S01]  /*9560*/  LDSM.16.MT88.4 R128, [R209+0x2880] ;  /* 0x00288000d180783b */ /* 0x000fe20000004200 */
[C---:B------:R-:W-:Y:S02]  /*9570*/  FMUL.FTZ R43, R0.reuse, R151 ;  /* 0x00000097002b7220 */ /* 0x040fe40000410000 */
[C---:B------:R-:W-:Y:S02]  /*9580*/  FMUL.FTZ R46, R0.reuse, R154 ;  /* 0x0000009a002e7220 */ /* 0x040fe40000410000 */
[-C--:B------:R-:W-:Y:S01]  /*9590*/  HMMA.16816.F32 R20, R160, R36.reuse, R20 ;  /* 0x00000024a014723c */ /* 0x080fe20000001814 */
[C---:B------:R-:W-:Y:S02]  /*95a0*/  FMUL.FTZ R47, R0.reuse, R155 ;  /* 0x0000009b002f7220 */ /* 0x040fe40000410000 */
[C---:B------:R-:W-:Y:S02]  /*95b0*/  FMUL.FTZ R58, R0.reuse, R58 ;  /* 0x0000003a003a7220 */ /* 0x040fe40000410000 */
[C---:B------:R-:W-:Y:S02]  /*95c0*/  FMUL.FTZ R59, R0.reuse, R59 ;  /* 0x0000003b003b7220 */ /* 0x040fe40000410000 */
[----:B-1----:R-:W-:Y:S01]  /*95d0*/  FFMA.FTZ R103, R177, c[0x0][0x2d0], -R102 ;  /* 0x0000b400b1677a23 */ /* 0x002fe20000010866 */
[C---:B------:R-:W-:Y:S01]  /*95e0*/  HMMA.16816.F32 R24, R112.reuse, R36, R24 ;  /* 0x000000247018723c */ /* 0x040fe20000001818 */
[C---:B------:R-:W-:Y:S02]  /*95f0*/  FMUL.FTZ R62, R0.reuse, R62 ;  /* 0x0000003e003e7220 */ /* 0x040fe40000410000 */
[----:B------:R1:W-:Y:S01]  /*9600*/  MUFU.EX2 R173, R103 ;  /* 0x0000006700ad7308 */ /* 0x0003e20000000800 */
[C---:B------:R-:W-:Y:S02]  /*9610*/  FMUL.FTZ R63, R0.reuse, R63 ;  /* 0x0000003f003f7220 */ /* 0x040fe40000410000 */
[----:B------:R-:W-:Y:S02]  /*9620*/  FMUL.FTZ R74, R0, R74 ;  /* 0x0000004a004a7220 */ /* 0x000fe40000410000 */
[-C--:B------:R-:W-:Y:S01]  /*9630*/  HMMA.16816.F32 R28, R112, R38.reuse, R28 ;  /* 0x00000026701c723c */ /* 0x080fe2000000181c */
[--C-:B------:R-:W-:Y:S03]  /*9640*/  FFMA.FTZ R36, R40, c[0x0][0x2d0], -R110.reuse ;  /* 0x0000b40028247a23 */ /* 0x100fe6000001086e */
[----:B------:R-:W-:Y:S01]  /*9650*/  FFMA.FTZ R40, R41, c[0x0][0x2d0], -R110 ;  /* 0x0000b40029287a23 */ /* 0x000fe2000001086e */
[----:B------:R4:W-:Y:S01]  /*9660*/  MUFU.EX2 R226, R36 ;  /* 0x0000002400e27308 */ /* 0x0009e20000000800 */
[----:B------:R-:W-:Y:S02]  /*9670*/  FMUL.FTZ R37, R100, R145 ;  /* 0x0000009164257220 */ /* 0x000fe40000410000 */
[C---:B------:R-:W-:Y:S01]  /*9680*/  HMMA.16816.F32 R32, R160.reuse, R38, R32 ;  /* 0x00000026a020723c */ /* 0x040fe20000001820 */
[----:B------:R-:W-:Y:S03]  /*9690*/  FMUL.FTZ R41, R2, R149 ;  /* 0x0000009502297220 */ /* 0x000fe60000410000 */
[C---:B------:R-:W-:Y:S02]  /*96a0*/  FMUL.FTZ R75, R0.reuse, R75 ;  /* 0x0000004b004b7220 */ /* 0x040fe40000410000 */
[----:B------:R-:W-:Y:S01]  /*96b0*/  FMUL.FTZ R78, R0, R78 ;  /* 0x0000004e004e7220 */ /* 0x000fe20000410000 */
[----:B------:R5:W-:Y:S01]  /*96c0*/  MUFU.EX2 R225, R40 ;  /* 0x0000002800e17308 */ /* 0x000be20000000800 */
[C---:B------:R-:W-:Y:S04]  /*96d0*/  FMUL.FTZ R38, R3.reuse, R146 ;  /* 0x0000009203267220 */ /* 0x040fe80000410000 */
[----:B-1----:R-:W-:Y:S02]  /*96e0*/  FFMA.FTZ R103, R178, c[0x0][0x2d0], -R102 ;  /* 0x0000b400b2677a23 */ /* 0x002fe40000010866 */
[----:B------:R-:W-:Y:S02]  /*96f0*/  FMUL.FTZ R39, R3, R147 ;  /* 0x0000009303277220 */ /* 0x000fe40000410000 */
[C---:B------:R-:W-:Y:S01]  /*9700*/  FMUL.FTZ R79, R0.reuse, R79 ;  /* 0x0000004f004f7220 */ /* 0x040fe20000410000 */
[----:B------:R1:W-:Y:S01]  /*9710*/  MUFU.EX2 R174, R103 ;  /* 0x0000006700ae7308 */ /* 0x0003e20000000800 */
[C---:B------:R-:W-:Y:S02]  /*9720*/  FMUL.FTZ R90, R0.reuse, R90 ;  /* 0x0000005a005a7220 */ /* 0x040fe40000410000 */
[----:B------:R-:W-:Y:S02]  /*9730*/  FMUL.FTZ R91, R0, R91 ;  /* 0x0000005b005b7220 */ /* 0x000fe40000410000 */
[----:B----4-:R-:W-:Y:S02]  /*9740*/  FMUL.FTZ R36, R100, R144 ;  /* 0x0000009064247220 */ /* 0x010fe40000410000 */
[C---:B------:R-:W-:Y:S02]  /*9750*/  FMUL.FTZ R94, R0.reuse, R94 ;  /* 0x0000005e005e7220 */ /* 0x040fe40000410000 */
[----:B------:R-:W-:Y:S03]  /*9760*/  FMUL.FTZ R95, R0, R95 ;  /* 0x0000005f005f7220 */ /* 0x000fe60000410000 */
[-C--:B--2---:R-:W-:Y:S01]  /*9770*/  HMMA.16816.F32 R36, R160, R116.reuse, R36 ;  /* 0x00000074a024723c */ /* 0x084fe20000001824 */
[----:B-----5:R-:W-:Y:S07]  /*9780*/  FMUL.FTZ R40, R2, R148 ;  /* 0x0000009402287220 */ /* 0x020fee0000410000 */
[C---:B------:R-:W-:Y:S01]  /*9790*/  HMMA.16816.F32 R40, R112.reuse, R116, R40 ;  /* 0x000000747028723c */ /* 0x040fe20000001828 */
[--C-:B-1----:R-:W-:Y:S04]  /*97a0*/  FFMA.FTZ R103, R181, c[0x0][0x2d0], -R110.reuse ;  /* 0x0000b400b5677a23 */ /* 0x102fe8000001086e */
[----:B------:R1:W-:Y:S03]  /*97b0*/  MUFU.EX2 R197, R103 ;  /* 0x0000006700c57308 */ /* 0x0003e60000000800 */
[-C--:B------:R-:W-:Y:S08]  /*97c0*/  HMMA.16816.F32 R44, R112, R118.reuse, R44 ;  /* 0x00000076702c723c */ /* 0x080ff0000000182c */
[C---:B------:R-:W-:Y:S01]  /*97d0*/  HMMA.16816.F32 R48, R160.reuse, R118, R48 ;  /* 0x00000076a030723c */ /* 0x040fe20000001830 */
[----:B------:R-:W2:Y:S07]  /*97e0*/  LDSM.16.MT88.4 R116, [R209+0x3080] ;  /* 0x00308000d174783b */ /* 0x000eae0000004200 */
[-C--:B---3--:R-:W-:Y:S01]  /*97f0*/  HMMA.16816.F32 R52, R160, R120.reuse, R52 ;  /* 0x00000078a034723c */ /* 0x088fe20000001834 */
[--C-:B-1----:R-:W-:Y:S07]  /*9800*/  FFMA.FTZ R103, R183, c[0x0][0x2d0], -R110.reuse ;  /* 0x0000b400b7677a23 */ /* 0x102fee000001086e */
[C---:B------:R-:W-:Y:S01]  /*9810*/  HMMA.16816.F32 R56, R112.reuse, R120, R56 ;  /* 0x000000787038723c */ /* 0x040fe20000001838 */
[----:B------:R1:W3:Y:S07]  /*9820*/  MUFU.EX2 R198, R103 ;  /* 0x0000006700c67308 */ /* 0x0002ee0000000800 */
[-C--:B------:R-:W-:Y:S08]  /*9830*/  HMMA.16816.F32 R60, R112, R122.reuse, R60 ;  /* 0x0000007a703c723c */ /* 0x080ff0000000183c */
[C---:B------:R-:W-:Y:S01]  /*9840*/  HMMA.16816.F32 R64, R160.reuse, R122, R64 ;  /* 0x0000007aa040723c */ /* 0x040fe20000001840 */
[----:B------:R-:W4:Y:S07]  /*9850*/  LDSM.16.MT88.4 R120, [R210+0x3080] ;  /* 0x00308000d278783b */ /* 0x000f2e0000004200 */
[-C--:B--2---:R-:W-:Y:S01]  /*9860*/  HMMA.16816.F32 R68, R160, R116.reuse, R68 ;  /* 0x00000074a044723c */ /* 0x084fe20000001844 */
[--C-:B-1----:R-:W-:Y:S03]  /*9870*/  FFMA.FTZ R103, R179, c[0x0][0x2d0], -R111.reuse ;  /* 0x0000b400b3677a23 */ /* 0x102fe6000001086f */
[----:B---3--:R-:W-:Y:S01]  /*9880*/  F2FP.PACK_AB R108, R198, R197 ;  /* 0x000000c5c66c723e */ /* 0x008fe200000000ff */
[----:B------:R1:W-:Y:S03]  /*9890*/  MUFU.EX2 R196, R103 ;  /* 0x0000006700c47308 */ /* 0x0003e60000000800 */
[C---:B------:R-:W-:Y:S08]  /*98a0*/  HMMA.16816.F32 R72, R112.reuse, R116, R72 ;  /* 0x000000747048723c */ /* 0x040ff00000001848 */
[-C--:B------:R-:W-:Y:S08]  /*98b0*/  HMMA.16816.F32 R76, R112, R118.reuse, R76 ;  /* 0x00000076704c723c */ /* 0x080ff0000000184c */
[C---:B------:R-:W-:Y:S01]  /*98c0*/  HMMA.16816.F32 R80, R160.reuse, R118, R80 ;  /* 0x00000076a050723c */ /* 0x040fe20000001850 */
[----:B------:R-:W2:Y:S03]  /*98d0*/  LDSM.16.MT88.4 R116, [R209+0x1c80] ;  /* 0x001c8000d174783b */ /* 0x000ea60000004200 */
[--C-:B-1----:R-:W-:Y:S04]  /*98e0*/  FFMA.FTZ R103, R180, c[0x0][0x2d0], -R111.reuse ;  /* 0x0000b400b4677a23 */ /* 0x102fe8000001086f */
[-C--:B----4-:R-:W-:Y:S01]  /*98f0*/  HMMA.16816.F32 R84, R160, R120.reuse, R84 ;  /* 0x00000078a054723c */ /* 0x090fe20000001854 */
[----:B------:R1:W-:Y:S07]  /*9900*/  MUFU.EX2 R195, R103 ;  /* 0x0000006700c37308 */ /* 0x0003ee0000000800 */
[C---:B------:R-:W-:Y:S07]  /*9910*/  HMMA.16816.F32 R88, R112.reuse, R120, R88 ;  /* 0x000000787058723c */ /* 0x040fee0000001858 */
[----:B------:R-:W-:Y:S01]  /*9920*/  F2FP.PACK_AB R120, R201, R202 ;  /* 0x000000cac978723e */ /* 0x000fe200000000ff */
[-C--:B------:R-:W-:Y:S01]  /*9930*/  HMMA.16816.F32 R92, R112, R122.reuse, R92 ;  /* 0x0000007a705c723c */ /* 0x080fe2000000185c */
[----:B------:R-:W-:Y:S06]  /*9940*/  F2FP.PACK_AB R121, R175, R176 ;  /* 0x000000b0af79723e */ /* 0x000fec00000000ff */
[----:B------:R-:W-:Y:S01]  /*9950*/  F2FP.PACK_AB R112, R225, R226 ;  /* 0x000000e2e170723e */ /* 0x000fe200000000ff */
[----:B------:R-:W-:Y:S01]  /*9960*/  HMMA.16816.F32 R96, R160, R122, R96 ;  /* 0x0000007aa060723c */ /* 0x000fe20000001860 */
[----:B------:R-:W-:Y:S03]  /*9970*/  F2FP.PACK_AB R113, R207, R224 ;  /* 0x000000e0cf71723e */ /* 0x000fe600000000ff */
[--C-:B-1----:R-:W-:Y:S01]  /*9980*/  FFMA.FTZ R103, R192, c[0x0][0x2d0], -R110.reuse ;  /* 0x0000b400c0677a23 */ /* 0x102fe2000001086e */
[----:B------:R-:W-:Y:S01]  /*9990*/  F2FP.PACK_AB R114, R205, R206 ;  /* 0x000000cecd72723e */ /* 0x000fe200000000ff */
[----:B------:R-:W-:Y:S01]  /*99a0*/  FFMA.FTZ R110, R193, c[0x0][0x2d0], -R110 ;  /* 0x0000b400c16e7a23 */ /* 0x000fe2000001086e */
[----:B------:R-:W-:Y:S01]  /*99b0*/  F2FP.PACK_AB R115, R203, R204 ;  /* 0x000000cccb73723e */ /* 0x000fe200000000ff */
[----:B------:R1:W-:Y:S01]  /*99c0*/  MUFU.EX2 R194, R103 ;  /* 0x0000006700c27308 */ /* 0x0003e20000000800 */
[----:B------:R-:W3:Y:S03]  /*99d0*/  LDL.LU R193, [R1+0x14] ;  /* 0x0000140001c17983 */ /* 0x000ee60000300800 */
[----:B------:R-:W-:Y:S02]  /*99e0*/  F2FP.PACK_AB R122, R199, R200 ;  /* 0x000000c8c77a723e */ /* 0x000fe400000000ff */
[-C--:B--2---:R-:W-:Y:S01]  /*99f0*/  HMMA.16816.F32 R4, R112, R116.reuse, R4 ;  /* 0x000000747004723c */ /* 0x084fe20000001804 */
[----:B------:R-:W-:Y:S03]  /*9a00*/  F2FP.PACK_AB R123, R174, R173 ;  /* 0x000000adae7b723e */ /* 0x000fe600000000ff */
[----:B------:R-:W2:Y:S04]  /*9a10*/  MUFU.EX2 R192, R110 ;  /* 0x0000006e00c07308 */ /* 0x000ea80000000800 */
[C---:B------:R-:W-:Y:S08]  /*9a20*/  HMMA.16816.F32 R8, R120.reuse, R116, R8 ;  /* 0x000000747808723c */ /* 0x040ff00000001808 */
[-C--:B------:R-:W-:Y:S01]  /*9a30*/  HMMA.16816.F32 R12, R120, R118.reuse, R12 ;  /* 0x00000076780c723c */ /* 0x080fe2000000180c */
[--C-:B-1----:R-:W-:Y:S02]  /*9a40*/  FFMA.FTZ R103, R188, c[0x0][0x2d0], -R111.reuse ;  /* 0x0000b400bc677a23 */ /* 0x102fe4000001086f */
[----:B------:R-:W4:Y:S01]  /*9a50*/  LDL.LU R188, [R1+0x10] ;  /* 0x0000100001bc7983 */ /* 0x000f220000300800 */
[----:B------:R-:W-:Y:S04]  /*9a60*/  FFMA.FTZ R111, R189, c[0x0][0x2d0], -R111 ;  /* 0x0000b400bd6f7a23 */ /* 0x000fe8000001086f */
[C---:B------:R-:W-:Y:S01]  /*9a70*/  HMMA.16816.F32 R16, R112.reuse, R118, R16 ;  /* 0x000000767010723c */ /* 0x040fe20000001810 */
[----:B------:R1:W-:Y:S01]  /*9a80*/  MUFU.EX2 R183, R103 ;  /* 0x0000006700b77308 */ /* 0x0003e20000000800 */
[----:B------:R-:W5:Y:S02]  /*9a90*/  LDSM.16.MT88.4 R116, [R210+0x2880] ;  /* 0x00288000d274783b */ /* 0x000f640000004200 */
[----:B--2---:R-:W-:Y:S04]  /*9aa0*/  F2FP.PACK_AB R110, R192, R194 ;  /* 0x000000c2c06e723e */ /* 0x004fe800000000ff */
[-C--:B------:R-:W-:Y:S02]  /*9ab0*/  HMMA.16816.F32 R20, R112, R124.reuse, R20 ;  /* 0x0000007c7014723c */ /* 0x080fe40000001814 */
[----:B------:R-:W2:Y:S01]  /*9ac0*/  LDL.LU R189, [R1+0x8] ;  /* 0x0000080001bd7983 */ /* 0x000ea20000300800 */
[----:B------:R-:W5:Y:S05]  /*9ad0*/  MUFU.EX2 R181, R111 ;  /* 0x0000006f00b57308 */ /* 0x000f6a0000000800 */
[C---:B------:R-:W-:Y:S08]  /*9ae0*/  HMMA.16816.F32 R24, R120.reuse, R124, R24 ;  /* 0x0000007c7818723c */ /* 0x040ff00000001818 */
[-C--:B------:R-:W-:Y:S01]  /*9af0*/  HMMA.16816.F32 R28, R120, R126.reuse, R28 ;  /* 0x0000007e781c723c */ /* 0x080fe2000000181c */
[--C-:B-1----:R-:W-:Y:S02]  /*9b00*/  FFMA.FTZ R103, R185, c[0x0][0x2d0], -R164.reuse ;  /* 0x0000b400b9677a23 */ /* 0x102fe400000108a4 */
[----:B------:R-:W3:Y:S02]  /*9b10*/  LDL.LU R185, [R1+0xc] ;  /* 0x00000c0001b97983 */ /* 0x000ee40000300800 */
[----:B------:R1:W-:Y:S03]  /*9b20*/  MUFU.EX2 R180, R103 ;  /* 0x0000006700b47308 */ /* 0x0003e60000000800 */
[C---:B------:R-:W-:Y:S01]  /*9b30*/  HMMA.16816.F32 R32, R112.reuse, R126, R32 ;  /* 0x0000007e7020723c */ /* 0x040fe20000001820 */
[----:B------:R-:W1:Y:S03]  /*9b40*/  LDSM.16.MT88.4 R124, [R209+0x3480] ;  /* 0x00348000d17c783b */ /* 0x000e660000004200 */
[----:B-----5:R-:W-:Y:S04]  /*9b50*/  F2FP.PACK_AB R111, R181, R183 ;  /* 0x000000b7b56f723e */ /* 0x020fe800000000ff */
[-C--:B------:R-:W-:Y:S08]  /*9b60*/  HMMA.16816.F32 R36, R112, R128.reuse, R36 ;  /* 0x000000807024723c */ /* 0x080ff00000001824 */
[C---:B------:R-:W-:Y:S01]  /*9b70*/  HMMA.16816.F32 R40, R120.reuse, R128, R40 ;  /* 0x000000807828723c */ /* 0x040fe20000001828 */
[--C-:B-1----:R-:W-:Y:S07]  /*9b80*/  FFMA.FTZ R103, R187, c[0x0][0x2d0], -R164.reuse ;  /* 0x0000b400bb677a23 */ /* 0x102fee00000108a4 */
[-C--:B------:R-:W-:Y:S01]  /*9b90*/  HMMA.16816.F32 R44, R120, R130.reuse, R44 ;  /* 0x00000082782c723c */ /* 0x080fe2000000182c */
[----:B------:R1:W5:Y:S07]  /*9ba0*/  MUFU.EX2 R178, R103 ;  /* 0x0000006700b27308 */ /* 0x00036e0000000800 */
[C---:B------:R-:W-:Y:S01]  /*9bb0*/  HMMA.16816.F32 R48, R112.reuse, R130, R48 ;  /* 0x000000827030723c */ /* 0x040fe20000001830 */
[----:B------:R-:W5:Y:S07]  /*9bc0*/  LDSM.16.MT88.4 R128, [R210+0x3480] ;  /* 0x00348000d280783b */ /* 0x000f6e0000004200 */
[-C--:B------:R-:W-:Y:S08]  /*9bd0*/  HMMA.16816.F32 R52, R112, R116.reuse, R52 ;  /* 0x000000747034723c */ /* 0x080ff00000001834 */
[C---:B------:R-:W-:Y:S01]  /*9be0*/  HMMA.16816.F32 R56, R120.reuse, R116, R56 ;  /* 0x000000747838723c */ /* 0x040fe20000001838 */
[--C-:B-1----:R-:W-:Y:S03]  /*9bf0*/  FFMA.FTZ R103, R190, c[0x0][0x2d0], -R164.reuse ;  /* 0x0000b400be677a23 */ /* 0x102fe600000108a4 */
[----:B------:R-:W-:Y:S01]  /*9c00*/  FFMA.FTZ R164, R191, c[0x0][0x2d0], -R164 ;  /* 0x0000b400bfa47a23 */ /* 0x000fe200000108a4 */
[----:B------:R1:W-:Y:S01]  /*9c10*/  MUFU.EX2 R179, R103 ;  /* 0x0000006700b37308 */ /* 0x0003e20000000800 */
[----:B-----5:R-:W-:Y:S02]  /*9c20*/  F2FP.PACK_AB R160, R178, R180 ;  /* 0x000000b4b2a0723e */ /* 0x020fe400000000ff */
[-C--:B------:R-:W-:Y:S07]  /*9c30*/  HMMA.16816.F32 R60, R120, R118.reuse, R60 ;  /* 0x00000076783c723c */ /* 0x080fee000000183c */
[----:B------:R5:W5:Y:S01]  /*9c40*/  MUFU.EX2 R177, R164 ;  /* 0x000000a400b17308 */ /* 0x000b620000000800 */
[C---:B------:R-:W-:Y:S08]  /*9c50*/  HMMA.16816.F32 R64, R112.reuse, R118, R64 ;  /* 0x000000767040723c */ /* 0x040ff00000001840 */
[-C--:B------:R-:W-:Y:S01]  /*9c60*/  HMMA.16816.F32 R68, R112, R124.reuse, R68 ;  /* 0x0000007c7044723c */ /* 0x080fe20000001844 */
[--C-:B-1----:R-:W-:Y:S07]  /*9c70*/  FFMA.FTZ R103, R182, c[0x0][0x2d0], -R102.reuse ;  /* 0x0000b400b6677a23 */ /* 0x102fee0000010866 */
[C---:B------:R-:W-:Y:S01]  /*9c80*/  HMMA.16816.F32 R72, R120.reuse, R124, R72 ;  /* 0x0000007c7848723c */ /* 0x040fe20000001848 */
[----:B------:R1:W-:Y:S01]  /*9c90*/  MUFU.EX2 R172, R103 ;  /* 0x0000006700ac7308 */ /* 0x0003e20000000800 */
[----:B-----5:R-:W5:Y:S06]  /*9ca0*/  LDSM.16.MT88.4 R164, [R210+0x2c80] ;  /* 0x002c8000d2a4783b */ /* 0x020f6c0000004200 */
[-C--:B------:R-:W-:Y:S01]  /*9cb0*/  HMMA.16816.F32 R76, R120, R126.reuse, R76 ;  /* 0x0000007e784c723c */ /* 0x080fe2000000184c */
[----:B------:R-:W-:Y:S07]  /*9cc0*/  F2FP.PACK_AB R162, R177, R179 ;  /* 0x000000b3b1a2723e */ /* 0x000fee00000000ff */
[C---:B------:R-:W-:Y:S08]  /*9cd0*/  HMMA.16816.F32 R80, R112.reuse, R126, R80 ;  /* 0x0000007e7050723c */ /* 0x040ff00000001850 */
[-C--:B------:R-:W-:Y:S01]  /*9ce0*/  HMMA.16816.F32 R84, R112, R128.reuse, R84 ;  /* 0x000000807054723c */ /* 0x080fe20000001854 */
[--C-:B-1----:R-:W-:Y:S04]  /*9cf0*/  FFMA.FTZ R103, R184, c[0x0][0x2d0], -R102.reuse ;  /* 0x0000b400b8677a23 */ /* 0x102fe80000010866 */
[----:B------:R1:W1:Y:S03]  /*9d00*/  MUFU.EX2 R107, R103 ;  /* 0x00000067006b7308 */ /* 0x0002660000000800 */
[C---:B------:R-:W-:Y:S08]  /*9d10*/  HMMA.16816.F32 R88, R120.reuse, R128, R88 ;  /* 0x000000807858723c */ /* 0x040ff00000001858 */
[-C--:B------:R-:W-:Y:S08]  /*9d20*/  HMMA.16816.F32 R92, R120, R130.reuse, R92 ;  /* 0x00000082785c723c */ /* 0x080ff0000000185c */
[----:B------:R-:W-:Y:S01]  /*9d30*/  HMMA.16816.F32 R96, R112, R130, R96 ;  /* 0x000000827060723c */ /* 0x000fe20000001860 */
[--C-:B-1----:R-:W-:Y:S03]  /*9d40*/  FFMA.FTZ R103, R186, c[0x0][0x2d0], -R102.reuse ;  /* 0x0000b400ba677a23 */ /* 0x102fe60000010866 */
[----:B------:R-:W-:Y:S01]  /*9d50*/  F2FP.PACK_AB R161, R107, R172 ;  /* 0x000000ac6ba1723e */ /* 0x000fe200000000ff */
[----:B------:R-:W-:Y:S01]  /*9d60*/  FFMA.FTZ R102, R109, c[0x0][0x2d0], -R102 ;  /* 0x0000b4006d667a23 */ /* 0x000fe20000010866 */
[----:B------:R-:W-:Y:S01]  /*9d70*/  F2FP.PACK_AB R109, R195, R196 ;  /* 0x000000c4c36d723e */ /* 0x000fe200000000ff */
[----:B------:R-:W-:Y:S06]  /*9d80*/  MUFU.EX2 R103, R103 ;  /* 0x0000006700677308 */ /* 0x000fec0000000800 */
[-C--:B------:R-:W-:Y:S01]  /*9d90*/  HMMA.16816.F32 R112, R108, R132.reuse, R4 ;  /* 0x000000846c70723c */ /* 0x080fe20000001804 */
[----:B------:R-:W1:Y:S03]  /*9da0*/  LDSM.16.MT88.4 R4, [R210+0x3880] ;  /* 0x00388000d204783b */ /* 0x000e660000004200 */
[----:B------:R-:W5:Y:S02]  /*9db0*/  MUFU.EX2 R102, R102 ;  /* 0x0000006600667308 */ /* 0x000f640000000800 */
[----:B-----5:R-:W-:Y:S07]  /*9dc0*/  F2FP.PACK_AB R163, R102, R103 ;  /* 0x0000006766a3723e */ /* 0x020fee00000000ff */
[C---:B------:R-:W-:Y:S01]  /*9dd0*/  HMMA.16816.F32 R116, R160.reuse, R132, R8 ;  /* 0x00000084a074723c */ /* 0x040fe20000001808 */
[----:B------:R-:W5:Y:S07]  /*9de0*/  LDL R11, [R1+0x18] ;  /* 0x00001800010b7983 */ /* 0x000f6e0000100800 */
        /* <DEDUP_REMOVED lines=9> */
[C---:B------:R-:W-:Y:S01]  /*9e80*/  HMMA.16816.F32 R156, R108.reuse, R158, R48 ;  /* 0x0000009e6c9c723c */ /* 0x040fe20000001830 */
[----:B----4-:R-:W-:Y:S07]  /*9e90*/  FFMA.FTZ R9, R2, R188, R235 ;  /* 0x000000bc02097223 */ /* 0x010fee00000100eb */
[-C--:B------:R-:W-:Y:S08]  /*9ea0*/  HMMA.16816.F32 R52, R108, R164.reuse, R52 ;  /* 0x000000a46c34723c */ /* 0x080ff00000001834 */
[C---:B------:R-:W-:Y:S01]  /*9eb0*/  HMMA.16816.F32 R56, R160.reuse, R164, R56 ;  /* 0x000000a4a038723c */ /* 0x040fe20000001838 */
[----:B--2---:R-:W-:Y:S04]  /*9ec0*/  FFMA.FTZ R3, R3, R189, R241 ;  /* 0x000000bd03037223 */ /* 0x004fe800000100f1 */
[----:B------:R-:W-:Y:S03]  /*9ed0*/  FADD.FTZ R8, R240, R3 ;  /* 0x00000003f0087221 */ /* 0x000fe60000010000 */
[-C--:B------:R-:W-:Y:S01]  /*9ee0*/  HMMA.16816.F32 R60, R160, R166.reuse, R60 ;  /* 0x000000a6a03c723c */ /* 0x080fe2000000183c */
[----:B------:R-:W-:Y:S03]  /*9ef0*/  FADD.FTZ R3, R236, R9 ;  /* 0x00000009ec037221 */ /* 0x000fe60000010000 */
[----:B------:R-:W-:Y:S02]  /*9f00*/  FADD.FTZ R8, R238, R8 ;  /* 0x00000008ee087221 */ /* 0x000fe40000010000 */
[----:B------:R-:W-:Y:S02]  /*9f10*/  FADD.FTZ R10, R234, R3 ;  /* 0x00000003ea0a7221 */ /* 0x000fe40000010000 */
[C---:B------:R-:W-:Y:S01]  /*9f20*/  HMMA.16816.F32 R64, R108.reuse, R166, R64 ;  /* 0x000000a66c40723c */ /* 0x040fe20000001840 */
[----:B---3--:R-:W-:Y:S03]  /*9f30*/  FFMA.FTZ R3, R0, R193, R230 ;  /* 0x000000c100037223 */ /* 0x008fe600000100e6 */
[----:B------:R-:W-:Y:S02]  /*9f40*/  FFMA.FTZ R100, R100, R185, R245 ;  /* 0x000000b964647223 */ /* 0x000fe400000100f5 */
[----:B------:R-:W-:Y:S02]  /*9f50*/  FADD.FTZ R3, R231, R3 ;  /* 0x00000003e7037221 */ /* 0x000fe40000010000 */
[----:B------:R-:W-:Y:S01]  /*9f60*/  FADD.FTZ R2, R244, R100 ;  /* 0x00000064f4027221 */ /* 0x000fe20000010000 */
[-C--:B------:R-:W-:Y:S03]  /*9f70*/  HMMA.16816.F32 R68, R108, R168.reuse, R68 ;  /* 0x000000a86c44723c */ /* 0x080fe60000001844 */
[----:B------:R-:W-:Y:S01]  /*9f80*/  FADD.FTZ R2, R243, R2 ;  /* 0x00000002f3027221 */ /* 0x000fe20000010000 */
[-C--:B------:R-:W-:Y:S01]  /*9f90*/  MOV R100, R101.reuse ;  /* 0x0000006500647202 */ /* 0x080fe20000000f00 */
[----:B------:R-:W-:Y:S02]  /*9fa0*/  FADD.FTZ R0, R237, R10 ;  /* 0x0000000aed007221 */ /* 0x000fe40000010000 */
[----:B------:R-:W-:Y:S01]  /*9fb0*/  FADD.FTZ R9, R242, R2 ;  /* 0x00000002f2097221 */ /* 0x000fe20000010000 */
[C---:B------:R-:W-:Y:S01]  /*9fc0*/  HMMA.16816.F32 R72, R160.reuse, R168, R72 ;  /* 0x000000a8a048723c */ /* 0x040fe20000001848 */
[----:B------:R-:W-:Y:S03]  /*9fd0*/  FADD.FTZ R2, R239, R8 ;  /* 0x00000008ef027221 */ /* 0x000fe60000010000 */
[----:B------:R-:W-:Y:S02]  /*9fe0*/  FADD.FTZ R9, R226, R9 ;  /* 0x00000009e2097221 */ /* 0x000fe40000010000 */
[----:B------:R-:W-:Y:S02]  /*9ff0*/  FADD.FTZ R3, R232, R3 ;  /* 0x00000003e8037221 */ /* 0x000fe40000010000 */
[----:B------:R-:W-:Y:S01]  /*a000*/  FADD.FTZ R10, R224, R2 ;  /* 0x00000002e00a7221 */ /* 0x000fe20000010000 */
[-C--:B------:R-:W-:Y:S03]  /*a010*/  HMMA.16816.F32 R76, R160, R170.reuse, R76 ;  /* 0x000000aaa04c723c */ /* 0x080fe6000000184c */
[----:B------:R-:W-:Y:S02]  /*a020*/  FADD.FTZ R8, R202, R0 ;  /* 0x00000000ca087221 */ /* 0x000fe40000010000 */
[----:B------:R-:W-:Y:S02]  /*a030*/  FADD.FTZ R2, R225, R9 ;  /* 0x00000009e1027221 */ /* 0x000fe40000010000 */
[----:B------:R-:W-:Y:S01]  /*a040*/  FADD.FTZ R3, R233, R3 ;  /* 0x00000003e9037221 */ /* 0x000fe20000010000 */
[C---:B------:R-:W-:Y:S01]  /*a050*/  HMMA.16816.F32 R80, R108.reuse, R170, R80 ;  /* 0x000000aa6c50723c */ /* 0x040fe20000001850 */
[----:B------:R-:W-:Y:S03]  /*a060*/  FADD.FTZ R0, R207, R10 ;  /* 0x0000000acf007221 */ /* 0x000fe60000010000 */
[----:B------:R-:W-:Y:S02]  /*a070*/  FADD.FTZ R9, R201, R8 ;  /* 0x00000008c9097221 */ /* 0x000fe40000010000 */
[----:B------:R-:W-:Y:S02]  /*a080*/  FADD.FTZ R10, R206, R2 ;  /* 0x00000002ce0a7221 */ /* 0x000fe40000010000 */
[----:B------:R-:W-:Y:S01]  /*a090*/  FADD.FTZ R3, R176, R3 ;  /* 0x00000003b0037221 */ /* 0x000fe20000010000 */
[-C--:B-1----:R-:W-:Y:S03]  /*a0a0*/  HMMA.16816.F32 R84, R108, R4.reuse, R84 ;  /* 0x000000046c54723c */ /* 0x082fe60000001854 */
[----:B------:R-:W-:Y:S02]  /*a0b0*/  FADD.FTZ R8, R204, R0 ;  /* 0x00000000cc087221 */ /* 0x000fe40000010000 */
[----:B------:R-:W-:Y:S02]  /*a0c0*/  FADD.FTZ R2, R200, R9 ;  /* 0x00000009c8027221 */ /* 0x000fe40000010000 */
[----:B------:R-:W-:Y:S01]  /*a0d0*/  FADD.FTZ R3, R175, R3 ;  /* 0x00000003af037221 */ /* 0x000fe20000010000 */
[C---:B------:R-:W-:Y:S01]  /*a0e0*/  HMMA.16816.F32 R88, R160.reuse, R4, R88 ;  /* 0x00000004a058723c */ /* 0x040fe20000001858 */
[----:B------:R-:W-:Y:S03]  /*a0f0*/  FADD.FTZ R0, R205, R10 ;  /* 0x0000000acd007221 */ /* 0x000fe60000010000 */
[----:B------:R-:W-:Y:S03]  /*a100*/  FADD.FTZ R3, R173, R3 ;  /* 0x00000003ad037221 */ /* 0x000fe60000010000 */
[----:B------:R-:W-:Y:S01]  /*a110*/  FADD.FTZ R5, R203, R8 ;  /* 0x00000008cb057221 */ /* 0x000fe20000010000 */
[-C--:B------:R-:W-:Y:S01]  /*a120*/  HMMA.16816.F32 R92, R160, R6.reuse, R92 ;  /* 0x00000006a05c723c */ /* 0x080fe2000000185c */
[----:B------:R-:W-:Y:S03]  /*a130*/  FADD.FTZ R8, R199, R2 ;  /* 0x00000002c7087221 */ /* 0x000fe60000010000 */
[----:B------:R-:W-:Y:S02]  /*a140*/  FADD.FTZ R4, R197, R0 ;  /* 0x00000000c5047221 */ /* 0x000fe40000010000 */
[----:B------:R-:W-:Y:S02]  /*a150*/  FADD.FTZ R2, R196, R5 ;  /* 0x00000005c4027221 */ /* 0x000fe40000010000 */
[----:B------:R-:W-:Y:S01]  /*a160*/  FADD.FTZ R3, R174, R3 ;  /* 0x00000003ae037221 */ /* 0x000fe20000010000 */
[----:B------:R-:W-:Y:S03]  /*a170*/  HMMA.16816.F32 R96, R108, R6, R96 ;  /* 0x000000066c60723c */ /* 0x000fe60000001860 */
[----:B------:R-:W-:Y:S02]  /*a180*/  FADD.FTZ R0, R180, R8 ;  /* 0x00000008b4007221 */ /* 0x000fe40000010000 */
[----:B------:R-:W-:Y:S02]  /*a190*/  FADD.FTZ R4, R198, R4 ;  /* 0x00000004c6047221 */ /* 0x000fe40000010000 */
[----:B------:R-:W-:Y:S01]  /*a1a0*/  FADD.FTZ R5, R195, R2 ;  /* 0x00000002c3057221 */ /* 0x000fe20000010000 */
[----:B------:R-:W-:Y:S01]  /*a1b0*/  MOV R108, R101 ;  /* 0x00000065006c7202 */ /* 0x000fe20000000f00 */
[----:B------:R-:W-:Y:S03]  /*a1c0*/  FADD.FTZ R2, R172, R3 ;  /* 0x00000003ac027221 */ /* 0x000fe60000010000 */
[----:B------:R-:W-:Y:S02]  /*a1d0*/  FADD.FTZ R3, R178, R0 ;  /* 0x00000000b2037221 */ /* 0x000fe40000010000 */
[----:B------:R-:W-:Y:S02]  /*a1e0*/  FADD.FTZ R0, R194, R4 ;  /* 0x00000004c2007221 */ /* 0x000fe40000010000 */
[----:B------:R-:W-:Y:S02]  /*a1f0*/  FADD.FTZ R4, R183, R5 ;  /* 0x00000005b7047221 */ /* 0x000fe40000010000 */
[----:B------:R-:W-:Y:S02]  /*a200*/  FADD.FTZ R5, R192, R0 ;  /* 0x00000000c0057221 */ /* 0x000fe40000010000 */
[----:B------:R-:W-:Y:S02]  /*a210*/  FADD.FTZ R4, R181, R4 ;  /* 0x00000004b5047221 */ /* 0x000fe40000010000 */
[----:B------:R-:W-:Y:S01]  /*a220*/  FADD.FTZ R2, R107, R2 ;  /* 0x000000026b027221 */ /* 0x000fe20000010000 */
[----:B------:R1:W-:Y:S01]  /*a230*/  STL [R1+0xc], R5 ;  /* 0x00000c0501007387 */ /* 0x0003e20000100800 */
[----:B------:R-:W-:Y:S01]  /*a240*/  FADD.FTZ R3, R179, R3 ;  /* 0x00000003b3037221 */ /* 0x000fe20000010000 */
[----:B------:R-:W-:Y:S01]  /*a250*/  MOV R107, R104 ;  /* 0x00000068006b7202 */ /* 0x000fe20000000f00 */
[----:B------:R-:W-:Y:S01]  /*a260*/  FADD.FTZ R0, R103, R2 ;  /* 0x0000000267007221 */ /* 0x000fe20000010000 */
[----:B------:R1:W-:Y:S01]  /*a270*/  STL [R1+0x8], R4 ;  /* 0x0000080401007387 */ /* 0x0003e20000100800 */
[----:B------:R-:W-:Y:S01]  /*a280*/  FADD.FTZ R2, R177, R3 ;  /* 0x00000003b1027221 */ /* 0x000fe20000010000 */
[----:B------:R-:W-:Y:S01]  /*a290*/  MOV R103, R105 ;  /* 0x0000006900677202 */ /* 0x000fe20000000f00 */
[----:B------:R-:W-:Y:S01]  /*a2a0*/  FADD.FTZ R0, R102, R0 ;  /* 0x0000000066007221 */ /* 0x000fe20000010000 */
[----:B------:R-:W-:Y:S02]  /*a2b0*/  MOV R102, R106 ;  /* 0x0000006a00667202 */ /* 0x000fe40000000f00 */
[----:B------:R1:W-:Y:S04]  /*a2c0*/  STL [R1+0x10], R2 ;  /* 0x0000100201007387 */ /* 0x0003e80000100800 */
[----:B------:R1:W-:Y:S01]  /*a2d0*/  STL [R1+0x14], R0 ;  /* 0x0000140001007387 */ /* 0x0003e20000100800 */
[C---:B-----5:R-:W-:Y:S02]  /*a2e0*/  ISETP.GT.AND P0, PT, R222.reuse, R11, PT ;  /* 0x0000000bde00720c */ /* 0x060fe40003f04270 */
[----:B------:R-:W-:Y:S11]  /*a2f0*/  IADD3 R222, R222, -0x1, RZ ;  /* 0xffffffffdede7810 */ /* 0x000ff60007ffe0ff */
[----:B-1----:R-:W-:-:S05]  /*a300*/  @P0 BRA `(.L_x_304) ;  /* 0xffffbba000000947 */ /* 0x002fca000383ffff */
.L_x_285:
[----:B------:R-:W-:Y:S01]  /*a310*/  IMAD.MOV.U32 R0, RZ, RZ, c[0x0][0x2c4] ;  /* 0x0000b100ff007624 */ /* 0x000fe200078e00ff */
[----:B------:R-:W-:Y:S01]  /*a320*/  IADD3 R2, R227, 0x1, -R229 ;  /* 0x00000001e3027810 */ /* 0x000fe20007ffe8e5 */
[----:B------:R-:W-:-:S03]  /*a330*/  IMAD.MOV.U32 R4, RZ, RZ, c[0x0][0x32c] ;  /* 0x0000cb00ff047624 */ /* 0x000fc600078e00ff */
[----:B------:R-:W-:Y:S02]  /*a340*/  ISETP.NE.AND P1, PT, R0, 0x1, PT ;  /* 0x000000010000780c */ /* 0x000fe40003f25270 */
[----:B------:R-:W2:Y:S01]  /*a350*/  S2R R0, SR_CTAID.X ;  /* 0x0000000000007919 */ /* 0x000ea20000002500 */
[----:B------:R-:W-:Y:S02]  /*a360*/  ISETP.GE.AND P0, PT, R4, 0x1, PT ;  /* 0x000000010400780c */ /* 0x000fe40003f06270 */
[----:B--2---:R-:W-:-:S08]  /*a370*/  LEA R0, R0, 0x7f, 0x7 ;  /* 0x0000007f00007811 */ /* 0x004fd000078e38ff */
[----:B-1----:R-:W-:-:S05]  /*a380*/  @P1 IMAD.HI.U32 R3, R0, c[0x0][0x2c8], RZ ;  /* 0x0000b20000031a27 */ /* 0x002fca00078e00ff */
[----:B------:R-:W-:-:S05]  /*a390*/  @P1 SHF.R.U32.HI R0, RZ, c[0x0][0x2cc], R3 ;  /* 0x0000b300ff001a19 */ /* 0x000fca0000011603 */
[----:B------:R-:W-:-:S05]  /*a3a0*/  IMAD.IADD R0, R2, 0x1, R0 ;  /* 0x0000000102007824 */ /* 0x000fca00078e0200 */
[----:B------:R-:W-:Y:S01]  /*a3b0*/  IADD3 R2, R0, -c[0x0][0x324], RZ ;  /* 0x8000c90000027a10 */ /* 0x000fe20007ffe0ff */
[----:B------:R-:W-:Y:S05]  /*a3c0*/  @!P0 BRA `(.L_x_305) ;  /* 0x000000f000008947 */ /* 0x000fea0003800000 */
        /* <DEDUP_REMOVED lines=9> */
.L_x_306:
[----:B------:R-:W-:-:S04]  /*a460*/  MOV R3, c[0x0][0x32c] ;  /* 0x0000cb0000037a02 */ /* 0x000fc80000000f00 */
[----:B------:R-:W-:-:S13]  /*a470*/  ISETP.NE.AND P0, PT, R3, 0x1, PT ;  /* 0x000000010300780c */ /* 0x000fda0003f05270 */
[----:B------:R-:W-:-:S05]  /*a480*/  @P0 IMAD.HI.U32 R3, R0, c[0x0][0x330], RZ ;  /* 0x0000cc0000030a27 */ /* 0x000fca00078e00ff */
[----:B------:R-:W-:-:S05]  /*a490*/  @P0 SHF.R.U32.HI R0, RZ, c[0x0][0x334], R3 ;  /* 0x0000cd00ff000a19 */ /* 0x000fca0000011603 */
.L_x_307:
[----:B------:R-:W-:-:S05]  /*a4a0*/  IMAD R0, R0, c[0x0][0x32c], RZ ;  /* 0x0000cb0000007a24 */ /* 0x000fca00078e02ff */
[----:B------:R-:W-:-:S03]  /*a4b0*/  IMNMX R2, R2, R0, !PT ;  /* 0x0000000002027217 */ /* 0x000fc60007800200 */
.L_x_305:
[----:B------:R-:W2:Y:S01]  /*a4c0*/  LDL R3, [R1+0x48] ;  /* 0x0000480001037983 */ /* 0x000ea20000100800 */
[----:B------:R-:W-:-:S05]  /*a4d0*/  IADD3 R2, R2, 0x2f, RZ ;  /* 0x0000002f02027810 */ /* 0x000fca0007ffe0ff */
[----:B------:R-:W-:-:S05]  /*a4e0*/  IMAD.HI R2, R2, 0x2aaaaaab, RZ ;  /* 0x2aaaaaab02027827 */ /* 0x000fca00078e02ff */
[----:B------:R-:W-:-:S04]  /*a4f0*/  SHF.R.U32.HI R0, RZ, 0x1f, R2 ;  /* 0x0000001fff007819 */ /* 0x000fc80000011602 */
[----:B------:R-:W-:-:S04]  /*a500*/  LEA.HI.SX32 R0, R2, R0, 0x1d ;  /* 0x0000000002007211 */ /* 0x000fc800078feaff */
[----:B--2---:R-:W-:-:S04]  /*a510*/  IMNMX R3, R3, R0, !PT ;  /* 0x0000000003037217 */ /* 0x004fc80007800200 */
[----:B------:R-:W-:Y:S01]  /*a520*/  ISETP.GE.AND P0, PT, R222, R3, PT ;  /* 0x00000003de00720c */ /* 0x000fe20003f06270 */
[----:B------:R1:W-:-:S12]  /*a530*/  STL [R1+0x58], R3 ;  /* 0x0000580301007387 */ /* 0x0003d80000100800 */
[----:B------:R-:W-:Y:S05]  /*a540*/  @!P0 BRA `(.L_x_308) ;  /* 0x0000325000008947 */ /* 0x000fea0003800000 */
[----:B------:R-:W2:Y:S04]  /*a550*/  LDL.64 R10, [R1+0x40] ;  /* 0x00004000010a7983 */ /* 0x000ea80000100a00 */
[----:B------:R-:W3:Y:S04]  /*a560*/  LDL.64 R8, [R1+0x38] ;  /* 0x0000380001087983 */ /* 0x000ee80000100a00 */
[----:B------:R-:W4:Y:S04]  /*a570*/  LDL.64 R6, [R1+0x30] ;  /* 0x0000300001067983 */ /* 0x000f280000100a00 */
[----:B------:R-:W5:Y:S01]  /*a580*/  LDL.64 R4, [R1+0x28] ;  /* 0x0000280001047983 */ /* 0x000f620000100a00 */
[----:B--2---:R-:W-:-:S05]  /*a590*/  IADD3 R2, P0, R10, 0x20, RZ ;  /* 0x000000200a027810 */ /* 0x004fca0007f1e0ff */
[--C-:B---3--:R-:W-:Y:S01]  /*a5a0*/  IMAD.X R0, RZ, RZ, R9.reuse, P0 ;  /* 0x000000ffff007224 */ /* 0x108fe200000e0609 */
[----:B-1----:R-:W-:Y:S01]  /*a5b0*/  IADD3 R3, P0, R10, 0x40, RZ ;  /* 0x000000400a037810 */ /* 0x002fe20007f1e0ff */
[----:B------:R1:W-:Y:S04]  /*a5c0*/  STL [R1+0x24], R2 ;  /* 0x0000240201007387 */ /* 0x0003e80000100800 */
[----:B------:R4:W-:Y:S04]  /*a5d0*/  STL [R1+0x20], R0 ;  /* 0x0000200001007387 */ /* 0x0009e80000100800 */
[----:B------:R5:W-:Y:S01]  /*a5e0*/  STL [R1+0x1c], R3 ;  /* 0x00001c0301007387 */ /* 0x000be20000100800 */
[----:B-1----:R-:W-:Y:S01]  /*a5f0*/  IMAD.X R2, RZ, RZ, R9, P0 ;  /* 0x000000ffff027224 */ /* 0x002fe200000e0609 */
[----:B----4-:R-:W-:-:S04]  /*a600*/  IADD3 R0, P0, R6, 0x20, RZ ;  /* 0x0000002006007810 */ /* 0x010fc80007f1e0ff */
[----:B------:R1:W-:Y:S01]  /*a610*/  STL [R1+0x18], R2 ;  /* 0x0000180201007387 */ /* 0x0003e20000100800 */
[----:B-----5:R-:W-:-:S03]  /*a620*/  IMAD.X R3, RZ, RZ, R5, P0 ;  /* 0x000000ffff037224 */ /* 0x020fc600000e0605 */
[----:B------:R2:W-:Y:S04]  /*a630*/  STL [R1+0x68], R0 ;  /* 0x0000680001007387 */ /* 0x0005e80000100800 */
[----:B------:R3:W-:Y:S01]  /*a640*/  STL [R1+0x64], R3 ;  /* 0x0000640301007387 */ /* 0x0007e20000100800 */
[----:B-1----:R-:W-:-:S05]  /*a650*/  IADD3 R2, P0, R6, 0x40, RZ ;  /* 0x0000004006027810 */ /* 0x002fca0007f1e0ff */
[----:B--2---:R-:W-:-:S05]  /*a660*/  IMAD.X R0, RZ, RZ, R5, P0 ;  /* 0x000000ffff007224 */ /* 0x004fca00000e0605 */
[----:B------:R3:W-:Y:S04]  /*a670*/  STL [R1+0x5c], R0 ;  /* 0x00005c0001007387 */ /* 0x0007e80000100800 */
[----:B------:R3:W-:Y:S02]  /*a680*/  STL [R1+0x60], R2 ;  /* 0x0000600201007387 */ /* 0x0007e40000100800 */
.L_x_311:
[----:B------:R-:W2:Y:S01]  /*a690*/  LDL R103, [R1+0x48] ;  /* 0x0000480001677983 */ /* 0x000ea20000100800 */
[----:B------:R-:W-:Y:S04]  /*a6a0*/  DEPBAR.LE SB0, 0x0 ;  /* 0x000080000000791a */ /* 0x000fe80000000000 */
[----:B------:R-:W-:Y:S01]  /*a6b0*/  BAR.SYNC.DEFER_BLOCKING 0x0 ;  /* 0x0000000000007b1d */ /* 0x000fe20000010000 */
[C---:B------:R-:W-:Y:S01]  /*a6c0*/  LOP3.LUT P5, RZ, R228.reuse, 0x200, RZ, 0xc0, !PT ;  /* 0x00000200e4ff7812 */ /* 0x040fe200078ac0ff */
[----:B---3--:R-:W-:Y:S01]  /*a6d0*/  IMAD.MOV.U32 R2, RZ, RZ, R106 ;  /* 0x000000ffff027224 */ /* 0x008fe200078e006a */
[C---:B------:R-:W-:Y:S01]  /*a6e0*/  LOP3.LUT P4, RZ, R228.reuse, 0x80, RZ, 0xc0, !PT ;  /* 0x00000080e4ff7812 */ /* 0x040fe2000788c0ff */
[----:B------:R-:W-:Y:S01]  /*a6f0*/  IMAD.MOV.U32 R3, RZ, RZ, R105 ;  /* 0x000000ffff037224 */ /* 0x000fe200078e0069 */
[----:B------:R-:W-:Y:S01]  /*a700*/  LOP3.LUT P3, RZ, R228, 0x100, RZ, 0xc0, !PT ;  /* 0x00000100e4ff7812 */ /* 0x000fe2000786c0ff */
[----:B------:R-:W1:Y:S01]  /*a710*/  S2R R102, SR_TID.X ;  /* 0x0000000000667919 */ /* 0x000e620000002100 */
[----:B------:R-:W-:Y:S03]  /*a720*/  IMAD.MOV.U32 R101, RZ, RZ, R104 ;  /* 0x000000ffff657224 */ /* 0x000fe600078e0068 */
[----:B------:R3:W4:Y:S04]  /*a730*/  LDSM.16.M88.4 R48, [R211+0x6080] ;  /* 0x00608000d330783b */ /* 0x0007280000000200 */
        /* <DEDUP_REMOVED lines=12> */
[----:B-1-34-:R-:W2:Y:S01]  /*a800*/  LDL.64 R26, [R1+0x40] ;  /* 0x00004000011a7983 */ /* 0x01aea20000100a00 */
[----:B------:R-:W-:Y:S01]  /*a810*/  ISETP.GT.AND P1, PT, R102, 0x3f, PT ;  /* 0x0000003f6600780c */ /* 0x000fe20003f24270 */
[----:B------:R-:W-:Y:S01]  /*a820*/  IMAD.WIDE.U32 R4, R222, c[0x0][0x208], RZ ;  /* 0x00008200de047a25 */ /* 0x000fe200078e00ff */
[----:B------:R-:W-:Y:S01]  /*a830*/  SHF.R.S32.HI R0, RZ, 0x1f, R222 ;  /* 0x0000001fff007819 */ /* 0x000fe200000114de */
[----:B------:R-:W3:Y:S02]  /*a840*/  LDL.64 R24, [R1+0x38] ;  /* 0x0000380001187983 */ /* 0x000ee40000100a00 */
[----:B------:R-:W-:Y:S02]  /*a850*/  IMAD.MOV.U32 R30, RZ, RZ, c[0x0][0x208] ;  /* 0x00008200ff1e7624 */ /* 0x000fe400078e00ff */
[----:B------:R-:W4:Y:S01]  /*a860*/  LDL R23, [R1+0x24] ;  /* 0x0000240001177983 */ /* 0x000f220000100800 */
[----:B------:R-:W-:Y:S02]  /*a870*/  IMAD R0, R0, c[0x0][0x208], RZ ;  /* 0x0000820000007a24 */ /* 0x000fe400078e02ff */
[----:B------:R-:W-:Y:S01]  /*a880*/  IMAD.SHL.U32 R30, R30, 0x20, RZ ;  /* 0x000000201e1e7824 */ /* 0x000fe200078e00ff */
[----:B------:R-:W5:Y:S01]  /*a890*/  LDL R22, [R1+0x20] ;  /* 0x0000200001167983 */ /* 0x000f620000100800 */
[----:B------:R-:W-:Y:S02]  /*a8a0*/  IMAD R0, R222, c[0x0][0x20c], R0 ;  /* 0x00008300de007a24 */ /* 0x000fe400078e0200 */
[----:B------:R-:W-:Y:S01]  /*a8b0*/  IMAD.MOV.U32 R29, RZ, RZ, 0x5 ;  /* 0x00000005ff1d7424 */ /* 0x000fe200078e00ff */
[----:B------:R-:W5:Y:S01]  /*a8c0*/  LDL R21, [R1+0x1c] ;  /* 0x00001c0001157983 */ /* 0x000f620000100800 */
[----:B------:R-:W-:Y:S02]  /*a8d0*/  IMAD.IADD R0, R5, 0x1, R0 ;  /* 0x0000000105007824 */ /* 0x000fe400078e0200 */
[----:B------:R-:W-:Y:S01]  /*a8e0*/  IMAD.WIDE.U32 R4, R4, 0x30, RZ ;  /* 0x0000003004047825 */ /* 0x000fe200078e00ff */
[----:B------:R-:W5:Y:S03]  /*a8f0*/  LDL R20, [R1+0x18] ;  /* 0x0000180001147983 */ /* 0x000f660000100800 */
[----:B------:R-:W-:Y:S02]  /*a900*/  IMAD R0, R0, 0x30, RZ ;  /* 0x0000003000007824 */ /* 0x000fe400078e02ff */
[----:B------:R-:W-:Y:S02]  /*a910*/  IMAD.MOV.U32 R28, RZ, RZ, c[0x0][0x208] ;  /* 0x00008200ff1c7624 */ /* 0x000fe400078e00ff */
[----:B------:R-:W-:Y:S03]  /*a920*/  IMAD.IADD R0, R5, 0x1, R0 ;  /* 0x0000000105007824 */ /* 0x000fe600078e0200 */
[----:B------:R-:W-:Y:S02]  /*a930*/  SHF.L.U64.HI R28, R28, R29, c[0x0][0x20c] ;  /* 0x000083001c1c7619 */ /* 0x000fe4000001021d */
[-C--:B--2---:R-:W-:Y:S05]  /*a940*/  IADD3 R6, P0, R26, R4.reuse, RZ ;  /* 0x000000041a067210 */ /* 0x084fea0007f1e0ff */
[C---:B---3--:R-:W-:Y:S01]  /*a950*/  IMAD.X R8, R0.reuse, 0x1, R25, P0 ;  /* 0x0000000100087824 */ /* 0x048fe200000e0619 */
[-C--:B----4-:R-:W-:Y:S05]  /*a960*/  IADD3 R5, P0, R23, R4.reuse, RZ ;  /* 0x0000000417057210 */ /* 0x090fea0007f1e0ff */
[C---:B-----5:R-:W-:Y:S01]  /*a970*/  IMAD.X R9, R0.reuse, 0x1, R22, P0 ;  /* 0x0000000100097824 */ /* 0x060fe200000e0616 */
        /* <DEDUP_REMOVED lines=31> */
.L_x_309:
        /* <DEDUP_REMOVED lines=109> */
[----:B------:R1:W1:Y:S10]  /*b240*/  MUFU.TANH R164, R12 ;  /* 0x0000000c00a47308 */ /* 0x0002740000002400 */
[----:B------:R1:W1:Y:S01]  /*b250*/  MUFU.TANH R111, R13 ;  /* 0x0000000d006f7308 */ /* 0x0002620000002400 */
[----:B-----5:R-:W5:Y:S01]  /*b260*/  LDSM.16.M88.4 R8, [R214] ;  /* 0x00000000d608783b */ /* 0x020f620000000200 */
[----:B------:R-:W-:Y:S04]  /*b270*/  DEPBAR.LE SB0, 0x0 ;  /* 0x000080000000791a */ /* 0x000fe80000000000 */
[-C--:B----4-:R-:W-:Y:S04]  /*b280*/  HMMA.16816.F32 R20, R188, R4.reuse, R20 ;  /* 0x00000004bc14723c */ /* 0x090fe80000001814 */
[----:B------:R4:W1:Y:S01]  /*b290*/  MUFU.TANH R171, R14 ;  /* 0x0000000e00ab7308 */ /* 0x0008620000002400 */
[----:B------:R-:W-:Y:S03]  /*b2a0*/  BAR.SYNC.DEFER_BLOCKING 0x0 ;  /* 0x0000000000007b1d */ /* 0x000fe60000010000 */
[C---:B------:R-:W-:Y:S06]  /*b2b0*/  HMMA.16816.F32 R24, R160.reuse, R4, R24 ;  /* 0x00000004a018723c */ /* 0x040fec0000001818 */
[----:B------:R4:W1:Y:S02]  /*b2c0*/  MUFU.TANH R170, R15 ;  /* 0x0000000f00aa7308 */ /* 0x0008640000002400 */
[-C--:B------:R-:W-:Y:S08]  /*b2d0*/  HMMA.16816.F32 R28, R160, R6.reuse, R28 ;  /* 0x00000006a01c723c */ /* 0x080ff0000000181c */
[----:B------:R4:W1:Y:S01]  /*b2e0*/  MUFU.TANH R110, R16 ;  /* 0x00000010006e7308 */ /* 0x0008620000002400 */
[C---:B------:R-:W-:Y:S04]  /*b2f0*/  HMMA.16816.F32 R32, R188.reuse, R6, R32 ;  /* 0x00000006bc20723c */ /* 0x040fe80000001820 */
[----:B------:R-:W-:Y:S02]  /*b300*/  FMUL.FTZ R20, R20, c[0x0][0x320] ;  /* 0x0000c80014147a20 */ /* 0x000fe40000410000 */
[----:B------:R-:W-:Y:S03]  /*b310*/  FMUL.FTZ R21, R21, c[0x0][0x320] ;  /* 0x0000c80015157a20 */ /* 0x000fe60000410000 */
[----:B------:R4:W1:Y:S03]  /*b320*/  MUFU.TANH R109, R17 ;  /* 0x00000011006d7308 */ /* 0x0008660000002400 */
        /* <DEDUP_REMOVED lines=18> */
[----:B------:R-:W-:Y:S03]  /*b450*/  FMUL.FTZ R33, R33, c[0x0][0x320] ;  /* 0x0000c80021217a20 */ /* 0x000fe60000410000 */
        /* <DEDUP_REMOVED lines=21> */
[----:B------:R-:W-:Y:S05]  /*b5b0*/  FMUL.FTZ R51, R51, c[0x0][0x320] ;  /* 0x0000c80033337a20 */ /* 0x000fea0000410000 */
[----:B------:R4:W1:Y:S10]  /*b5c0*/  MUFU.TANH R183, R25 ;  /* 0x0000001900b77308 */ /* 0x0008740000002400 */
        /* <DEDUP_REMOVED lines=25> */
[----:B------:R4:W1:Y:S01]  /*b760*/  MUFU.TANH R189, R51 ;  /* 0x0000003300bd7308 */ /* 0x0008620000002400 */
[----:B------:R-:W-:-:S05]  /*b770*/  @!P0 BRA `(.L_x_310) ;  /* 0x0000041000008947 */ /* 0x000fca0003800000 */
[----:B--23--:R-:W-:Y:S01]  /*b780*/  SHF.R.S32.HI R206, RZ, 0x1f, R102 ;  /* 0x0000001fffce7819 */ /* 0x00cfe20000011466 */
[----:B------:R-:W2:Y:S03]  /*b790*/  LDL.64 R204, [R1+0x30] ;  /* 0x0000300001cc7983 */ /* 0x000ea60000100a00 */
[----:B------:R-:W-:Y:S01]  /*b7a0*/  LEA.HI R206, R206, R102, RZ, 0x2 ;  /* 0x00000066cece7211 */ /* 0x000fe200078f10ff */
[----:B-1----:R-:W3:Y:S03]  /*b7b0*/  LDL.64 R12, [R1+0x50] ;  /* 0x00005000010c7983 */ /* 0x002ee60000100a00 */
[----:B------:R-:W-:Y:S01]  /*b7c0*/  SHF.R.S32.HI R206, RZ, 0x2, R206 ;  /* 0x00000002ffce7819 */ /* 0x000fe200000114ce */
[----:B------:R-:W5:Y:S03]  /*b7d0*/  LDL.64 R102, [R1+0x28] ;  /* 0x0000280001667983 */ /* 0x000f660000100a00 */
[----:B----4-:R-:W-:Y:S01]  /*b7e0*/  IADD3 R0, -R206, 0x30, RZ ;  /* 0x00000030ce007810 */ /* 0x010fe20007ffe1ff */
[----:B------:R-:W4:Y:S03]  /*b7f0*/  LDL R11, [R1+0x68] ;  /* 0x00006800010b7983 */ /* 0x000f260000100800 */
[----:B------:R-:W-:Y:S01]  /*b800*/  ISETP.GE.AND P1, PT, R0, 0x1, PT ;  /* 0x000000010000780c */ /* 0x000fe20003f26270 */
[----:B------:R-:W3:Y:S04]  /*b810*/  LDL R10, [R1+0x64] ;  /* 0x00006400010a7983 */ /* 0x000ee80000100800 */
[----:B------:R-:W3:Y:S04]  /*b820*/  LDL R20, [R1+0x60] ;  /* 0x0000600001147983 */ /* 0x000ee80000100800 */
[----:B------:R-:W3:Y:S04]  /*b830*/  LDL R9, [R1+0x5c] ;  /* 0x00005c0001097983 */ /* 0x000ee80000100800 */
[----:B------:R-:W-:Y:S04]  /*b840*/  @P1 IADD3 R4, R222, -0x1, RZ ;  /* 0xffffffffde041810 */ /* 0x000fe80007ffe0ff */
[----:B------:R-:W-:Y:S01]  /*b850*/  @P1 SHF.R.S32.HI R5, RZ, 0x1f, R4 ;  /* 0x0000001fff051819 */ /* 0x000fe20000011404 */
[C---:B------:R-:W-:Y:S04]  /*b860*/  @P1 IMAD.WIDE.U32 R6, R4.reuse, c[0x0][0x1e0], RZ ;  /* 0x0000780004061a25 */ /* 0x040fe800078e00ff */
[----:B------:R-:W-:Y:S04]  /*b870*/  @P1 IMAD R5, R5, c[0x0][0x1e0], RZ ;  /* 0x0000780005051a24 */ /* 0x000fe800078e02ff */
[----:B------:R-:W-:Y:S04]  /*b880*/  @P1 IMAD R4, R4, c[0x0][0x1e4], R5 ;  /* 0x0000790004041a24 */ /* 0x000fe800078e0205 */
[----:B------:R-:W-:Y:S02]  /*b890*/  @P1 IMAD.IADD R7, R7, 0x1, R4 ;  /* 0x0000000107071824 */ /* 0x000fe400078e0204 */
[----:B--2---:R-:W-:Y:S02]  /*b8a0*/  @P1 IMAD.MOV.U32 R4, RZ, RZ, R204 ;  /* 0x000000ffff041224 */ /* 0x004fe400078e00cc */
[----:B-----5:R-:W-:Y:S04]  /*b8b0*/  @P1 IMAD.MOV.U32 R5, RZ, RZ, R103 ;  /* 0x000000ffff051224 */ /* 0x020fe800078e0067 */
[----:B------:R-:W-:Y:S04]  /*b8c0*/  @P1 IMAD.WIDE.U32 R4, R6, 0x30, R4 ;  /* 0x0000003006041825 */ /* 0x000fe800078e0004 */
[----:B------:R-:W-:Y:S02]  /*b8d0*/  @P1 IMAD R6, R7, 0x30, RZ ;  /* 0x0000003007061824 */ /* 0x000fe400078e02ff */
[C---:B------:R-:W-:Y:S02]  /*b8e0*/  @P1 IMAD.SHL.U32 R7, R4.reuse, 0x2, RZ ;  /* 0x0000000204071824 */ /* 0x040fe400078e00ff */
[----:B------:R-:W-:Y:S03]  /*b8f0*/  @P1 IMAD.IADD R6, R5, 0x1, R6 ;  /* 0x0000000105061824 */ /* 0x000fe600078e0206 */
[C---:B------:R-:W-:Y:S02]  /*b900*/  @P1 IADD3 R16, P2, R7.reuse, 0x40, RZ ;  /* 0x0000004007101810 */ /* 0x040fe40007f5e0ff */
[----:B------:R-:W-:Y:S02]  /*b910*/  @P1 SHF.L.U64.HI R6, R4, 0x1, R6 ;  /* 0x0000000104061819 */ /* 0x000fe40000010206 */
[----:B------:R-:W-:Y:S04]  /*b920*/  @P1 IADD3 R16, P0, R16, c[0x0][0x1c8], RZ ;  /* 0x0000720010101a10 */ /* 0x000fe80007f1e0ff */
[--C-:B------:R-:W-:Y:S02]  /*b930*/  @P1 IADD3.X R17, RZ, c[0x0][0x1cc], R6.reuse, P0, P2 ;  /* 0x00007300ff111a10 */ /* 0x100fe400007e4406 */
[----:B------:R-:W-:Y:S04]  /*b940*/  @P1 IADD3 R14, P2, R7, 0x80, RZ ;  /* 0x00000080070e1810 */ /* 0x000fe80007f5e0ff */
[----:B------:R-:W-:Y:S04]  /*b950*/  @P1 IADD3 R14, P0, R14, c[0x0][0x1c8], RZ ;  /* 0x000072000e0e1a10 */ /* 0x000fe80007f1e0ff */
[----:B------:R-:W-:Y:S02]  /*b960*/  @P1 IADD3.X R15, RZ, c[0x0][0x1cc], R6, P0, P2 ;  /* 0x00007300ff0f1a10 */ /* 0x000fe400007e4406 */
[----:B------:R-:W-:Y:S11]  /*b970*/  ISETP.GE.AND P0, PT, R0, 0x21, PT ;  /* 0x000000210000780c */ /* 0x000ff60003f06270 */
[----:B------:R-:W-:Y:S02]  /*b980*/  @!UPT UIADD3 URZ, URZ, URZ, URZ ;  /* 0x0000003f3f3ff290 */ /* 0x000fe4000fffe03f */
[----:B------:R-:W-:Y:S04]  /*b990*/  @P0 IADD3 R0, R222, -0x1, RZ ;  /* 0xffffffffde000810 */ /* 0x000fe80007ffe0ff */
[----:B------:R-:W-:Y:S05]  /*b9a0*/  @P0 SHF.R.S32.HI R4, RZ, 0x1f, R0 ;  /* 0x0000001fff040819 */ /* 0x000fea0000011400 */
[----:B------:R-:W-:Y:S04]  /*b9b0*/  @P0 IMAD R4, R4, c[0x0][0x1e0], RZ ;  /* 0x0000780004040a24 */ /* 0x000fe800078e02ff */
[C---:B------:R-:W-:Y:S02]  /*b9c0*/  @P0 IMAD R8, R0.reuse, c[0x0][0x1e4], R4 ;  /* 0x0000790000080a24 */ /* 0x040fe400078e0204 */
[----:B------:R-:W-:Y:S04]  /*b9d0*/  @P0 IMAD.WIDE.U32 R4, R0, c[0x0][0x1e0], RZ ;  /* 0x0000780000040a25 */ /* 0x000fe800078e00ff */
[----:B------:R-:W-:Y:S02]  /*b9e0*/  @P0 IMAD.IADD R0, R5, 0x1, R8 ;  /* 0x0000000105000824 */ /* 0x000fe400078e0208 */
[----:B---3--:R-:W-:Y:S04]  /*b9f0*/  @P0 IMAD.WIDE.U32 R4, R4, 0x30, R12 ;  /* 0x0000003004040825 */ /* 0x008fe800078e000c */
[----:B------:R-:W-:Y:S04]  /*ba00*/  @P0 IMAD R0, R0, 0x30, RZ ;  /* 0x0000003000000824 */ /* 0x000fe800078e02ff */
[----:B------:R-:W-:Y:S01]  /*ba10*/  @P0 IMAD.IADD R0, R0, 0x1, R5 ;  /* 0x0000000100000824 */ /* 0x000fe200078e0205 */
[-C--:B------:R-:W-:Y:S05]  /*ba20*/  @P0 IADD3 R5, P2, R204, R4.reuse, RZ ;  /* 0x00000004cc050210 */ /* 0x080fea0007f5e0ff */
[C---:B------:R-:W-:Y:S01]  /*ba30*/  @P0 IMAD.X R8, R0.reuse, 0x1, R103, P2 ;  /* 0x0000000100080824 */ /* 0x040fe200010e0667 */
[C---:B------:R-:W-:Y:S04]  /*ba40*/  @P0 LEA R12, P2, R5.reuse, c[0x0][0x1c8], 0x1 ;  /* 0x00007200050c0a11 */ /* 0x040fe800078408ff */
[----:B------:R-:W-:Y:S02]  /*ba50*/  @P0 LEA.HI.X R13, R5, c[0x0][0x1cc], R8, 0x1, P2 ;  /* 0x00007300050d0a11 */ /* 0x000fe400010f0c08 */
[-C--:B----4-:R-:W-:Y:S05]  /*ba60*/  @P0 IADD3 R5, P2, R11, R4.reuse, RZ ;  /* 0x000000040b050210 */ /* 0x090fea0007f5e0ff */
        /* <DEDUP_REMOVED lines=12> */
[----:B------:R-:W-:Y:S03]  /*bb30*/  @P0 LEA.HI.X R5, R5, c[0x0][0x1cc], R0, 0x1, P2 ;  /* 0x0000730005050a11 */ /* 0x000fe600010f0c00 */
[----:B------:R1:W-:Y:S04]  /*bb40*/  @P1 LDGSTS.E.BYPASS.LTC128B.128 [R223+0x4880], [R16.64], !P4 ;  /* 0x0488000010df1fae */ /* 0x0003e8000e101d48 */
[----:B------:R1:W-:Y:S04]  /*bb50*/  @P1 LDGSTS.E.BYPASS.LTC128B.128 [R223+0x5480], [R14.64], !P3 ;  /* 0x054800000edf1fae */ /* 0x0003e8000d901d48 */
[----:B------:R1:W-:Y:S04]  /*bb60*/  @P0 LDGSTS.E.BYPASS.LTC128B.128 [R223+0x4480], [R12.64], !P5 ;  /* 0x044800000cdf0fae */ /* 0x0003e8000e901d48 */
[----:B------:R1:W-:Y:S04]  /*bb70*/  @P0 LDGSTS.E.BYPASS.LTC128B.128 [R223+0x5080], [R10.64], !P4 ;  /* 0x050800000adf0fae */ /* 0x0003e8000e101d48 */
[----:B------:R1:W-:Y:S02]  /*bb80*/  @P0 LDGSTS.E.BYPASS.LTC128B.128 [R223+0x5c80], [R4.64], !P3 ;  /* 0x05c8000004df0fae */ /* 0x0003e4000d901d48 */
.L_x_310:
[----:B-1234-:R-:W-:Y:S01]  /*bb90*/  FMNMX.FTZ R0, R166, R106, !PT ;  /* 0x0000006aa6007209 */ /* 0x01efe20007810000 */
[----:B------:R-:W-:Y:S01]  /*bba0*/  LDSM.16.MT88.4 R20, [R209+0x1880] ;  /* 0x00188000d114783b */ /* 0x000fe20000004200 */
[----:B------:R-:W-:Y:S02]  /*bbb0*/  FMNMX.FTZ R4, R173, R104, !PT ;  /* 0x00000068ad047209 */ /* 0x000fe40007810000 */
[----:B------:R-:W-:Y:S02]  /*bbc0*/  FMNMX.FTZ R106, R165, R0, !PT ;  /* 0x00000000a56a7209 */ /* 0x000fe40007810000 */
[----:B------:R-:W-:Y:S02]  /*bbd0*/  FMNMX.FTZ R0, R167, R105, !PT ;  /* 0x00000069a7007209 */ /* 0x000fe40007810000 */
[----:B------:R-:W-:Y:S01]  /*bbe0*/  FMNMX.FTZ R106, R110, R106, !PT ;  /* 0x0000006a6e6a7209 */ /* 0x000fe20007810000 */
        /* <DEDUP_REMOVED lines=22> */
[----:B------:R-:W1:Y:S01]  /*bd50*/  SHFL.BFLY PT, R5, R106, 0x2, 0x1f ;  /* 0x0c401f006a057f89 */ /* 0x000e6200000e0000 */
[----:B------:R-:W-:Y:S02]  /*bd60*/  FMNMX.FTZ R0, R189, R0, !PT ;  /* 0x00000000bd007209 */ /* 0x000fe40007810000 */
[----:B------:R-:W-:Y:S04]  /*bd70*/  FMNMX.FTZ R4, R164, R4, !PT ;  /* 0x00000004a4047209 */ /* 0x000fe80007810000 */
[----:B------:R-:W-:Y:S01]  /*bd80*/  FMNMX.FTZ R4, R111, R4, !PT ;  /* 0x000000046f047209 */ /* 0x000fe20007810000 */
[----:B------:R-:W2:Y:S03]  /*bd90*/  SHFL.BFLY PT, R105, R0, 0x2, 0x1f ;  /* 0x0c401f0000697f89 */ /* 0x000ea600000e0000 */
[----:B------:R-:W-:Y:S04]  /*bda0*/  FMNMX.FTZ R4, R184, R4, !PT ;  /* 0x00000004b8047209 */ /* 0x000fe80007810000 */
[----:B------:R-:W-:Y:S04]  /*bdb0*/  FMNMX.FTZ R4, R183, R4, !PT ;  /* 0x00000004b7047209 */ /* 0x000fe80007810000 */
[----:B------:R-:W-:Y:S04]  /*bdc0*/  FMNMX.FTZ R4, R192, R4, !PT ;  /* 0x00000004c0047209 */ /* 0x000fe80007810000 */
[----:B------:R-:W-:Y:S04]  /*bdd0*/  FMNMX.FTZ R4, R187, R4, !PT ;  /* 0x00000004bb047209 */ /* 0x000fe80007810000 */
[----:B------:R-:W-:Y:S04]  /*bde0*/  FMNMX.FTZ R4, R199, R4, !PT ;  /* 0x00000004c7047209 */ /* 0x000fe80007810000 */
[----:B------:R-:W-:Y:S02]  /*bdf0*/  FMNMX.FTZ R4, R200, R4, !PT ;  /* 0x00000004c8047209 */ /* 0x000fe40007810000 */
[----:B-1----:R-:W-:Y:S02]  /*be00*/  FMNMX.FTZ R106, R106, R5, !PT ;  /* 0x000000056a6a7209 */ /* 0x002fe40007810000 */
[----:B------:R-:W-:Y:S02]  /*be10*/  FMNMX.FTZ R5, R168, R100, !PT ;  /* 0x00000064a8057209 */ /* 0x000fe40007810000 */
[----:B--2---:R-:W-:Y:S01]  /*be20*/  FMNMX.FTZ R105, R0, R105, !PT ;  /* 0x0000006900697209 */ /* 0x004fe20007810000 */
[----:B------:R-:W1:Y:S01]  /*be30*/  SHFL.BFLY PT, R7, R106, 0x1, 0x1f ;  /* 0x0c201f006a077f89 */ /* 0x000e6200000e0000 */
[----:B------:R-:W-:Y:S02]  /*be40*/  FMNMX.FTZ R0, R174, R5, !PT ;  /* 0x00000005ae007209 */ /* 0x000fe40007810000 */
[----:B------:R-:W-:Y:S02]  /*be50*/  FMNMX.FTZ R4, R203, R4, !PT ;  /* 0x00000004cb047209 */ /* 0x000fe40007810000 */
[----:B------:R-:W-:Y:S02]  /*be60*/  FMNMX.FTZ R0, R171, R0, !PT ;  /* 0x00000000ab007209 */ /* 0x000fe40007810000 */
[----:B------:R-:W-:Y:S01]  /*be70*/  FMNMX.FTZ R4, R190, R4, !PT ;  /* 0x00000004be047209 */ /* 0x000fe20007810000 */
[----:B------:R-:W2:Y:S01]  /*be80*/  SHFL.BFLY PT, R8, R105, 0x1, 0x1f ;  /* 0x0c201f0069087f89 */ /* 0x000ea200000e0000 */
[----:B------:R-:W-:Y:S04]  /*be90*/  FMNMX.FTZ R0, R170, R0, !PT ;  /* 0x00000000aa007209 */ /* 0x000fe80007810000 */
[----:B------:R-:W-:Y:S03]  /*bea0*/  FMNMX.FTZ R0, R185, R0, !PT ;  /* 0x00000000b9007209 */ /* 0x000fe60007810000 */
[----:B------:R-:W3:Y:S01]  /*beb0*/  SHFL.BFLY PT, R6, R4, 0x2, 0x1f ;  /* 0x0c401f0004067f89 */ /* 0x000ee200000e0000 */
[----:B------:R-:W-:Y:S04]  /*bec0*/  FMNMX.FTZ R0, R186, R0, !PT ;  /* 0x00000000ba007209 */ /* 0x000fe80007810000 */
[----:B------:R-:W-:Y:S02]  /*bed0*/  FMNMX.FTZ R0, R193, R0, !PT ;  /* 0x00000000c1007209 */ /* 0x000fe40007810000 */
        /* <DEDUP_REMOVED lines=8> */
[--C-:B------:R-:W-:Y:S02]  /*bf60*/  FFMA.FTZ R40, R176, c[0x0][0x2d0], -R160.reuse ;  /* 0x0000b400b0287a23 */ /* 0x100fe400000108a0 */
[----:B------:R1:W2:Y:S01]  /*bf70*/  MUFU.EX2 R103, R2 ;  /* 0x0000000200677308 */ /* 0x0002a20000000800 */
[----:B------:R-:W-:Y:S01]  /*bf80*/  FMNMX.FTZ R0, R107, R0, !PT ;  /* 0x000000006b007209 */ /* 0x000fe20007810000 */
[----:B------:R-:W-:Y:S01]  /*bf90*/  FMUL.FTZ R161, R105, c[0x0][0x2d0] ;  /* 0x0000b40069a17a20 */ /* 0x000fe20000410000 */
[----:B---3--:R-:W-:Y:S02]  /*bfa0*/  FMNMX.FTZ R4, R4, R6, !PT ;  /* 0x0000000604047209 */ /* 0x008fe40007810000 */
[----:B------:R-:W-:Y:S01]  /*bfb0*/  FMNMX.FTZ R0, R108, R0, !PT ;  /* 0x000000006c007209 */ /* 0x000fe20007810000 */
[--C-:B------:R-:W-:Y:S02]  /*bfc0*/  FFMA.FTZ R48, R181, c[0x0][0x2d0], -R161.reuse ;  /* 0x0000b400b5307a23 */ /* 0x100fe400000108a1 */
[----:B------:R-:W3:Y:S01]  /*bfd0*/  SHFL.BFLY PT, R104, R4, 0x1, 0x1f ;  /* 0x0c201f0004687f89 */ /* 0x000ee200000e0000 */
[----:B------:R-:W-:Y:S01]  /*bfe0*/  FFMA.FTZ R44, R179, c[0x0][0x2d0], -R161 ;  /* 0x0000b400b32c7a23 */ /* 0x000fe200000108a1 */
[----:B------:R4:W-:Y:S10]  /*bff0*/  MUFU.EX2 R234, R48 ;  /* 0x0000003000ea7308 */ /* 0x0009f40000000800 */
[----:B------:R-:W-:Y:S01]  /*c000*/  MUFU.EX2 R236, R40 ;  /* 0x0000002800ec7308 */ /* 0x000fe20000000800 */
[----:B-1----:R-:W-:Y:S02]  /*c010*/  FADD.FTZ R2, -R105, R3 ;  /* 0x0000000369027221 */ /* 0x002fe40000010100 */
[----:B------:R-:W1:Y:S01]  /*c020*/  SHFL.BFLY PT, R3, R0, 0x2, 0x1f ;  /* 0x0c401f0000037f89 */ /* 0x000e6200000e0000 */
[C---:B--2---:R-:W-:Y:S02]  /*c030*/  FMUL.FTZ R5, R103.reuse, R113 ;  /* 0x0000007167057220 */ /* 0x044fe40000410000 */
[----:B------:R-:W-:Y:S04]  /*c040*/  FMUL.FTZ R2, R2, c[0x0][0x2d0] ;  /* 0x0000b40002027a20 */ /* 0x000fe80000410000 */
[----:B------:R-:W-:Y:S01]  /*c050*/  MUFU.EX2 R235, R44 ;  /* 0x0000002c00eb7308 */ /* 0x000fe20000000800 */
[C---:B------:R-:W-:Y:S01]  /*c060*/  FMUL.FTZ R16, R103.reuse, R124 ;  /* 0x0000007c67107220 */ /* 0x040fe20000410000 */
[----:B---3--:R-:W-:Y:S01]  /*c070*/  FMNMX.FTZ R104, R4, R104, !PT ;  /* 0x0000006804687209 */ /* 0x008fe20007810000 */
[--C-:B------:R-:W-:Y:S02]  /*c080*/  FFMA.FTZ R4, R166, c[0x0][0x2d0], -R160.reuse ;  /* 0x0000b400a6047a23 */ /* 0x100fe400000108a0 */
[C---:B------:R-:W-:Y:S02]  /*c090*/  FMUL.FTZ R17, R103.reuse, R125 ;  /* 0x0000007d67117220 */ /* 0x040fe40000410000 */
[C---:B------:R-:W-:Y:S02]  /*c0a0*/  FMUL.FTZ R32, R103.reuse, R140 ;  /* 0x0000008c67207220 */ /* 0x040fe40000410000 */
[C---:B------:R-:W-:Y:S01]  /*c0b0*/  FMUL.FTZ R33, R103.reuse, R141 ;  /* 0x0000008d67217220 */ /* 0x040fe20000410000 */
[----:B------:R2:W3:Y:S01]  /*c0c0*/  MUFU.EX2 R102, R2 ;  /* 0x0000000200667308 */ /* 0x0004e20000000800 */
[C---:B----4-:R-:W-:Y:S02]  /*c0d0*/  FMUL.FTZ R48, R103.reuse, R156 ;  /* 0x0000009c67307220 */ /* 0x050fe40000410000 */
[C---:B------:R-:W-:Y:S02]  /*c0e0*/  FMUL.FTZ R49, R103.reuse, R157 ;  /* 0x0000009d67317220 */ /* 0x040fe40000410000 */
[C---:B------:R-:W-:Y:S02]  /*c0f0*/  FMUL.FTZ R52, R103.reuse, R52 ;  /* 0x0000003467347220 */ /* 0x040fe40000410000 */
[C---:B------:R-:W-:Y:S02]  /*c100*/  FMUL.FTZ R53, R103.reuse, R53 ;  /* 0x0000003567357220 */ /* 0x040fe40000410000 */
[----:B------:R-:W-:Y:S01]  /*c110*/  FMUL.FTZ R64, R103, R64 ;  /* 0x0000004067407220 */ /* 0x000fe20000410000 */
[----:B-1----:R-:W-:Y:S01]  /*c120*/  FMNMX.FTZ R0, R0, R3, !PT ;  /* 0x0000000300007209 */ /* 0x002fe20007810000 */
[----:B------:R-:W-:Y:S01]  /*c130*/  FFMA.FTZ R3, R169, c[0x0][0x2d0], -R161 ;  /* 0x0000b400a9037a23 */ /* 0x000fe200000108a1 */
[----:B------:R-:W-:Y:S01]  /*c140*/  MUFU.EX2 R252, R4 ;  /* 0x0000000400fc7308 */ /* 0x000fe20000000800 */
[C---:B------:R-:W-:Y:S02]  /*c150*/  FMUL.FTZ R65, R103.reuse, R65 ;  /* 0x0000004167417220 */ /* 0x040fe40000410000 */
[C---:B------:R-:W-:Y:S02]  /*c160*/  FMUL.FTZ R68, R103.reuse, R68 ;  /* 0x0000004467447220 */ /* 0x040fe40000410000 */
[C---:B------:R-:W-:Y:S02]  /*c170*/  FMUL.FTZ R69, R103.reuse, R69 ;  /* 0x0000004567457220 */ /* 0x040fe40000410000 */
[C---:B------:R-:W-:Y:S02]  /*c180*/  FMUL.FTZ R80, R103.reuse, R80 ;  /* 0x0000005067507220 */ /* 0x040fe40000410000 */
[C---:B------:R-:W-:Y:S01]  /*c190*/  FMUL.FTZ R81, R103.reuse, R81 ;  /* 0x0000005167517220 */ /* 0x040fe20000410000 */
[----:B------:R1:W-:Y:S01]  /*c1a0*/  MUFU.EX2 R249, R3 ;  /* 0x0000000300f97308 */ /* 0x0003e20000000800 */
[----:B------:R-:W-:Y:S02]  /*c1b0*/  FMUL.FTZ R84, R103, R84 ;  /* 0x0000005467547220 */ /* 0x000fe40000410000 */
[----:B--2---:R-:W-:Y:S02]  /*c1c0*/  FADD.FTZ R2, -R104, R101 ;  /* 0x0000006568027221 */ /* 0x004fe40000010100 */
[----:B---3--:R-:W-:Y:S02]  /*c1d0*/  FMUL.FTZ R6, R102, R114 ;  /* 0x0000007266067220 */ /* 0x008fe40000410000 */
[----:B------:R-:W-:Y:S02]  /*c1e0*/  FMUL.FTZ R2, R2, c[0x0][0x2d0] ;  /* 0x0000b40002027a20 */ /* 0x000fe40000410000 */
[C---:B------:R-:W-:Y:S02]  /*c1f0*/  FMUL.FTZ R7, R102.reuse, R115 ;  /* 0x0000007366077220 */ /* 0x040fe40000410000 */
[----:B------:R2:W3:Y:S01]  /*c200*/  MUFU.EX2 R101, R2 ;  /* 0x0000000200657308 */ /* 0x0004e20000000800 */
[C---:B------:R-:W-:Y:S02]  /*c210*/  FMUL.FTZ R34, R102.reuse, R142 ;  /* 0x0000008e66227220 */ /* 0x040fe40000410000 */
[C---:B------:R-:W-:Y:S02]  /*c220*/  FMUL.FTZ R35, R102.reuse, R143 ;  /* 0x0000008f66237220 */ /* 0x040fe40000410000 */
[----:B------:R-:W-:Y:S01]  /*c230*/  LDSM.16.MT88.4 R140, [R210+0x2080] ;  /* 0x00208000d28c783b */ /* 0x000fe20000004200 */
[C---:B------:R-:W-:Y:S02]  /*c240*/  FMUL.FTZ R50, R102.reuse, R158 ;  /* 0x0000009e66327220 */ /* 0x040fe40000410000 */
[C---:B------:R-:W-:Y:S02]  /*c250*/  FMUL.FTZ R51, R102.reuse, R159 ;  /* 0x0000009f66337220 */ /* 0x040fe40000410000 */
[C---:B------:R-:W-:Y:S02]  /*c260*/  FMUL.FTZ R54, R102.reuse, R54 ;  /* 0x0000003666367220 */ /* 0x040fe40000410000 */
[----:B------:R-:W-:Y:S01]  /*c270*/  FMUL.FTZ R55, R102, R55 ;  /* 0x0000003766377220 */ /* 0x000fe20000410000 */
[----:B------:R-:W-:Y:S01]  /*c280*/  LDSM.16.MT88.4 R156, [R209+0x2c80] ;  /* 0x002c8000d19c783b */ /* 0x000fe20000004200 */
[--C-:B-1----:R-:W-:Y:S02]  /*c290*/  FFMA.FTZ R3, R110, c[0x0][0x2d0], -R160.reuse ;  /* 0x0000b4006e037a23 */ /* 0x102fe400000108a0 */
[----:B------:R-:W-:Y:S02]  /*c2a0*/  FMUL.FTZ R110, R104, c[0x0][0x2d0] ;  /* 0x0000b400686e7a20 */ /* 0x000fe40000410000 */
[----:B------:R1:W-:Y:S01]  /*c2b0*/  MUFU.EX2 R250, R3 ;  /* 0x0000000300fa7308 */ /* 0x0003e20000000800 */
[C---:B------:R-:W-:Y:S02]  /*c2c0*/  FMUL.FTZ R66, R102.reuse, R66 ;  /* 0x0000004266427220 */ /* 0x040fe40000410000 */
[C---:B------:R-:W-:Y:S02]  /*c2d0*/  FMUL.FTZ R67, R102.reuse, R67 ;  /* 0x0000004366437220 */ /* 0x040fe40000410000 */
[C---:B------:R-:W-:Y:S02]  /*c2e0*/  FMUL.FTZ R70, R102.reuse, R70 ;  /* 0x0000004666467220 */ /* 0x040fe40000410000 */
[--C-:B--2---:R-:W-:Y:S02]  /*c2f0*/  FFMA.FTZ R2, R165, c[0x0][0x2d0], -R160.reuse ;  /* 0x0000b400a5027a23 */ /* 0x104fe400000108a0 */
[C---:B---3--:R-:W-:Y:S02]  /*c300*/  FMUL.FTZ R8, R101.reuse, R116 ;  /* 0x0000007465087220 */ /* 0x048fe40000410000 */
[----:B------:R2:W-:Y:S01]  /*c310*/  MUFU.EX2 R191, R2 ;  /* 0x0000000200bf7308 */ /* 0x0005e20000000800 */
[C---:B------:R-:W-:Y:S02]  /*c320*/  FMUL.FTZ R9, R101.reuse, R117 ;  /* 0x0000007565097220 */ /* 0x040fe40000410000 */
[C---:B------:R-:W-:Y:S02]  /*c330*/  FMUL.FTZ R12, R101.reuse, R120 ;  /* 0x00000078650c7220 */ /* 0x040fe40000410000 */
[C---:B------:R-:W-:Y:S02]  /*c340*/  FMUL.FTZ R13, R101.reuse, R121 ;  /* 0x00000079650d7220 */ /* 0x040fe40000410000 */
[C---:B------:R-:W-:Y:S02]  /*c350*/  FMUL.FTZ R24, R101.reuse, R132 ;  /* 0x0000008465187220 */ /* 0x040fe40000410000 */
[C---:B------:R-:W-:Y:S02]  /*c360*/  FMUL.FTZ R25, R101.reuse, R133 ;  /* 0x0000008565197220 */ /* 0x040fe40000410000 */
[----:B------:R-:W-:Y:S02]  /*c370*/  FMUL.FTZ R40, R101, R148 ;  /* 0x0000009465287220 */ /* 0x000fe40000410000 */
[----:B-1----:R-:W-:Y:S02]  /*c380*/  FFMA.FTZ R3, R109, c[0x0][0x2d0], -R160 ;  /* 0x0000b4006d037a23 */ /* 0x002fe400000108a0 */
[C---:B------:R-:W-:Y:S02]  /*c390*/  FMUL.FTZ R41, R101.reuse, R149 ;  /* 0x0000009565297220 */ /* 0x040fe40000410000 */
[----:B------:R1:W3:Y:S01]  /*c3a0*/  MUFU.EX2 R251, R3 ;  /* 0x0000000300fb7308 */ /* 0x0002e20000000800 */
[C---:B------:R-:W-:Y:S02]  /*c3b0*/  FMUL.FTZ R44, R101.reuse, R152 ;  /* 0x00000098652c7220 */ /* 0x040fe40000410000 */
[C---:B------:R-:W-:Y:S02]  /*c3c0*/  FMUL.FTZ R45, R101.reuse, R153 ;  /* 0x00000099652d7220 */ /* 0x040fe40000410000 */
[----:B------:R-:W-:Y:S02]  /*c3d0*/  FMUL.FTZ R56, R101, R56 ;  /* 0x0000003865387220 */ /* 0x000fe40000410000 */
[--C-:B--2---:R-:W-:Y:S02]  /*c3e0*/  FFMA.FTZ R2, R167, c[0x0][0x2d0], -R161.reuse ;  /* 0x0000b400a7027a23 */ /* 0x104fe400000108a1 */
[C---:B------:R-:W-:Y:S02]  /*c3f0*/  FMUL.FTZ R57, R101.reuse, R57 ;  /* 0x0000003965397220 */ /* 0x040fe40000410000 */
[----:B------:R2:W4:Y:S01]  /*c400*/  MUFU.EX2 R248, R2 ;  /* 0x0000000200f87308 */ /* 0x0005220000000800 */
[C---:B------:R-:W-:Y:S02]  /*c410*/  FMUL.FTZ R60, R101.reuse, R60 ;  /* 0x0000003c653c7220 */ /* 0x040fe40000410000 */
[C---:B------:R-:W-:Y:S02]  /*c420*/  FMUL.FTZ R61, R101.reuse, R61 ;  /* 0x0000003d653d7220 */ /* 0x040fe40000410000 */
[----:B------:R-:W-:Y:S02]  /*c430*/  FMUL.FTZ R71, R102, R71 ;  /* 0x0000004766477220 */ /* 0x000fe40000410000 */
[C---:B------:R-:W-:Y:S02]  /*c440*/  FMUL.FTZ R72, R101.reuse, R72 ;  /* 0x0000004865487220 */ /* 0x040fe40000410000 */
[C---:B------:R-:W-:Y:S02]  /*c450*/  FMUL.FTZ R73, R101.reuse, R73 ;  /* 0x0000004965497220 */ /* 0x040fe40000410000 */
[----:B------:R-:W-:Y:S02]  /*c460*/  FMUL.FTZ R76, R101, R76 ;  /* 0x0000004c654c7220 */ /* 0x000fe40000410000 */
[--C-:B-1----:R-:W-:Y:S01]  /*c470*/  FFMA.FTZ R3, R18, c[0x0][0x2d0], -R161.reuse ;  /* 0x0000b40012037a23 */ /* 0x102fe200000108a1 */
[----:B---3--:R-:W-:Y:S01]  /*c480*/  F2FP.PACK_AB R114, R251, R250 ;  /* 0x000000fafb72723e */ /* 0x008fe200000000ff */
[C---:B------:R-:W-:Y:S02]  /*c490*/  FMUL.FTZ R18, R102.reuse, R126 ;  /* 0x0000007e66127220 */ /* 0x040fe40000410000 */
[----:B------:R1:W-:Y:S01]  /*c4a0*/  MUFU.EX2 R247, R3 ;  /* 0x0000000300f77308 */ /* 0x0003e20000000800 */
[----:B------:R-:W-:Y:S02]  /*c4b0*/  FMUL.FTZ R77, R101, R77 ;  /* 0x0000004d654d7220 */ /* 0x000fe40000410000 */
[C---:B------:R-:W-:Y:S02]  /*c4c0*/  FMUL.FTZ R82, R102.reuse, R82 ;  /* 0x0000005266527220 */ /* 0x040fe40000410000 */
[C---:B------:R-:W-:Y:S01]  /*c4d0*/  FMUL.FTZ R83, R102.reuse, R83 ;  /* 0x0000005366537220 */ /* 0x040fe20000410000 */
[----:B--2---:R-:W2:Y:S01]  /*c4e0*/  SHFL.BFLY PT, R2, R0, 0x1, 0x1f ;  /* 0x0c201f0000027f89 */ /* 0x004ea200000e0000 */
[----:B----4-:R-:W-:Y:S01]  /*c4f0*/  F2FP.PACK_AB R113, R249, R248 ;  /* 0x000000f8f971723e */ /* 0x010fe200000000ff */
[----:B------:R-:W-:Y:S02]  /*c500*/  FMUL.FTZ R85, R103, R85 ;  /* 0x0000005567557220 */ /* 0x000fe40000410000 */
[C---:B------:R-:W-:Y:S02]  /*c510*/  FMUL.FTZ R86, R102.reuse, R86 ;  /* 0x0000005666567220 */ /* 0x040fe40000410000 */
[C---:B------:R-:W-:Y:S02]  /*c520*/  FMUL.FTZ R87, R102.reuse, R87 ;  /* 0x0000005766577220 */ /* 0x040fe40000410000 */
[C---:B------:R-:W-:Y:S02]  /*c530*/  FMUL.FTZ R88, R101.reuse, R88 ;  /* 0x0000005865587220 */ /* 0x040fe40000410000 */
[C---:B------:R-:W-:Y:S02]  /*c540*/  FMUL.FTZ R89, R101.reuse, R89 ;  /* 0x0000005965597220 */ /* 0x040fe40000410000 */
[C---:B------:R-:W-:Y:S02]  /*c550*/  FMUL.FTZ R92, R101.reuse, R92 ;  /* 0x0000005c655c7220 */ /* 0x040fe40000410000 */
[----:B------:R-:W-:Y:S02]  /*c560*/  FMUL.FTZ R93, R101, R93 ;  /* 0x0000005d655d7220 */ /* 0x000fe40000410000 */
[----:B------:R-:W-:Y:S02]  /*c570*/  FMUL.FTZ R96, R103, R96 ;  /* 0x0000006067607220 */ /* 0x000fe40000410000 */
[--C-:B-1----:R-:W-:Y:S02]  /*c580*/  FFMA.FTZ R3, R173, c[0x0][0x2d0], -R110.reuse ;  /* 0x0000b400ad037a23 */ /* 0x102fe4000001086e */
[----:B------:R-:W-:Y:S02]  /*c590*/  FMUL.FTZ R97, R103, R97 ;  /* 0x0000006167617220 */ /* 0x000fe40000410000 */
[----:B------:R1:W-:Y:S01]  /*c5a0*/  MUFU.EX2 R242, R3 ;  /* 0x0000000300f27308 */ /* 0x0003e20000000800 */
[----:B------:R-:W-:Y:S01]  /*c5b0*/  FMUL.FTZ R98, R102, R98 ;  /* 0x0000006266627220 */ /* 0x000fe20000410000 */
[----:B--2---:R-:W-:Y:S01]  /*c5c0*/  FMNMX.FTZ R2, R0, R2, !PT ;  /* 0x0000000200027209 */ /* 0x004fe20007810000 */
[--C-:B------:R-:W-:Y:S02]  /*c5d0*/  FFMA.FTZ R0, R19, c[0x0][0x2d0], -R161.reuse ;  /* 0x0000b40013007a23 */ /* 0x100fe400000108a1 */
[C---:B------:R-:W-:Y:S02]  /*c5e0*/  FMUL.FTZ R19, R102.reuse, R127 ;  /* 0x0000007f66137220 */ /* 0x040fe40000410000 */
[----:B------:R-:W-:Y:S01]  /*c5f0*/  LDSM.16.MT88.4 R124, [R210+0x2480] ;  /* 0x00248000d27c783b */ /* 0x000fe20000004200 */
[----:B------:R-:W-:Y:S02]  /*c600*/  FMUL.FTZ R99, R102, R99 ;  /* 0x0000006366637220 */ /* 0x000fe40000410000 */
[----:B------:R2:W3:Y:S01]  /*c610*/  MUFU.EX2 R246, R0 ;  /* 0x0000000000f67308 */ /* 0x0004e20000000800 */
[C---:B------:R-:W-:Y:S02]  /*c620*/  FMUL.FTZ R28, R101.reuse, R136 ;  /* 0x00000088651c7220 */ /* 0x040fe40000410000 */
[----:B------:R-:W-:Y:S02]  /*c630*/  FMUL.FTZ R29, R101, R137 ;  /* 0x00000089651d7220 */ /* 0x000fe40000410000 */
[--C-:B------:R-:W-:Y:S05]  /*c640*/  FFMA.FTZ R109, R199, c[0x0][0x2d0], -R110.reuse ;  /* 0x0000b400c76d7a23 */ /* 0x100fea000001086e */
[----:B------:R-:W-:Y:S01]  /*c650*/  MUFU.EX2 R181, R109 ;  /* 0x0000006d00b57308 */ /* 0x000fe20000000800 */
[----:B-1----:R-:W-:Y:S09]  /*c660*/  FFMA.FTZ R3, R172, c[0x0][0x2d0], -R110 ;  /* 0x0000b400ac037a23 */ /* 0x002ff2000001086e */
[----:B------:R1:W4:Y:S01]  /*c670*/  MUFU.EX2 R243, R3 ;  /* 0x0000000300f37308 */ /* 0x0003220000000800 */
[----:B--2---:R-:W-:Y:S01]  /*c680*/  FADD.FTZ R0, -R2, R100 ;  /* 0x0000006402007221 */ /* 0x004fe20000010100 */
[----:B---3--:R-:W-:Y:S01]  /*c690*/  F2FP.PACK_AB R115, R246, R247 ;  /* 0x000000f7f673723e */ /* 0x008fe200000000ff */
[----:B------:R-:W-:Y:S02]  /*c6a0*/  FFMA.FTZ R100, R177, c[0x0][0x2d0], -R160 ;  /* 0x0000b400b1647a23 */ /* 0x000fe400000108a0 */
[----:B------:R-:W-:Y:S05]  /*c6b0*/  FMUL.FTZ R0, R0, c[0x0][0x2d0] ;  /* 0x0000b40000007a20 */ /* 0x000fea0000410000 */
[----:B------:R2:W-:Y:S10]  /*c6c0*/  MUFU.EX2 R233, R100 ;  /* 0x0000006400e97308 */ /* 0x0005f40000000800 */
[----:B------:R-:W3:Y:S01]  /*c6d0*/  MUFU.EX2 R0, R0 ;  /* 0x0000000000007308 */ /* 0x000ee20000000800 */
[----:B-1----:R-:W-:Y:S01]  /*c6e0*/  FFMA.FTZ R3, R164, c[0x0][0x2d0], -R110 ;  /* 0x0000b400a4037a23 */ /* 0x002fe2000001086e */
[----:B----4-:R-:W-:Y:S01]  /*c6f0*/  F2FP.PACK_AB R116, R243, R242 ;  /* 0x000000f2f374723e */ /* 0x010fe200000000ff */
[----:B------:R-:W-:Y:S07]  /*c700*/  LDSM.16.MT88.4 R164, [R210+0x2c80] ;  /* 0x002c8000d2a4783b */ /* 0x000fee0000004200 */
[----:B------:R1:W-:Y:S01]  /*c710*/  MUFU.EX2 R244, R3 ;  /* 0x0000000300f47308 */ /* 0x0003e20000000800 */
[----:B--2---:R-:W-:Y:S09]  /*c720*/  FFMA.FTZ R100, R178, c[0x0][0x2d0], -R160 ;  /* 0x0000b400b2647a23 */ /* 0x004ff200000108a0 */
[----:B------:R2:W-:Y:S01]  /*c730*/  MUFU.EX2 R232, R100 ;  /* 0x0000006400e87308 */ /* 0x0005e20000000800 */
[C---:B---3--:R-:W-:Y:S02]  /*c740*/  FMUL.FTZ R10, R0.reuse, R118 ;  /* 0x00000076000a7220 */ /* 0x048fe40000410000 */
[C---:B------:R-:W-:Y:S02]  /*c750*/  FMUL.FTZ R11, R0.reuse, R119 ;  /* 0x00000077000b7220 */ /* 0x040fe40000410000 */
[C---:B------:R-:W-:Y:S02]  /*c760*/  FMUL.FTZ R14, R0.reuse, R122 ;  /* 0x0000007a000e7220 */ /* 0x040fe40000410000 */
[C---:B------:R-:W-:Y:S02]  /*c770*/  FMUL.FTZ R15, R0.reuse, R123 ;  /* 0x0000007b000f7220 */ /* 0x040fe40000410000 */
[C---:B------:R-:W-:Y:S01]  /*c780*/  FMUL.FTZ R26, R0.reuse, R134 ;  /* 0x00000086001a7220 */ /* 0x040fe20000410000 */
[----:B------:R-:W3:Y:S01]  /*c790*/  LDSM.16.MT88.4 R120, [R209+0x2480] ;  /* 0x00248000d178783b */ /* 0x000ee20000004200 */
[--C-:B-1----:R-:W-:Y:S02]  /*c7a0*/  FFMA.FTZ R3, R111, c[0x0][0x2d0], -R110.reuse ;  /* 0x0000b4006f037a23 */ /* 0x102fe4000001086e */
[C---:B------:R-:W-:Y:S02]  /*c7b0*/  FMUL.FTZ R27, R0.reuse, R135 ;  /* 0x00000087001b7220 */ /* 0x040fe40000410000 */
[----:B------:R-:W1:Y:S01]  /*c7c0*/  MUFU.EX2 R245, R3 ;  /* 0x0000000300f57308 */ /* 0x000e620000000800 */
[C---:B------:R-:W-:Y:S02]  /*c7d0*/  FMUL.FTZ R42, R0.reuse, R150 ;  /* 0x00000096002a7220 */ /* 0x040fe40000410000 */
[----:B------:R-:W-:Y:S01]  /*c7e0*/  LDSM.16.MT88.4 R132, [R209+0x2080] ;  /* 0x00208000d184783b */ /* 0x000fe20000004200 */
[----:B------:R-:W-:Y:S02]  /*c7f0*/  FMUL.FTZ R43, R0, R151 ;  /* 0x00000097002b7220 */ /* 0x000fe40000410000 */
[----:B--2---:R-:W-:Y:S02]  /*c800*/  FFMA.FTZ R100, R180, c[0x0][0x2d0], -R161 ;  /* 0x0000b400b4647a23 */ /* 0x004fe400000108a1 */
[C---:B------:R-:W-:Y:S02]  /*c810*/  FMUL.FTZ R46, R0.reuse, R154 ;  /* 0x0000009a002e7220 */ /* 0x040fe40000410000 */
[----:B------:R2:W-:Y:S01]  /*c820*/  MUFU.EX2 R231, R100 ;  /* 0x0000006400e77308 */ /* 0x0005e20000000800 */
[C---:B------:R-:W-:Y:S02]  /*c830*/  FMUL.FTZ R47, R0.reuse, R155 ;  /* 0x0000009b002f7220 */ /* 0x040fe40000410000 */
[C---:B------:R-:W-:Y:S02]  /*c840*/  FMUL.FTZ R58, R0.reuse, R58 ;  /* 0x0000003a003a7220 */ /* 0x040fe40000410000 */
[C---:B------:R-:W-:Y:S02]  /*c850*/  FMUL.FTZ R59, R0.reuse, R59 ;  /* 0x0000003b003b7220 */ /* 0x040fe40000410000 */
[C---:B------:R-:W-:Y:S02]  /*c860*/  FMUL.FTZ R62, R0.reuse, R62 ;  /* 0x0000003e003e7220 */ /* 0x040fe40000410000 */
[C---:B------:R-:W-:Y:S02]  /*c870*/  FMUL.FTZ R63, R0.reuse, R63 ;  /* 0x0000003f003f7220 */ /* 0x040fe40000410000 */
[C---:B------:R-:W-:Y:S02]  /*c880*/  FMUL.FTZ R74, R0.reuse, R74 ;  /* 0x0000004a004a7220 */ /* 0x040fe40000410000 */
[----:B------:R-:W-:Y:S01]  /*c890*/  FMUL.FTZ R75, R0, R75 ;  /* 0x0000004b004b7220 */ /* 0x000fe20000410000 */
[----:B-1----:R-:W-:Y:S01]  /*c8a0*/  F2FP.PACK_AB R118, R245, R244 ;  /* 0x000000f4f576723e */ /* 0x002fe200000000ff */
[----:B------:R-:W-:Y:S02]  /*c8b0*/  FMUL.FTZ R3, R2, c[0x0][0x2d0] ;  /* 0x0000b40002037a20 */ /* 0x000fe40000410000 */
[----:B------:R-:W-:Y:S02]  /*c8c0*/  FMUL.FTZ R78, R0, R78 ;  /* 0x0000004e004e7220 */ /* 0x000fe40000410000 */
[----:B------:R-:W-:Y:S02]  /*c8d0*/  FFMA.FTZ R4, R168, c[0x0][0x2d0], -R3 ;  /* 0x0000b400a8047a23 */ /* 0x000fe40000010803 */
[----:B------:R-:W-:Y:S02]  /*c8e0*/  FMUL.FTZ R79, R0, R79 ;  /* 0x0000004f004f7220 */ /* 0x000fe40000410000 */
[----:B------:R1:W-:Y:S01]  /*c8f0*/  MUFU.EX2 R238, R4 ;  /* 0x0000000400ee7308 */ /* 0x0003e20000000800 */
[----:B--2---:R-:W-:Y:S02]  /*c900*/  FFMA.FTZ R100, R182, c[0x0][0x2d0], -R161 ;  /* 0x0000b400b6647a23 */ /* 0x004fe400000108a1 */
[C---:B------:R-:W-:Y:S02]  /*c910*/  FMUL.FTZ R90, R0.reuse, R90 ;  /* 0x0000005a005a7220 */ /* 0x040fe40000410000 */
[C---:B------:R-:W-:Y:S02]  /*c920*/  FMUL.FTZ R91, R0.reuse, R91 ;  /* 0x0000005b005b7220 */ /* 0x040fe40000410000 */
[C---:B------:R-:W-:Y:S02]  /*c930*/  FMUL.FTZ R94, R0.reuse, R94 ;  /* 0x0000005e005e7220 */ /* 0x040fe40000410000 */
[C---:B------:R-:W-:Y:S01]  /*c940*/  FMUL.FTZ R95, R0.reuse, R95 ;  /* 0x0000005f005f7220 */ /* 0x040fe20000410000 */
[----:B------:R2:W-:Y:S01]  /*c950*/  MUFU.EX2 R230, R100 ;  /* 0x0000006400e67308 */ /* 0x0005e20000000800 */
[C---:B------:R-:W-:Y:S02]  /*c960*/  FMUL.FTZ R30, R0.reuse, R138 ;  /* 0x0000008a001e7220 */ /* 0x040fe40000410000 */
[----:B------:R-:W-:Y:S02]  /*c970*/  FMUL.FTZ R31, R0, R139 ;  /* 0x0000008b001f7220 */ /* 0x000fe40000410000 */
[--C-:B------:R-:W-:Y:S06]  /*c980*/  FFMA.FTZ R107, R107, c[0x0][0x2d0], -R3.reuse ;  /* 0x0000b4006b6b7a23 */ /* 0x100fec0000010803 */
[----:B------:R-:W-:Y:S01]  /*c990*/  MUFU.EX2 R107, R107 ;  /* 0x0000006b006b7308 */ /* 0x000fe20000000800 */
[--C-:B-1----:R-:W-:Y:S09]  /*c9a0*/  FFMA.FTZ R4, R174, c[0x0][0x2d0], -R3.reuse ;  /* 0x0000b400ae047a23 */ /* 0x102ff20000010803 */
[----:B------:R1:W4:Y:S01]  /*c9b0*/  MUFU.EX2 R239, R4 ;  /* 0x0000000400ef7308 */ /* 0x0003220000000800 */
[--C-:B--2---:R-:W-:Y:S09]  /*c9c0*/  FFMA.FTZ R100, R184, c[0x0][0x2d0], -R110.reuse ;  /* 0x0000b400b8647a23 */ /* 0x104ff2000001086e */
[----:B------:R2:W-:Y:S01]  /*c9d0*/  MUFU.EX2 R226, R100 ;  /* 0x0000006400e27308 */ /* 0x0005e20000000800 */
[--C-:B-1----:R-:W-:Y:S01]  /*c9e0*/  FFMA.FTZ R4, R171, c[0x0][0x2d0], -R3.reuse ;  /* 0x0000b400ab047a23 */ /* 0x102fe20000010803 */
[----:B----4-:R-:W-:Y:S08]  /*c9f0*/  F2FP.PACK_AB R117, R239, R238 ;  /* 0x000000eeef75723e */ /* 0x010ff000000000ff */
[----:B------:R1:W-:Y:S01]  /*ca00*/  MUFU.EX2 R240, R4 ;  /* 0x0000000400f07308 */ /* 0x0003e20000000800 */
[--C-:B--2---:R-:W-:Y:S09]  /*ca10*/  FFMA.FTZ R100, R183, c[0x0][0x2d0], -R110.reuse ;  /* 0x0000b400b7647a23 */ /* 0x104ff2000001086e */
[----:B------:R2:W-:Y:S01]  /*ca20*/  MUFU.EX2 R225, R100 ;  /* 0x0000006400e17308 */ /* 0x0005e20000000800 */
[--C-:B-1----:R-:W-:Y:S02]  /*ca30*/  FFMA.FTZ R4, R170, c[0x0][0x2d0], -R3.reuse ;  /* 0x0000b400aa047a23 */ /* 0x102fe40000010803 */
[----:B------:R-:W-:Y:S07]  /*ca40*/  LDSM.16.MT88.4 R168, [R209+0x3880] ;  /* 0x00388000d1a8783b */ /* 0x000fee0000004200 */
[----:B------:R1:W4:Y:S01]  /*ca50*/  MUFU.EX2 R241, R4 ;  /* 0x0000000400f17308 */ /* 0x0003220000000800 */
[--C-:B--2---:R-:W-:Y:S09]  /*ca60*/  FFMA.FTZ R100, R185, c[0x0][0x2d0], -R3.reuse ;  /* 0x0000b400b9647a23 */ /* 0x104ff20000010803 */
[----:B------:R2:W-:Y:S01]  /*ca70*/  MUFU.EX2 R224, R100 ;  /* 0x0000006400e07308 */ /* 0x0005e20000000800 */
[----:B-1----:R-:W-:Y:S01]  /*ca80*/  FMUL.FTZ R4, R103, R112 ;  /* 0x0000007067047220 */ /* 0x002fe20000410000 */
[----:B------:R-:W-:Y:S02]  /*ca90*/  F2FP.PACK_AB R112, R191, R252 ;  /* 0x000000fcbf70723e */ /* 0x000fe400000000ff */
[----:B----4-:R-:W-:Y:S05]  /*caa0*/  F2FP.PACK_AB R119, R241, R240 ;  /* 0x000000f0f177723e */ /* 0x010fea00000000ff */
[-C--:B------:R-:W-:Y:S05]  /*cab0*/  HMMA.16816.F32 R4, R112, R20.reuse, R4 ;  /* 0x000000147004723c */ /* 0x080fea0000001804 */
[--C-:B--2---:R-:W-:Y:S03]  /*cac0*/  FFMA.FTZ R100, R186, c[0x0][0x2d0], -R3.reuse ;  /* 0x0000b400ba647a23 */ /* 0x104fe60000010803 */
[C---:B------:R-:W-:Y:S01]  /*cad0*/  HMMA.16816.F32 R8, R116.reuse, R20, R8 ;  /* 0x000000147408723c */ /* 0x040fe20000001808 */
[----:B------:R1:W2:Y:S06]  /*cae0*/  MUFU.EX2 R207, R100 ;  /* 0x0000006400cf7308 */ /* 0x0002ac0000000800 */
[C---:B------:R-:W-:Y:S01]  /*caf0*/  FMUL.FTZ R20, R103.reuse, R128 ;  /* 0x0000008067147220 */ /* 0x040fe20000410000 */
[-C--:B------:R-:W-:Y:S04]  /*cb00*/  HMMA.16816.F32 R12, R116, R22.reuse, R12 ;  /* 0x00000016740c723c */ /* 0x080fe8000000180c */
[----:B------:R-:W-:Y:S04]  /*cb10*/  FMUL.FTZ R21, R103, R129 ;  /* 0x0000008167157220 */ /* 0x000fe80000410000 */
[C---:B------:R-:W-:Y:S07]  /*cb20*/  HMMA.16816.F32 R16, R112.reuse, R22, R16 ;  /* 0x000000167010723c */ /* 0x040fee0000001810 */
[----:B------:R-:W-:Y:S02]  /*cb30*/  FMUL.FTZ R22, R102, R130 ;  /* 0x0000008266167220 */ /* 0x000fe40000410000 */
[----:B-1----:R-:W-:Y:S03]  /*cb40*/  FFMA.FTZ R100, R192, c[0x0][0x2d0], -R110 ;  /* 0x0000b400c0647a23 */ /* 0x002fe6000001086e */
[C---:B------:R-:W-:Y:S01]  /*cb50*/  FMUL.FTZ R23, R102.reuse, R131 ;  /* 0x0000008366177220 */ /* 0x040fe20000410000 */
[----:B------:R1:W-:Y:S01]  /*cb60*/  MUFU.EX2 R206, R100 ;  /* 0x0000006400ce7308 */ /* 0x0003e20000000800 */
[----:B------:R-:W-:Y:S05]  /*cb70*/  LDSM.16.MT88.4 R128, [R210+0x1c80] ;  /* 0x001c8000d280783b */ /* 0x000fea0000004200 */
[-C--:B------:R-:W-:Y:S08]  /*cb80*/  HMMA.16816.F32 R20, R112, R36.reuse, R20 ;  /* 0x000000247014723c */ /* 0x080ff00000001814 */
[C---:B------:R-:W-:Y:S07]  /*cb90*/  HMMA.16816.F32 R24, R116.reuse, R36, R24 ;  /* 0x000000247418723c */ /* 0x040fee0000001818 */
[----:B------:R-:W-:Y:S01]  /*cba0*/  FFMA.FTZ R36, R175, c[0x0][0x2d0], -R160 ;  /* 0x0000b400af247a23 */ /* 0x000fe200000108a0 */
[-C--:B------:R-:W-:Y:S01]  /*cbb0*/  HMMA.16816.F32 R28, R116, R38.reuse, R28 ;  /* 0x00000026741c723c */ /* 0x080fe2000000181c */
[----:B------:R-:W-:Y:S02]  /*cbc0*/  LDSM.16.MT88.4 R172, [R210+0x3880] ;  /* 0x00388000d2ac783b */ /* 0x000fe40000004200 */
[----:B------:R4:W-:Y:S01]  /*cbd0*/  MUFU.EX2 R237, R36 ;  /* 0x0000002400ed7308 */ /* 0x0009e20000000800 */
[----:B-1----:R-:W-:Y:S02]  /*cbe0*/  FFMA.FTZ R100, R187, c[0x0][0x2d0], -R110 ;  /* 0x0000b400bb647a23 */ /* 0x002fe4000001086e */
[C---:B------:R-:W-:Y:S02]  /*cbf0*/  FMUL.FTZ R37, R103.reuse, R145 ;  /* 0x0000009167257220 */ /* 0x040fe40000410000 */
[C---:B------:R-:W-:Y:S05]  /*cc00*/  HMMA.16816.F32 R32, R112.reuse, R38, R32 ;  /* 0x000000267020723c */ /* 0x040fea0000001820 */
[----:B------:R1:W5:Y:S02]  /*cc10*/  MUFU.EX2 R205, R100 ;  /* 0x0000006400cd7308 */ /* 0x0003640000000800 */
[C---:B------:R-:W-:Y:S02]  /*cc20*/  FMUL.FTZ R38, R102.reuse, R146 ;  /* 0x0000009266267220 */ /* 0x040fe40000410000 */
[----:B------:R-:W-:Y:S03]  /*cc30*/  FMUL.FTZ R39, R102, R147 ;  /* 0x0000009366277220 */ /* 0x000fe60000410000 */
[----:B----4-:R-:W-:Y:S07]  /*cc40*/  FMUL.FTZ R36, R103, R144 ;  /* 0x0000009067247220 */ /* 0x010fee0000410000 */
[-C--:B---3--:R-:W-:Y:S03]  /*cc50*/  HMMA.16816.F32 R36, R112, R120.reuse, R36 ;  /* 0x000000787024723c */ /* 0x088fe60000001824 */
[--C-:B-1----:R-:W-:Y:S04]  /*cc60*/  FFMA.FTZ R100, R193, c[0x0][0x2d0], -R3.reuse ;  /* 0x0000b400c1647a23 */ /* 0x102fe80000010803 */
[----:B------:R1:W-:Y:S01]  /*cc70*/  MUFU.EX2 R204, R100 ;  /* 0x0000006400cc7308 */ /* 0x0003e20000000800 */
[C---:B------:R-:W-:Y:S08]  /*cc80*/  HMMA.16816.F32 R40, R116.reuse, R120, R40 ;  /* 0x000000787428723c */ /* 0x040ff00000001828 */
[-C--:B------:R-:W-:Y:S08]  /*cc90*/  HMMA.16816.F32 R44, R116, R122.reuse, R44 ;  /* 0x0000007a742c723c */ /* 0x080ff0000000182c */
[C---:B------:R-:W-:Y:S01]  /*cca0*/  HMMA.16816.F32 R48, R112.reuse, R122, R48 ;  /* 0x0000007a7030723c */ /* 0x040fe20000001830 */
[----:B------:R-:W3:Y:S03]  /*ccb0*/  LDSM.16.MT88.4 R120, [R209+0x3080] ;  /* 0x00308000d178783b */ /* 0x000ee60000004200 */
[----:B-1----:R-:W-:Y:S04]  /*ccc0*/  FFMA.FTZ R100, R194, c[0x0][0x2d0], -R3 ;  /* 0x0000b400c2647a23 */ /* 0x002fe80000010803 */
[-C--:B------:R-:W-:Y:S01]  /*ccd0*/  HMMA.16816.F32 R52, R112, R124.reuse, R52 ;  /* 0x0000007c7034723c */ /* 0x080fe20000001834 */
[----:B------:R1:W4:Y:S03]  /*cce0*/  MUFU.EX2 R193, R100 ;  /* 0x0000006400c17308 */ /* 0x0003260000000800 */
[----:B------:R-:W-:Y:S04]  /*ccf0*/  MOV R194, R191 ;  /* 0x000000bf00c27202 */ /* 0x000fe80000000f00 */
[C---:B------:R-:W-:Y:S08]  /*cd00*/  HMMA.16816.F32 R56, R116.reuse, R124, R56 ;  /* 0x0000007c7438723c */ /* 0x040ff00000001838 */
[-C--:B------:R-:W-:Y:S08]  /*cd10*/  HMMA.16816.F32 R60, R116, R126.reuse, R60 ;  /* 0x0000007e743c723c */ /* 0x080ff0000000183c */
[C---:B------:R-:W-:Y:S01]  /*cd20*/  HMMA.16816.F32 R64, R112.reuse, R126, R64 ;  /* 0x0000007e7040723c */ /* 0x040fe20000001840 */
[----:B------:R-:W2:Y:S03]  /*cd30*/  LDSM.16.MT88.4 R124, [R210+0x3080] ;  /* 0x00308000d27c783b */ /* 0x000ea60000004200 */
[--C-:B-1----:R-:W-:Y:S04]  /*cd40*/  FFMA.FTZ R100, R195, c[0x0][0x2d0], -R160.reuse ;  /* 0x0000b400c3647a23 */ /* 0x102fe800000108a0 */
[----:B------:R1:W-:Y:S01]  /*cd50*/  MUFU.EX2 R191, R100 ;  /* 0x0000006400bf7308 */ /* 0x0003e20000000800 */
[-C--:B---3--:R-:W-:Y:S01]  /*cd60*/  HMMA.16816.F32 R68, R112, R120.reuse, R68 ;  /* 0x000000787044723c */ /* 0x088fe20000001844 */
[----:B------:R-:W3:Y:S07]  /*cd70*/  LDL.LU R195, [R1+0x14] ;  /* 0x0000140001c37983 */ /* 0x000eee0000300800 */
[C---:B------:R-:W-:Y:S08]  /*cd80*/  HMMA.16816.F32 R72, R116.reuse, R120, R72 ;  /* 0x000000787448723c */ /* 0x040ff00000001848 */
[-C--:B------:R-:W-:Y:S04]  /*cd90*/  HMMA.16816.F32 R76, R116, R122.reuse, R76 ;  /* 0x0000007a744c723c */ /* 0x080fe8000000184c */
[--C-:B-1----:R-:W-:Y:S04]  /*cda0*/  FFMA.FTZ R100, R196, c[0x0][0x2d0], -R160.reuse ;  /* 0x0000b400c4647a23 */ /* 0x102fe800000108a0 */
[C---:B------:R-:W-:Y:S01]  /*cdb0*/  HMMA.16816.F32 R80, R112.reuse, R122, R80 ;  /* 0x0000007a7050723c */ /* 0x040fe20000001850 */
[----:B------:R-:W1:Y:S01]  /*cdc0*/  LDSM.16.MT88.4 R120, [R209+0x1c80] ;  /* 0x001c8000d178783b */ /* 0x000e620000004200 */
[----:B------:R4:W-:Y:S06]  /*cdd0*/  MUFU.EX2 R192, R100 ;  /* 0x0000006400c07308 */ /* 0x0009ec0000000800 */
[-C--:B--2---:R-:W-:Y:S01]  /*cde0*/  HMMA.16816.F32 R84, R112, R124.reuse, R84 ;  /* 0x0000007c7054723c */ /* 0x084fe20000001854 */
[----:B------:R-:W2:Y:S07]  /*cdf0*/  LDL.LU R196, [R1+0x10] ;  /* 0x0000100001c47983 */ /* 0x000eae0000300800 */
[C---:B------:R-:W-:Y:S08]  /*ce00*/  HMMA.16816.F32 R88, R116.reuse, R124, R88 ;  /* 0x0000007c7458723c */ /* 0x040ff00000001858 */
[-C--:B------:R-:W-:Y:S04]  /*ce10*/  HMMA.16816.F32 R92, R116, R126.reuse, R92 ;  /* 0x0000007e745c723c */ /* 0x080fe8000000185c */
[--C-:B----4-:R-:W-:Y:S02]  /*ce20*/  FFMA.FTZ R100, R197, c[0x0][0x2d0], -R161.reuse ;  /* 0x0000b400c5647a23 */ /* 0x110fe400000108a1 */
[----:B------:R-:W4:Y:S01]  /*ce30*/  LDL.LU R197, [R1+0x8] ;  /* 0x0000080001c57983 */ /* 0x000f220000300800 */
[----:B------:R-:W-:Y:S01]  /*ce40*/  F2FP.PACK_AB R116, R225, R226 ;  /* 0x000000e2e174723e */ /* 0x000fe200000000ff */
[----:B------:R-:W-:Y:S01]  /*ce50*/  HMMA.16816.F32 R96, R112, R126, R96 ;  /* 0x0000007e7060723c */ /* 0x000fe20000001860 */
[----:B------:R1:W-:Y:S01]  /*ce60*/  MUFU.EX2 R187, R100 ;  /* 0x0000006400bb7308 */ /* 0x0003e20000000800 */
[----:B------:R-:W1:Y:S02]  /*ce70*/  LDSM.16.MT88.4 R124, [R209+0x2880] ;  /* 0x00288000d17c783b */ /* 0x000e640000004200 */
[----:B------:R-:W-:Y:S02]  /*ce80*/  F2FP.PACK_AB R117, R207, R224 ;  /* 0x000000e0cf75723e */ /* 0x000fe400000000ff */
[----:B-----5:R-:W-:Y:S02]  /*ce90*/  F2FP.PACK_AB R118, R205, R206 ;  /* 0x000000cecd76723e */ /* 0x020fe400000000ff */
[----:B------:R-:W-:Y:S04]  /*cea0*/  F2FP.PACK_AB R112, R236, R237 ;  /* 0x000000edec70723e */ /* 0x000fe800000000ff */
[----:B------:R-:W-:Y:S02]  /*ceb0*/  F2FP.PACK_AB R113, R234, R235 ;  /* 0x000000ebea71723e */ /* 0x000fe400000000ff */
[----:B------:R-:W-:Y:S02]  /*cec0*/  F2FP.PACK_AB R114, R232, R233 ;  /* 0x000000e9e872723e */ /* 0x000fe400000000ff */
[----:B------:R-:W-:Y:S02]  /*ced0*/  F2FP.PACK_AB R115, R230, R231 ;  /* 0x000000e7e673723e */ /* 0x000fe400000000ff */
[----:B------:R-:W-:Y:S05]  /*cee0*/  F2FP.PACK_AB R119, R193, R204 ;  /* 0x000000ccc177723e */ /* 0x000fea00000000ff */
[-C--:B-1----:R-:W-:Y:S03]  /*cef0*/  HMMA.16816.F32 R4, R112, R120.reuse, R4 ;  /* 0x000000787004723c */ /* 0x082fe60000001804 */
[--C-:B------:R-:W-:Y:S02]  /*cf00*/  FFMA.FTZ R100, R198, c[0x0][0x2d0], -R161.reuse ;  /* 0x0000b400c6647a23 */ /* 0x100fe400000108a1 */
[----:B------:R-:W5:Y:S02]  /*cf10*/  LDL.LU R198, [R1+0xc] ;  /* 0x00000c0001c67983 */ /* 0x000f640000300800 */
[----:B------:R1:W1:Y:S01]  /*cf20*/  MUFU.EX2 R186, R100 ;  /* 0x0000006400ba7308 */ /* 0x0002620000000800 */
[C---:B------:R-:W-:Y:S08]  /*cf30*/  HMMA.16816.F32 R8, R116.reuse, R120, R8 ;  /* 0x000000787408723c */ /* 0x040ff00000001808 */
[-C--:B------:R-:W-:Y:S08]  /*cf40*/  HMMA.16816.F32 R12, R116, R122.reuse, R12 ;  /* 0x0000007a740c723c */ /* 0x080ff0000000180c */
[C---:B------:R-:W-:Y:S01]  /*cf50*/  HMMA.16816.F32 R16, R112.reuse, R122, R16 ;  /* 0x0000007a7010723c */ /* 0x040fe20000001810 */
[----:B------:R-:W1:Y:S03]  /*cf60*/  LDSM.16.MT88.4 R120, [R210+0x2880] ;  /* 0x00288000d278783b */ /* 0x000e660000004200 */
[--C-:B-1----:R-:W-:Y:S04]  /*cf70*/  FFMA.FTZ R100, R162, c[0x0][0x2d0], -R160.reuse ;  /* 0x0000b400a2647a23 */ /* 0x102fe800000108a0 */
[-C--:B------:R-:W-:Y:S01]  /*cf80*/  HMMA.16816.F32 R20, R112, R128.reuse, R20 ;  /* 0x000000807014723c */ /* 0x080fe20000001814 */
[----:B------:R1:W-:Y:S03]  /*cf90*/  MUFU.EX2 R185, R100 ;  /* 0x0000006400b97308 */ /* 0x0003e60000000800 */
[----:B------:R-:W-:Y:S04]  /*cfa0*/  F2FP.PACK_AB R109, R186, R187 ;  /* 0x000000bbba6d723e */ /* 0x000fe800000000ff */
[C---:B------:R-:W-:Y:S08]  /*cfb0*/  HMMA.16816.F32 R24, R116.reuse, R128, R24 ;  /* 0x000000807418723c */ /* 0x040ff00000001818 */
[-C--:B------:R-:W-:Y:S08]  /*cfc0*/  HMMA.16816.F32 R28, R116, R130.reuse, R28 ;  /* 0x00000082741c723c */ /* 0x080ff0000000181c */
[C---:B------:R-:W-:Y:S01]  /*cfd0*/  HMMA.16816.F32 R32, R112.reuse, R130, R32 ;  /* 0x000000827020723c */ /* 0x040fe20000001820 */
[----:B------:R-:W1:Y:S03]  /*cfe0*/  LDSM.16.MT88.4 R128, [R209+0x3480] ;  /* 0x00348000d180783b */ /* 0x000e660000004200 */
[----:B-1----:R-:W-:Y:S04]  /*cff0*/  FFMA.FTZ R100, R163, c[0x0][0x2d0], -R160 ;  /* 0x0000b400a3647a23 */ /* 0x002fe800000108a0 */
[-C--:B------:R-:W-:Y:S01]  /*d000*/  HMMA.16816.F32 R36, R112, R124.reuse, R36 ;  /* 0x0000007c7024723c */ /* 0x080fe20000001824 */
[----:B------:R1:W-:Y:S07]  /*d010*/  MUFU.EX2 R184, R100 ;  /* 0x0000006400b87308 */ /* 0x0003ee0000000800 */
[C---:B------:R-:W-:Y:S08]  /*d020*/  HMMA.16816.F32 R40, R116.reuse, R124, R40 ;  /* 0x0000007c7428723c */ /* 0x040ff00000001828 */
[-C--:B------:R-:W-:Y:S08]  /*d030*/  HMMA.16816.F32 R44, R116, R126.reuse, R44 ;  /* 0x0000007e742c723c */ /* 0x080ff0000000182c */
[C---:B------:R-:W-:Y:S01]  /*d040*/  HMMA.16816.F32 R48, R112.reuse, R126, R48 ;  /* 0x0000007e7030723c */ /* 0x040fe20000001830 */
[----:B------:R-:W1:Y:S03]  /*d050*/  LDSM.16.MT88.4 R124, [R210+0x3480] ;  /* 0x00348000d27c783b */ /* 0x000e660000004200 */
[--C-:B-1----:R-:W-:Y:S04]  /*d060*/  FFMA.FTZ R100, R188, c[0x0][0x2d0], -R161.reuse ;  /* 0x0000b400bc647a23 */ /* 0x102fe800000108a1 */
[-C--:B------:R-:W-:Y:S01]  /*d070*/  HMMA.16816.F32 R52, R112, R120.reuse, R52 ;  /* 0x000000787034723c */ /* 0x080fe20000001834 */
[----:B------:R1:W-:Y:S01]  /*d080*/  MUFU.EX2 R183, R100 ;  /* 0x0000006400b77308 */ /* 0x0003e20000000800 */
[----:B------:R-:W5:Y:S06]  /*d090*/  LDL R188, [R1+0x58] ;  /* 0x0000580001bc7983 */ /* 0x000f6c0000100800 */
[C---:B------:R-:W-:Y:S08]  /*d0a0*/  HMMA.16816.F32 R56, R116.reuse, R120, R56 ;  /* 0x000000787438723c */ /* 0x040ff00000001838 */
[-C--:B------:R-:W-:Y:S08]  /*d0b0*/  HMMA.16816.F32 R60, R116, R122.reuse, R60 ;  /* 0x0000007a743c723c */ /* 0x080ff0000000183c */
[C---:B------:R-:W-:Y:S04]  /*d0c0*/  HMMA.16816.F32 R64, R112.reuse, R122, R64 ;  /* 0x0000007a7040723c */ /* 0x040fe80000001840 */
[----:B-1----:R-:W-:Y:S04]  /*d0d0*/  FFMA.FTZ R100, R189, c[0x0][0x2d0], -R161 ;  /* 0x0000b400bd647a23 */ /* 0x002fe800000108a1 */
[-C--:B------:R-:W-:Y:S01]  /*d0e0*/  HMMA.16816.F32 R68, R112, R128.reuse, R68 ;  /* 0x000000807044723c */ /* 0x080fe20000001844 */
[----:B------:R1:W1:Y:S07]  /*d0f0*/  MUFU.EX2 R182, R100 ;  /* 0x0000006400b67308 */ /* 0x00026e0000000800 */
[C---:B------:R-:W-:Y:S08]  /*d100*/  HMMA.16816.F32 R72, R116.reuse, R128, R72 ;  /* 0x000000807448723c */ /* 0x040ff00000001848 */
[-C--:B------:R-:W-:Y:S08]  /*d110*/  HMMA.16816.F32 R76, R116, R130.reuse, R76 ;  /* 0x00000082744c723c */ /* 0x080ff0000000184c */
[C---:B------:R-:W-:Y:S04]  /*d120*/  HMMA.16816.F32 R80, R112.reuse, R130, R80 ;  /* 0x000000827050723c */ /* 0x040fe80000001850 */
[----:B-1----:R-:W-:Y:S01]  /*d130*/  FFMA.FTZ R100, R200, c[0x0][0x2d0], -R110 ;  /* 0x0000b400c8647a23 */ /* 0x002fe2000001086e */
[----:B------:R-:W-:Y:S03]  /*d140*/  F2FP.PACK_AB R111, R182, R183 ;  /* 0x000000b7b66f723e */ /* 0x000fe600000000ff */
[-C--:B------:R-:W-:Y:S01]  /*d150*/  HMMA.16816.F32 R84, R112, R124.reuse, R84 ;  /* 0x0000007c7054723c */ /* 0x080fe20000001854 */
[----:B------:R1:W1:Y:S07]  /*d160*/  MUFU.EX2 R180, R100 ;  /* 0x0000006400b47308 */ /* 0x00026e0000000800 */
[C---:B------:R-:W-:Y:S08]  /*d170*/  HMMA.16816.F32 R88, R116.reuse, R124, R88 ;  /* 0x0000007c7458723c */ /* 0x040ff00000001858 */
[-C--:B------:R-:W-:Y:S08]  /*d180*/  HMMA.16816.F32 R92, R116, R126.reuse, R92 ;  /* 0x0000007e745c723c */ /* 0x080ff0000000185c */
[----:B------:R-:W-:Y:S04]  /*d190*/  HMMA.16816.F32 R96, R112, R126, R96 ;  /* 0x0000007e7060723c */ /* 0x000fe80000001860 */
[--C-:B-1----:R-:W-:Y:S01]  /*d1a0*/  FFMA.FTZ R100, R201, c[0x0][0x2d0], -R3.reuse ;  /* 0x0000b400c9647a23 */ /* 0x102fe20000010803 */
[----:B------:R-:W-:Y:S03]  /*d1b0*/  F2FP.PACK_AB R160, R180, R181 ;  /* 0x000000b5b4a0723e */ /* 0x000fe600000000ff */
[----:B------:R1:W-:Y:S04]  /*d1c0*/  MUFU.EX2 R179, R100 ;  /* 0x0000006400b37308 */ /* 0x0003e80000000800 */
[--C-:B-1----:R-:W-:Y:S02]  /*d1d0*/  FFMA.FTZ R100, R202, c[0x0][0x2d0], -R3.reuse ;  /* 0x0000b400ca647a23 */ /* 0x102fe40000010803 */
[----:B------:R-:W-:Y:S01]  /*d1e0*/  FFMA.FTZ R3, R108, c[0x0][0x2d0], -R3 ;  /* 0x0000b4006c037a23 */ /* 0x000fe20000010803 */
[----:B------:R-:W-:Y:S03]  /*d1f0*/  F2FP.PACK_AB R108, R192, R191 ;  /* 0x000000bfc06c723e */ /* 0x000fe600000000ff */
[----:B------:R1:W1:Y:S01]  /*d200*/  MUFU.EX2 R178, R100 ;  /* 0x0000006400b27308 */ /* 0x0002620000000800 */
[----:B---3--:R-:W-:Y:S04]  /*d210*/  FFMA.FTZ R0, R0, R195, R238 ;  /* 0x000000c300007223 */ /* 0x008fe800000100ee */
[----:B------:R-:W-:Y:S04]  /*d220*/  FADD.FTZ R0, R239, R0 ;  /* 0x00000000ef007221 */ /* 0x000fe80000010000 */
[----:B------:R-:W-:Y:S02]  /*d230*/  FADD.FTZ R0, R240, R0 ;  /* 0x00000000f0007221 */ /* 0x000fe40000010000 */
[----:B-1----:R-:W-:Y:S01]  /*d240*/  FFMA.FTZ R100, R203, c[0x0][0x2d0], -R110 ;  /* 0x0000b400cb647a23 */ /* 0x002fe2000001086e */
[----:B------:R-:W-:Y:S03]  /*d250*/  F2FP.PACK_AB R161, R178, R179 ;  /* 0x000000b3b2a1723e */ /* 0x000fe600000000ff */
[----:B------:R1:W-:Y:S01]  /*d260*/  MUFU.EX2 R177, R100 ;  /* 0x0000006400b17308 */ /* 0x0003e20000000800 */
[----:B--2---:R-:W-:Y:S02]  /*d270*/  FFMA.FTZ R101, R101, R196, R242 ;  /* 0x000000c465657223 */ /* 0x004fe400000100f2 */
[----:B-1----:R-:W-:Y:S01]  /*d280*/  FFMA.FTZ R100, R190, c[0x0][0x2d0], -R110 ;  /* 0x0000b400be647a23 */ /* 0x002fe2000001086e */
[----:B------:R-:W-:Y:S01]  /*d290*/  F2FP.PACK_AB R110, R184, R185 ;  /* 0x000000b9b86e723e */ /* 0x000fe200000000ff */
[----:B----4-:R-:W-:Y:S05]  /*d2a0*/  FFMA.FTZ R102, R102, R197, R248 ;  /* 0x000000c566667223 */ /* 0x010fea00000100f8 */
[----:B------:R-:W1:Y:S01]  /*d2b0*/  MUFU.EX2 R176, R100 ;  /* 0x0000006400b07308 */ /* 0x000e620000000800 */
[-C--:B------:R-:W-:Y:S09]  /*d2c0*/  HMMA.16816.F32 R112, R108, R132.reuse, R4 ;  /* 0x000000846c70723c */ /* 0x080ff20000001804 */
[----:B------:R-:W2:Y:S03]  /*d2d0*/  MUFU.EX2 R100, R3 ;  /* 0x0000000300647308 */ /* 0x000ea60000000800 */
[----:B------:R-:W-:Y:S02]  /*d2e0*/  FADD.FTZ R4, R241, R0 ;  /* 0x00000000f1047221 */ /* 0x000fe40000010000 */
[----:B------:R-:W-:Y:S02]  /*d2f0*/  FADD.FTZ R5, R249, R102 ;  /* 0x00000066f9057221 */ /* 0x000fe40000010000 */
[----:B------:R-:W-:Y:S02]  /*d300*/  FADD.FTZ R4, R224, R4 ;  /* 0x00000004e0047221 */ /* 0x000fe40000010000 */
[----:B------:R-:W-:Y:S02]  /*d310*/  FADD.FTZ R5, R247, R5 ;  /* 0x00000005f7057221 */ /* 0x000fe40000010000 */
[----:B------:R-:W-:Y:S02]  /*d320*/  FADD.FTZ R7, R207, R4 ;  /* 0x00000004cf077221 */ /* 0x000fe40000010000 */
[----:B------:R-:W-:Y:S01]  /*d330*/  FADD.FTZ R5, R246, R5 ;  /* 0x00000005f6057221 */ /* 0x000fe20000010000 */
[----:B-1----:R-:W-:Y:S03]  /*d340*/  F2FP.PACK_AB R162, R176, R177 ;  /* 0x000000b1b0a2723e */ /* 0x002fe600000000ff */
[----:B------:R-:W-:Y:S02]  /*d350*/  FADD.FTZ R0, R235, R5 ;  /* 0x00000005eb007221 */ /* 0x000fe40000010000 */
[----:B-----5:R-:W-:Y:S02]  /*d360*/  FFMA.FTZ R103, R103, R198, R252 ;  /* 0x000000c667677223 */ /* 0x020fe400000100fc */
[----:B------:R-:W-:Y:S01]  /*d370*/  FADD.FTZ R0, R234, R0 ;  /* 0x00000000ea007221 */ /* 0x000fe20000010000 */
[----:B--2---:R-:W-:Y:S03]  /*d380*/  F2FP.PACK_AB R163, R100, R107 ;  /* 0x0000006b64a3723e */ /* 0x004fe600000000ff */
[----:B------:R-:W-:Y:S02]  /*d390*/  FADD.FTZ R5, R231, R0 ;  /* 0x00000000e7057221 */ /* 0x000fe40000010000 */
[----:B------:R-:W-:Y:S02]  /*d3a0*/  FADD.FTZ R3, R194, R103 ;  /* 0x00000067c2037221 */ /* 0x000fe40000010000 */
[----:B------:R-:W-:Y:S01]  /*d3b0*/  FADD.FTZ R5, R230, R5 ;  /* 0x00000005e6057221 */ /* 0x000fe20000010000 */
[C---:B------:R-:W-:Y:S04]  /*d3c0*/  HMMA.16816.F32 R116, R160.reuse, R132, R8 ;  /* 0x00000084a074723c */ /* 0x040fe80000001808 */
[----:B------:R-:W-:Y:S03]  /*d3d0*/  FADD.FTZ R3, R250, R3 ;  /* 0x00000003fa037221 */ /* 0x000fe60000010000 */
        /* <DEDUP_REMOVED lines=29> */
[----:B------:R-:W-:Y:S01]  /*d5b0*/  FADD.FTZ R4, R206, R8 ;  /* 0x00000008ce047221 */ /* 0x000fe20000010000 */
[C---:B------:R-:W-:Y:S02]  /*d5c0*/  ISETP.GT.AND P0, PT, R222.reuse, R188, PT ;  /* 0x000000bcde00720c */ /* 0x040fe40003f04270 */
[----:B------:R-:W-:Y:S01]  /*d5d0*/  IADD3 R222, R222, -0x1, RZ ;  /* 0xffffffffdede7810 */ /* 0x000fe20007ffe0ff */
[-C--:B------:R-:W-:Y:S04]  /*d5e0*/  HMMA.16816.F32 R52, R108, R164.reuse, R52 ;  /* 0x000000a46c34723c */ /* 0x080fe80000001834 */
[----:B------:R-:W-:Y:S04]  /*d5f0*/  FADD.FTZ R4, R205, R4 ;  /* 0x00000004cd047221 */ /* 0x000fe80000010000 */
[C---:B------:R-:W-:Y:S04]  /*d600*/  HMMA.16816.F32 R56, R160.reuse, R164, R56 ;  /* 0x000000a4a038723c */ /* 0x040fe80000001838 */
[----:B------:R-:W-:Y:S04]  /*d610*/  FADD.FTZ R4, R181, R4 ;  /* 0x00000004b5047221 */ /* 0x000fe80000010000 */
        /* <DEDUP_REMOVED lines=11> */
[----:B------:R-:W-:Y:S01]  /*d6d0*/  FADD.FTZ R0, R100, R0 ;  /* 0x0000000064007221 */ /* 0x000fe20000010000 */
[----:B------:R-:W-:Y:S01]  /*d6e0*/  MOV R100, R2 ;  /* 0x0000000200647202 */ /* 0x000fe20000000f00 */
[-C--:B------:R-:W-:Y:S01]  /*d6f0*/  HMMA.16816.F32 R76, R160, R170.reuse, R76 ;  /* 0x000000aaa04c723c */ /* 0x080fe2000000184c */
[----:B------:R1:W-:Y:S04]  /*d700*/  STL [R1+0xc], R5 ;  /* 0x00000c0501007387 */ /* 0x0003e80000100800 */
[----:B------:R1:W-:Y:S03]  /*d710*/  STL [R1+0x8], R4 ;  /* 0x0000080401007387 */ /* 0x0003e60000100800 */
[C---:B------:R-:W-:Y:S01]  /*d720*/  HMMA.16816.F32 R80, R108.reuse, R170, R80 ;  /* 0x000000aa6c50723c */ /* 0x040fe20000001850 */
[----:B------:R1:W-:Y:S04]  /*d730*/  STL [R1+0x10], R3 ;  /* 0x0000100301007387 */ /* 0x0003e80000100800 */
[----:B------:R1:W-:Y:S03]  /*d740*/  STL [R1+0x14], R0 ;  /* 0x0000140001007387 */ /* 0x0003e60000100800 */
[-C--:B------:R-:W-:Y:S08]  /*d750*/  HMMA.16816.F32 R84, R108, R172.reuse, R84 ;  /* 0x000000ac6c54723c */ /* 0x080ff00000001854 */
[C---:B------:R-:W-:Y:S08]  /*d760*/  HMMA.16816.F32 R88, R160.reuse, R172, R88 ;  /* 0x000000aca058723c */ /* 0x040ff00000001858 */
[-C--:B------:R-:W-:Y:S08]  /*d770*/  HMMA.16816.F32 R92, R160, R174.reuse, R92 ;  /* 0x000000aea05c723c */ /* 0x080ff0000000185c */
[----:B------:R-:W-:Y:S01]  /*d780*/  HMMA.16816.F32 R96, R108, R174, R96 ;  /* 0x000000ae6c60723c */ /* 0x000fe20000001860 */
[----:B-1----:R-:W-:-:S07]  /*d790*/  @P0 BRA `(.L_x_311) ;  /* 0xffffcef000000947 */ /* 0x002fce000383ffff */
.L_x_308:
[----:B------:R-:W2:Y:S02]  /*d7a0*/  LDL R0, [R1+0x48] ;  /* 0x0000480001007983 */ /* 0x000ea40000100800 */
[----:B--2---:R-:W-:-:S13]  /*d7b0*/  ISETP.GE.AND P0, PT, R222, R0, PT ;  /* 0x00000000de00720c */ /* 0x004fda0003f06270 */
[----:B------:R-:W-:Y:S05]  /*d7c0*/  @!P0 BRA `(.L_x_312) ;  /* 0x0000454000008947 */ /* 0x000fea0003800000 */
[----:B------:R-:W2:Y:S01]  /*d7d0*/  LDL.64 R10, [R1+0x40] ;  /* 0x00004000010a7983 */ /* 0x000ea20000100a00 */
[----:B------:R-:W-:-:S03]  /*d7e0*/  ULDC.64 UR4, c[0x0][0x208] ;  /* 0x0000820000047ab9 */ /* 0x000fc60000000a00 */
[----:B------:R-:W3:Y:S04]  /*d7f0*/  LDL.64 R8, [R1+0x38] ;  /* 0x0000380001087983 */ /* 0x000ee80000100a00 */
[----:B------:R-:W4:Y:S04]  /*d800*/  LDL.64 R4, [R1+0x30] ;  /* 0x0000300001047983 */ /* 0x000f280000100a00 */
[----:B-1----:R-:W5:Y:S01]  /*d810*/  LDL.64 R2, [R1+0x28] ;  /* 0x0000280001027983 */ /* 0x002f620000100a00 */
[----:B------:R-:W-:Y:S01]  /*d820*/  UIMAD.WIDE.U32 UR10, UR4, 0x30, URZ ;  /* 0x00000030040a78a5 */ /* 0x000fe2000f8e003f */
[----:B------:R-:W-:Y:S01]  /*d830*/  IMAD.MOV.U32 R103, RZ, RZ, R105 ;  /* 0x000000ffff677224 */ /* 0x000fe200078e0069 */
[----:B------:R-:W-:Y:S01]  /*d840*/  UIMAD UR5, UR5, 0x30, URZ ;  /* 0x00000030050578a4 */ /* 0x000fe2000f8e023f */
[----:B------:R-:W1:Y:S01]  /*d850*/  S2R R6, SR_TID.X ;  /* 0x0000000000067919 */ /* 0x000e620000002100 */
[----:B------:R-:W-:-:S02]  /*d860*/  IMAD.MOV.U32 R102, RZ, RZ, R106 ;  /* 0x000000ffff667224 */ /* 0x000fc400078e006a */
[----:B------:R-:W-:Y:S01]  /*d870*/  IMAD.MOV.U32 R108, RZ, RZ, R100 ;  /* 0x000000ffff6c7224 */ /* 0x000fe200078e0064 */
[----:B------:R-:W-:Y:S01]  /*d880*/  UIADD3 UR5, UR11, UR5, URZ ;  /* 0x000000050b057290 */ /* 0x000fe2000fffe03f */
[----:B------:R-:W-:Y:S01]  /*d890*/  IMAD.MOV.U32 R107, RZ, RZ, R104 ;  /* 0x000000ffff6b7224 */ /* 0x000fe200078e0068 */
[----:B--2---:R-:W-:-:S05]  /*d8a0*/  IADD3 R0, P0, R10, 0x20, RZ ;  /* 0x000000200a007810 */ /* 0x004fca0007f1e0ff */
[--C-:B---3--:R-:W-:Y:S01]  /*d8b0*/  IMAD.X R252, RZ, RZ, R9.reuse, P0 ;  /* 0x000000fffffc7224 */ /* 0x108fe200000e0609 */
[----:B------:R-:W-:Y:S01]  /*d8c0*/  IADD3 R251, P0, R10, 0x40, RZ ;  /* 0x000000400afb7810 */ /* 0x000fe20007f1e0ff */
[----:B------:R1:W-:Y:S04]  /*d8d0*/  STL [R1], R0 ;  /* 0x0000000001007387 */ /* 0x0003e80000100800 */
[----:B------:R-:W-:Y:S01]  /*d8e0*/  IMAD.X R250, RZ, RZ, R9, P0 ;  /* 0x000000fffffa7224 */ /* 0x000fe200000e0609 */
[----:B----4-:R-:W-:-:S05]  /*d8f0*/  IADD3 R249, P0, R4, 0x20, RZ ;  /* 0x0000002004f97810 */ /* 0x010fca0007f1e0ff */
[----:B-----5:R-:W-:Y:S01]  /*d900*/  IMAD.X R248, RZ, RZ, R3, P0 ;  /* 0x000000fffff87224 */ /* 0x020fe200000e0603 */
[----:B------:R-:W-:-:S05]  /*d910*/  IADD3 R247, P0, R4, 0x40, RZ ;  /* 0x0000004004f77810 */ /* 0x000fca0007f1e0ff */
[----:B------:R-:W-:Y:S01]  /*d920*/  IMAD.X R246, RZ, RZ, R3, P0 ;  /* 0x000000fffff67224 */ /* 0x000fe200000e0603 */
[----:B-1----:R-:W-:-:S04]  /*d930*/  SHF.R.S32.HI R0, RZ, 0x1f, R6 ;  /* 0x0000001fff007819 */ /* 0x002fc80000011406 */
[----:B------:R-:W-:-:S04]  /*d940*/  LEA.HI R0, R0, R6, RZ, 0x2 ;  /* 0x0000000600007211 */ /* 0x000fc800078f10ff */
[----:B------:R-:W-:-:S04]  /*d950*/  SHF.R.S32.HI R0, RZ, 0x2, R0 ;  /* 0x00000002ff007819 */ /* 0x000fc80000011400 */
[----:B------:R-:W-:Y:S02]  /*d960*/  IADD3 R224, -R0, 0x30, RZ ;  /* 0x0000003000e07810 */ /* 0x000fe40007ffe1ff */
.L_x_330:
[----:B--2---:R-:W2:Y:S01]  /*d970*/  LDL.64 R8, [R1+0x40] ;  /* 0x0000400001087983 */ /* 0x004ea20000100a00 */
[----:B------:R-:W-:Y:S04]  /*d980*/  DEPBAR.LE SB0, 0x0 ;  /* 0x000080000000791a */ /* 0x000fe80000000000 */
[----:B------:R-:W-:Y:S01]  /*d990*/  SHF.R.S32.HI R2, RZ, 0x1f, R222 ;  /* 0x0000001fff027819 */ /* 0x000fe200000114de */
[----:B------:R-:W3:Y:S01]  /*d9a0*/  LDL.64 R12, [R1+0x38] ;  /* 0x00003800010c7983 */ /* 0x000ee20000100a00 */
[----:B------:R-:W-:Y:S01]  /*d9b0*/  IMAD R0, R222, UR5, RZ ;  /* 0x00000005de007c24 */ /* 0x000fe2000f8e02ff */
[----:B------:R-:W-:Y:S01]  /*d9c0*/  LOP3.LUT P5, RZ, R228, 0x200, RZ, 0xc0, !PT ;  /* 0x00000200e4ff7812 */ /* 0x000fe200078ac0ff */
[----:B------:R-:W-:Y:S01]  /*d9d0*/  IMAD.WIDE.U32 R4, R222, UR10, RZ ;  /* 0x0000000ade047c25 */ /* 0x000fe2000f8e00ff */
[----:B------:R-:W-:Y:S02]  /*d9e0*/  LOP3.LUT P4, RZ, R228, 0x80, RZ, 0xc0, !PT ;  /* 0x00000080e4ff7812 */ /* 0x000fe4000788c0ff */
[----:B------:R-:W3:Y:S01]  /*d9f0*/  LDL R20, [R1] ;  /* 0x0000000001147983 */ /* 0x000ee20000100800 */
[----:B------:R-:W-:Y:S01]  /*da00*/  IMAD R0, R2, UR10, R0 ;  /* 0x0000000a02007c24 */ /* 0x000fe2000f8e0200 */
[----:B------:R-:W-:Y:S02]  /*da10*/  MOV R11, 0x5 ;  /* 0x00000005000b7802 */ /* 0x000fe40000000f00 */
[----:B------:R-:W-:Y:S01]  /*da20*/  BAR.SYNC.DEFER_BLOCKING 0x0 ;  /* 0x0000000000007b1d */ /* 0x000fe20000010000 */
[----:B------:R-:W-:Y:S02]  /*da30*/  MOV R10, c[0x0][0x208] ;  /* 0x00008200000a7a02 */ /* 0x000fe40000000f00 */
[----:B------:R-:W-:Y:S02]  /*da40*/  IADD3 R0, R5, R0, RZ ;  /* 0x0000000005007210 */ /* 0x000fe40007ffe0ff */
[----:B------:R-:W-:Y:S02]  /*da50*/  SHF.L.U64.HI R10, R10, R11, c[0x0][0x20c] ;  /* 0x000083000a0a7619 */ /* 0x000fe4000001020b */
[----:B------:R-:W-:Y:S01]  /*da60*/  LOP3.LUT P3, RZ, R228, 0x100, RZ, 0xc0, !PT ;  /* 0x00000100e4ff7812 */ /* 0x000fe2000786c0ff */
[----:B------:R-:W-:Y:S08]  /*da70*/  LDSM.16.M88.4 R48, [R211+0x6080] ;  /* 0x00608000d330783b */ /* 0x000ff00000000200 */
[----:B------:R-:W1:Y:S08]  /*da80*/  LDSM.16.M88.4 R16, [R208+0x3c80] ;  /* 0x003c8000d010783b */ /* 0x000e700000000200 */
[----:B------:R-:W5:Y:S08]  /*da90*/  S2R R6, SR_TID.X ;  /* 0x0000000000067919 */ /* 0x000f700000002100 */
[----:B------:R-:W1:Y:S08]  /*daa0*/  LDSM.16.M88.4 R44, [R211+0x7080] ;  /* 0x00708000d32c783b */ /* 0x000e700000000200 */
[----:B------:R-:W1:Y:S08]  /*dab0*/  LDSM.16.M88.4 R32, [R208+0x4080] ;  /* 0x00408000d020783b */ /* 0x000e700000000200 */
[----:B------:R-:W1:Y:S08]  /*dac0*/  LDSM.16.M88.4 R160, [R208+0x4480] ;  /* 0x00448000d0a0783b */ /* 0x000e700000000200 */
[----:B------:R-:W-:Y:S08]  /*dad0*/  LDSM.16.M88.4 R164, [R212+0x6080] ;  /* 0x00608000d4a4783b */ /* 0x000ff00000000200 */
[----:B------:R-:W1:Y:S08]  /*dae0*/  LDSM.16.M88.4 R168, [R213] ;  /* 0x00000000d5a8783b */ /* 0x000e700000000200 */
[----:B------:R-:W1:Y:S08]  /*daf0*/  LDSM.16.M88.4 R172, [R212+0x7080] ;  /* 0x00708000d4ac783b */ /* 0x000e700000000200 */
[----:B------:R-:W1:Y:S08]  /*db00*/  LDSM.16.M88.4 R176, [R221] ;  /* 0x00000000ddb0783b */ /* 0x000e700000000200 */
[----:B------:R-:W1:Y:S08]  /*db10*/  LDSM.16.M88.4 R180, [R220] ;  /* 0x00000000dcb4783b */ /* 0x000e700000000200 */
[----:B------:R-:W4:Y:S01]  /*db20*/  LDL R225, [R1+0x48] ;  /* 0x0000480001e17983 */ /* 0x000f220000100800 */
[----:B-----5:R-:W-:Y:S02]  /*db30*/  ISETP.GT.AND P1, PT, R6, 0x3f, PT ;  /* 0x0000003f0600780c */ /* 0x020fe40003f24270 */
[----:B------:R-:W-:Y:S04]  /*db40*/  MOV R6, c[0x0][0x208] ;  /* 0x0000820000067a02 */ /* 0x000fe80000000f00 */
[----:B------:R-:W-:Y:S02]  /*db50*/  SHF.L.U32 R6, R6, 0x5, RZ ;  /* 0x0000000506067819 */ /* 0x000fe400000006ff */
[-C--:B--2---:R-:W-:Y:S04]  /*db60*/  IADD3 R2, P0, R8, R4.reuse, RZ ;  /* 0x0000000408027210 */ /* 0x084fe80007f1e0ff */
[-C--:B---3--:R-:W-:Y:S02]  /*db70*/  IADD3.X R3, R0, R13.reuse, RZ, P0, !PT ;  /* 0x0000000d00037210 */ /* 0x088fe400007fe4ff */
[C---:B------:R-:W-:Y:S04]  /*db80*/  LEA R28, P0, R2.reuse, c[0x0][0x1f8], 0x1 ;  /* 0x00007e00021c7a11 */ /* 0x040fe800078008ff */
[----:B------:R-:W-:Y:S02]  /*db90*/  LEA.HI.X R29, R2, c[0x0][0x1fc], R3, 0x1, P0 ;  /* 0x00007f00021d7a11 */ /* 0x000fe400000f0c03 */
[----:B------:R-:W-:Y:S03]  /*dba0*/  IADD3 R2, P0, R20, R4, RZ ;  /* 0x0000000414027210 */ /* 0x000fe60007f1e0ff */
[----:B------:R-:W-:Y:S01]  /*dbb0*/  @!PT LDS RZ, [RZ] ;  /* 0x00000000fffff984 */ /* 0x000fe20000000800 */
[----:B------:R-:W-:Y:S01]  /*dbc0*/  @!PT LDS RZ, [RZ] ;  /* 0x00000000fffff984 */ /* 0x000fe20000000800 */
[----:B------:R-:W-:Y:S01]  /*dbd0*/  @!PT LDS RZ, [RZ] ;  /* 0x00000000fffff984 */ /* 0x000fe20000000800 */
[----:B------:R2:W-:Y:S01]  /*dbe0*/  LDGSTS.E.BYPASS.LTC128B.128 [R223+0x1880], [R28.64], !P5 ;  /* 0x018800001cdf7fae */ /* 0x0005e2000e901d48 */
[----:B------:R-:W-:Y:S02]  /*dbf0*/  IADD3.X R3, R0, R252, RZ, P0, !PT ;  /* 0x000000fc00037210 */ /* 0x000fe400007fe4ff */
[C---:B------:R-:W-:Y:S04]  /*dc00*/  LEA R100, P0, R2.reuse, c[0x0][0x1f8], 0x1 ;  /* 0x00007e0002647a11 */ /* 0x040fe800078008ff */
[----:B------:R-:W-:Y:S02]  /*dc10*/  LEA.HI.X R101, R2, c[0x0][0x1fc], R3, 0x1, P0 ;  /* 0x00007f0002657a11 */ /* 0x000fe400000f0c03 */
[----:B------:R-:W-:Y:S03]  /*dc20*/  IADD3 R2, P0, R251, R4, RZ ;  /* 0x00000004fb027210 */ /* 0x000fe60007f1e0ff */
[----:B------:R3:W-:Y:S01]  /*dc30*/  LDGSTS.E.BYPASS.LTC128B.128 [R223+0x2480], [R100.64], !P4 ;  /* 0x0248000064df7fae */ /* 0x0007e2000e101d48 */
[----:B------:R-:W-:Y:S02]  /*dc40*/  IADD3.X R3, R0, R250, RZ, P0, !PT ;  /* 0x000000fa00037210 */ /* 0x000fe400007fe4ff */
[C---:B------:R-:W-:Y:S04]  /*dc50*/  LEA R42, P0, R2.reuse, c[0x0][0x1f8], 0x1 ;  /* 0x00007e00022a7a11 */ /* 0x040fe800078008ff */
[----:B------:R-:W-:Y:S02]  /*dc60*/  LEA.HI.X R43, R2, c[0x0][0x1fc], R3, 0x1, P0 ;  /* 0x00007f00022b7a11 */ /* 0x000fe400000f0c03 */
[----:B------:R-:W-:Y:S02]  /*dc70*/  @!P1 IADD3 R2, P0, R6, R4, RZ ;  /* 0x0000000406029210 */ /* 0x000fe40007f1e0ff */
[-C--:B-1----:R-:W-:Y:S01]  /*dc80*/  HMMA.16816.F32 R4, R48, R16.reuse, RZ ;  /* 0x000000103004723c */ /* 0x082fe200000018ff */
[----:B------:R1:W-:Y:S02]  /*dc90*/  LDGSTS.E.BYPASS.LTC128B.128 [R223+0x3080], [R42.64], !P3 ;  /* 0x030800002adf7fae */ /* 0x0003e4000d901d48 */
[----:B------:R-:W-:Y:S02]  /*dca0*/  @!P1 IADD3.X R0, R0, R10, RZ, P0, !PT ;  /* 0x0000000a00009210 */ /* 0x000fe400007fe4ff */
[----:B------:R-:W-:Y:S03]  /*dcb0*/  @!P1 IADD3 R3, P0, R2, R8, RZ ;  /* 0x0000000802039210 */ /* 0x000fe60007f1e0ff */
[C---:B------:R-:W-:Y:S07]  /*dcc0*/  HMMA.16816.F32 R8, R44.reuse, R16, RZ ;  /* 0x000000102c08723c */ /* 0x040fee00000018ff */
[----:B------:R-:W-:Y:S02]  /*dcd0*/  @!P1 IADD3.X R16, R0, R13, RZ, P0, !PT ;  /* 0x0000000d00109210 */ /* 0x000fe400007fe4ff */
[-C--:B------:R-:W-:Y:S03]  /*dce0*/  HMMA.16816.F32 R12, R44, R18.reuse, RZ ;  /* 0x000000122c0c723c */ /* 0x080fe600000018ff */
[C---:B------:R-:W-:Y:S04]  /*dcf0*/  @!P1 LEA R38, P0, R3.reuse, c[0x0][0x1f8], 0x1 ;  /* 0x00007e0003269a11 */ /* 0x040fe800078008ff */
[----:B------:R-:W-:Y:S02]  /*dd00*/  @!P1 LEA.HI.X R39, R3, c[0x0][0x1fc], R16, 0x1, P0 ;  /* 0x00007f0003279a11 */ /* 0x000fe400000f0c10 */
[C---:B------:R-:W-:Y:S03]  /*dd10*/  HMMA.16816.F32 R16, R48.reuse, R18, RZ ;  /* 0x000000123010723c */ /* 0x040fe600000018ff */
[----:B------:R-:W-:Y:S01]  /*dd20*/  @!P1 IADD3 R3, P0, R2, R20, RZ ;  /* 0x0000001402039210 */ /* 0x000fe20007f1e0ff */
[----:B------:R5:W-:Y:S03]  /*dd30*/  @!P1 LDGSTS.E.BYPASS.LTC128B.128 [R223+0x2080], [R38.64], !P5 ;  /* 0x0208000026df9fae */ /* 0x000be6000e901d48 */
[----:B------:R-:W-:Y:S02]  /*dd40*/  @!P1 IADD3.X R20, R0, R252, RZ, P0, !PT ;  /* 0x000000fc00149210 */ /* 0x000fe400007fe4ff */
[C---:B------:R-:W-:Y:S04]  /*dd50*/  @!P1 LEA R40, P0, R3.reuse, c[0x0][0x1f8], 0x1 ;  /* 0x00007e0003289a11 */ /* 0x040fe800078008ff */
[----:B------:R-:W-:Y:S02]  /*dd60*/  @!P1 LEA.HI.X R41, R3, c[0x0][0x1fc], R20, 0x1, P0 ;  /* 0x00007f0003299a11 */ /* 0x000fe400000f0c14 */
[-C--:B------:R-:W-:Y:S01]  /*dd70*/  HMMA.16816.F32 R20, R48, R32.reuse, RZ ;  /* 0x000000203014723c */ /* 0x080fe200000018ff */
[----:B------:R-:W-:Y:S02]  /*dd80*/  @!P1 IADD3 R2, P0, R2, R251, RZ ;  /* 0x000000fb02029210 */ /* 0x000fe40007f1e0ff */
[----:B------:R1:W-:Y:S02]  /*dd90*/  @!P1 LDGSTS.E.BYPASS.LTC128B.128 [R223+0x2c80], [R40.64], !P4 ;  /* 0x02c8000028df9fae */ /* 0x0003e4000e101d48 */
[----:B------:R-:W-:Y:S02]  /*dda0*/  @!P1 IADD3.X R0, R0, R250, RZ, P0, !PT ;  /* 0x000000fa00009210 */ /* 0x000fe400007fe4ff */
[C---:B------:R-:W-:Y:S01]  /*ddb0*/  @!P1 LEA R36, P0, R2.reuse, c[0x0][0x1f8], 0x1 ;  /* 0x00007e0002249a11 */ /* 0x040fe200078008ff */
[C---:B------:R-:W-:Y:S04]  /*ddc0*/  HMMA.16816.F32 R24, R44.reuse, R32, RZ ;  /* 0x000000202c18723c */ /* 0x040fe800000018ff */
[----:B------:R-:W-:Y:S04]  /*ddd0*/  @!P1 LEA.HI.X R37, R2, c[0x0][0x1fc], R0, 0x1, P0 ;  /* 0x00007f0002259a11 */ /* 0x000fe800000f0c00 */
[-C--:B--2---:R-:W-:Y:S01]  /*dde0*/  HMMA.16816.F32 R28, R44, R34.reuse, RZ ;  /* 0x000000222c1c723c */ /* 0x084fe200000018ff */
[----:B------:R5:W-:Y:S07]  /*ddf0*/  @!P1 LDGSTS.E.BYPASS.LTC128B.128 [R223+0x3880], [R36.64], !P3 ;  /* 0x0388000024df9fae */ /* 0x000bee000d901d48 */
[C---:B------:R-:W-:Y:S01]  /*de00*/  HMMA.16816.F32 R32, R48.reuse, R34, RZ ;  /* 0x000000223020723c */ /* 0x040fe200000018ff */
[----:B------:R-:W-:Y:S08]  /*de10*/  LDSM.16.M88.4 R184, [R211+0x8080] ;  /* 0x00808000d3b8783b */ /* 0x000ff00000000200 */
[----:B------:R-:W0:Y:S08]  /*de20*/  LDGDEPBAR ;  /* 0x00000000000079af */ /* 0x000e300000000000 */
[----:B------:R-:W2:Y:S01]  /*de30*/  LDSM.16.M88.4 R188, [R208+0x4880] ;  /* 0x00488000d0bc783b */ /* 0x000ea20000000200 */
[-C--:B-----5:R-:W-:Y:S01]  /*de40*/  HMMA.16816.F32 R36, R48, R160.reuse, RZ ;  /* 0x000000a03024723c */ /* 0x0a0fe200000018ff */
[----:B----4-:R-:W-:Y:S06]  /*de50*/  ISETP.GT.AND P0, PT, R222, R225, PT ;  /* 0x000000e1de00720c */ /* 0x010fec0003f04270 */
[----:B------:R-:W4:Y:S01]  /*de60*/  LDSM.16.M88.4 R192, [R211+0x9080] ;  /* 0x00908000d3c0783b */ /* 0x000f220000000200 */
[C---:B-1----:R-:W-:Y:S07]  /*de70*/  HMMA.16816.F32 R40, R44.reuse, R160, RZ ;  /* 0x000000a02c28723c */ /* 0x042fee00000018ff */
[----:B------:R-:W1:Y:S01]  /*de80*/  LDSM.16.M88.4 R196, [R208+0x4c80] ;  /* 0x004c8000d0c4783b */ /* 0x000e620000000200 */
[-C--:B------:R-:W-:Y:S07]  /*de90*/  HMMA.16816.F32 R44, R44, R162.reuse, RZ ;  /* 0x000000a22c2c723c */ /* 0x080fee00000018ff */
[----:B------:R-:W-:Y:S01]  /*dea0*/  LDSM.16.M88.4 R200, [R219] ;  /* 0x00000000dbc8783b */ /* 0x000fe20000000200 */
[----:B------:R-:W-:Y:S07]  /*deb0*/  HMMA.16816.F32 R48, R48, R162, RZ ;  /* 0x000000a23030723c */ /* 0x000fee00000018ff */
[----:B------:R-:W5:Y:S01]  /*dec0*/  LDSM.16.M88.4 R160, [R208+0x5080] ;  /* 0x00508000d0a0783b */ /* 0x000f620000000200 */
[-C--:B------:R-:W-:Y:S07]  /*ded0*/  HMMA.16816.F32 R4, R164, R168.reuse, R4 ;  /* 0x000000a8a404723c */ /* 0x080fee0000001804 */
[----:B------:R-:W-:Y:S01]  /*dee0*/  LDSM.16.M88.4 R204, [R212+0x9080] ;  /* 0x00908000d4cc783b */ /* 0x000fe20000000200 */
[C---:B------:R-:W-:Y:S08]  /*def0*/  HMMA.16816.F32 R8, R172.reuse, R168, R8 ;  /* 0x000000a8ac08723c */ /* 0x040ff00000001808 */
[-C--:B------:R-:W-:Y:S08]  /*df00*/  HMMA.16816.F32 R12, R172, R170.reuse, R12 ;  /* 0x000000aaac0c723c */ /* 0x080ff0000000180c */
[C---:B------:R-:W-:Y:S01]  /*df10*/  HMMA.16816.F32 R16, R164.reuse, R170, R16 ;  /* 0x000000aaa410723c */ /* 0x040fe20000001810 */
[----:B------:R-:W1:Y:S07]  /*df20*/  LDSM.16.M88.4 R168, [R212+0x8080] ;  /* 0x00808000d4a8783b */ /* 0x000e6e0000000200 */
        /* <DEDUP_REMOVED lines=10> */
[----:B------:R-:W3:Y:S07]  /*dfd0*/  LDSM.16.M88.4 R164, [R218] ;  /* 0x00000000daa4783b */ /* 0x000eee0000000200 */
[-C--:B--2---:R-:W-:Y:S01]  /*dfe0*/  HMMA.16816.F32 R4, R184, R188.reuse, R4 ;  /* 0x000000bcb804723c */ /* 0x084fe20000001804 */
[----:B------:R-:W2:Y:S07]  /*dff0*/  LDSM.16.M88.4 R180, [R208+0x5480] ;  /* 0x00548000d0b4783b */ /* 0x000eae0000000200 */
        /* <DEDUP_REMOVED lines=9> */
[-C--:B-----5:R-:W-:Y:S08]  /*e090*/  HMMA.16816.F32 R36, R184, R160.reuse, R36 ;  /* 0x000000a0b824723c */ /* 0x0a0ff00000001824 */
[C---:B------:R-:W-:Y:S08]  /*e0a0*/  HMMA.16816.F32 R40, R192.reuse, R160, R40 ;  /* 0x000000a0c028723c */ /* 0x040ff00000001828 */
[-C--:B------:R-:W-:Y:S01]  /*e0b0*/  HMMA.16816.F32 R44, R192, R162.reuse, R44 ;  /* 0x000000a2c02c723c */ /* 0x080fe2000000182c */
[----:B------:R-:W-:Y:S07]  /*e0c0*/  LDSM.16.M88.4 R192, [R212+0xa080] ;  /* 0x00a08000d4c0783b */ /* 0x000fee0000000200 */
[----:B------:R-:W-:Y:S01]  /*e0d0*/  HMMA.16816.F32 R48, R184, R162, R48 ;  /* 0x000000a2b830723c */ /* 0x000fe20000001830 */
[----:B------:R-:W1:Y:S07]  /*e0e0*/  LDSM.16.M88.4 R160, [R211+0xb080] ;  /* 0x00b08000d3a0783b */ /* 0x000e6e0000000200 */
[-C--:B------:R-:W-:Y:S01]  /*e0f0*/  HMMA.16816.F32 R4, R168, R200.reuse, R4 ;  /* 0x000000c8a804723c */ /* 0x080fe20000001804 */
[----:B------:R-:W4:Y:S07]  /*e100*/  LDSM.16.M88.4 R184, [R208+0x5880] ;  /* 0x00588000d0b8783b */ /* 0x000f2e0000000200 */
[C---:B------:R-:W-:Y:S08]  /*e110*/  HMMA.16816.F32 R8, R204.reuse, R200, R8 ;  /* 0x000000c8cc08723c */ /* 0x040ff00000001808 */
[-C--:B------:R-:W-:Y:S08]  /*e120*/  HMMA.16816.F32 R12, R204, R202.reuse, R12 ;  /* 0x000000cacc0c723c */ /* 0x080ff0000000180c */
[C---:B------:R-:W-:Y:S08]  /*e130*/  HMMA.16816.F32 R16, R168.reuse, R202, R16 ;  /* 0x000000caa810723c */ /* 0x040ff00000001810 */
[-C--:B---3--:R-:W-:Y:S08]  /*e140*/  HMMA.16816.F32 R20, R168, R164.reuse, R20 ;  /* 0x000000a4a814723c */ /* 0x088ff00000001814 */
        /* <DEDUP_REMOVED lines=54> */
[----:B------:R-:W4:Y:S01]  /*e4b0*/  MUFU.TANH R106, R16 ;  /* 0x00000010006a7308 */ /* 0x000f220000002400 */
[----:B------:R-:W-:Y:S03]  /*e4c0*/  BAR.SYNC.DEFER_BLOCKING 0x0 ;  /* 0x0000000000007b1d */ /* 0x000fe60000010000 */
[C---:B------:R-:W-:Y:S06]  /*e4d0*/  HMMA.16816.F32 R24, R164.reuse, R4, R24 ;  /* 0x00000004a418723c */ /* 0x040fec0000001818 */
[----:B------:R1:W1:Y:S02]  /*e4e0*/  MUFU.TANH R111, R19 ;  /* 0x00000013006f7308 */ /* 0x0002640000002400 */
        /* <DEDUP_REMOVED lines=15> */
[----:B------:R5:W2:Y:S01]  /*e5e0*/  MUFU.TANH R100, R21 ;  /* 0x0000001500647308 */ /* 0x000aa20000002400 */
[-C--:B------:R-:W-:Y:S03]  /*e5f0*/  HMMA.16816.F32 R44, R164, R10.reuse, R44 ;  /* 0x0000000aa42c723c */ /* 0x080fe6000000182c */
[----:B------:R-:W-:Y:S02]  /*e600*/  FMUL.FTZ R30, R30, c[0x0][0x320] ;  /* 0x0000c8001e1e7a20 */ /* 0x000fe40000410000 */
[----:B------:R-:W-:Y:S02]  /*e610*/  FMUL.FTZ R31, R31, c[0x0][0x320] ;  /* 0x0000c8001f1f7a20 */ /* 0x000fe40000410000 */
[----:B------:R-:W-:Y:S01]  /*e620*/  FMUL.FTZ R34, R34, c[0x0][0x320] ;  /* 0x0000c80022227a20 */ /* 0x000fe20000410000 */
[----:B------:R-:W-:Y:S01]  /*e630*/  HMMA.16816.F32 R48, R192, R10, R48 ;  /* 0x0000000ac030723c */ /* 0x000fe20000001830 */
[----:B------:R2:W2:Y:S03]  /*e640*/  MUFU.TANH R105, R23 ;  /* 0x0000001700697308 */ /* 0x0004a60000002400 */
[----:B------:R-:W-:Y:S02]  /*e650*/  FMUL.FTZ R35, R35, c[0x0][0x320] ;  /* 0x0000c80023237a20 */ /* 0x000fe40000410000 */
[----:B-1----:R-:W-:Y:S02]  /*e660*/  FMUL.FTZ R19, R36, c[0x0][0x320] ;  /* 0x0000c80024137a20 */ /* 0x002fe40000410000 */
[----:B------:R-:W-:Y:S03]  /*e670*/  FMUL.FTZ R15, R37, c[0x0][0x320] ;  /* 0x0000c800250f7a20 */ /* 0x000fe60000410000 */
[----:B------:R1:W1:Y:S01]  /*e680*/  MUFU.TANH R168, R24 ;  /* 0x0000001800a87308 */ /* 0x0002620000002400 */
[----:B------:R-:W-:Y:S02]  /*e690*/  FMUL.FTZ R41, R41, c[0x0][0x320] ;  /* 0x0000c80029297a20 */ /* 0x000fe40000410000 */
[----:B------:R-:W-:Y:S02]  /*e6a0*/  FMUL.FTZ R43, R43, c[0x0][0x320] ;  /* 0x0000c8002b2b7a20 */ /* 0x000fe40000410000 */
[----:B-----5:R-:W-:Y:S02]  /*e6b0*/  FMUL.FTZ R21, R33, c[0x0][0x320] ;  /* 0x0000c80021157a20 */ /* 0x020fe40000410000 */
[----:B------:R-:W-:Y:S02]  /*e6c0*/  FMUL.FTZ R44, R44, c[0x0][0x320] ;  /* 0x0000c8002c2c7a20 */ /* 0x000fe40000410000 */
[----:B------:R-:W-:Y:S01]  /*e6d0*/  FMUL.FTZ R45, R45, c[0x0][0x320] ;  /* 0x0000c8002d2d7a20 */ /* 0x000fe20000410000 */
[----:B------:R5:W3:Y:S01]  /*e6e0*/  MUFU.TANH R171, R26 ;  /* 0x0000001a00ab7308 */ /* 0x000ae20000002400 */
[----:B------:R-:W-:Y:S02]  /*e6f0*/  FMUL.FTZ R46, R46, c[0x0][0x320] ;  /* 0x0000c8002e2e7a20 */ /* 0x000fe40000410000 */
[----:B------:R-:W-:Y:S02]  /*e700*/  FMUL.FTZ R14, R48, c[0x0][0x320] ;  /* 0x0000c800300e7a20 */ /* 0x000fe40000410000 */
[----:B------:R-:W-:Y:S02]  /*e710*/  FMUL.FTZ R16, R49, c[0x0][0x320] ;  /* 0x0000c80031107a20 */ /* 0x000fe40000410000 */
[----:B--2---:R-:W-:Y:S02]  /*e720*/  FMUL.FTZ R23, R50, c[0x0][0x320] ;  /* 0x0000c80032177a20 */ /* 0x004fe40000410000 */
[----:B------:R-:W-:Y:S01]  /*e730*/  FMUL.FTZ R20, R51, c[0x0][0x320] ;  /* 0x0000c80033147a20 */ /* 0x000fe20000410000 */
[----:B------:R2:W2:Y:S01]  /*e740*/  MUFU.TANH R174, R27 ;  /* 0x0000001b00ae7308 */ /* 0x0004a20000002400 */
[----:B------:R-:W-:Y:S02]  /*e750*/  FMUL.FTZ R22, R22, c[0x0][0x320] ;  /* 0x0000c80016167a20 */ /* 0x000fe40000410000 */
[----:B------:R-:W-:Y:S02]  /*e760*/  FMUL.FTZ R25, R25, c[0x0][0x320] ;  /* 0x0000c80019197a20 */ /* 0x000fe40000410000 */
[----:B-1----:R-:W-:Y:S02]  /*e770*/  FMUL.FTZ R24, R32, c[0x0][0x320] ;  /* 0x0000c80020187a20 */ /* 0x002fe40000410000 */
[----:B------:R-:W-:Y:S02]  /*e780*/  FMUL.FTZ R40, R40, c[0x0][0x320] ;  /* 0x0000c80028287a20 */ /* 0x000fe40000410000 */
[----:B------:R-:W-:Y:S01]  /*e790*/  FMUL.FTZ R42, R42, c[0x0][0x320] ;  /* 0x0000c8002a2a7a20 */ /* 0x000fe20000410000 */
[----:B------:R1:W1:Y:S01]  /*e7a0*/  MUFU.TANH R104, R17 ;  /* 0x0000001100687308 */ /* 0x0002620000002400 */
[----:B------:R-:W-:Y:S02]  /*e7b0*/  FMUL.FTZ R47, R47, c[0x0][0x320] ;  /* 0x0000c8002f2f7a20 */ /* 0x000fe40000410000 */
[----:B-----5:R-:W-:Y:S07]  /*e7c0*/  FMUL.FTZ R26, R39, c[0x0][0x320] ;  /* 0x0000c800271a7a20 */ /* 0x020fee0000410000 */
[----:B------:R1:W1:Y:S01]  /*e7d0*/  MUFU.TANH R160, R18 ;  /* 0x0000001200a07308 */ /* 0x0002620000002400 */
[----:B--2---:R-:W-:Y:S09]  /*e7e0*/  FMUL.FTZ R27, R38, c[0x0][0x320] ;  /* 0x0000c800261b7a20 */ /* 0x004ff20000410000 */
[----:B------:R2:W1:Y:S10]  /*e7f0*/  MUFU.TANH R110, R22 ;  /* 0x00000016006e7308 */ /* 0x0004740000002400 */
        /* <DEDUP_REMOVED lines=15> */
[----:B------:R2:W1:Y:S10]  /*e8f0*/  MUFU.TANH R29, R42 ;  /* 0x0000002a001d7308 */ /* 0x0004740000002400 */
        /* <DEDUP_REMOVED lines=10> */
[----:B--234-:R-:W-:Y:S01]  /*e9a0*/  IADD3 R0, R222, -0x1, RZ ;  /* 0xffffffffde007810 */ /* 0x01cfe20007ffe0ff */
[----:B------:R-:W2:Y:S01]  /*e9b0*/  LDL.64 R232, [R1+0x30] ;  /* 0x0000300001e87983 */ /* 0x000ea20000100a00 */
[----:B------:R-:W-:Y:S02]  /*e9c0*/  ISETP.GE.AND P1, PT, R224, 0x1, PT ;  /* 0x00000001e000780c */ /* 0x000fe40003f26270 */
[----:B------:R-:W-:Y:S01]  /*e9d0*/  SHF.R.S32.HI R4, RZ, 0x1f, R0 ;  /* 0x0000001fff047819 */ /* 0x000fe20000011400 */
[----:B------:R-:W3:Y:S01]  /*e9e0*/  LDL.64 R230, [R1+0x28] ;  /* 0x0000280001e67983 */ /* 0x000ee20000100a00 */
[----:B------:R-:W-:Y:S03]  /*e9f0*/  IMAD.WIDE.U32 R2, R0, c[0x0][0x1e0], RZ ;  /* 0x0000780000027a25 */ /* 0x000fe600078e00ff */
[----:B------:R-:W4:Y:S01]  /*ea00*/  LDL.64 R234, [R1+0x50] ;  /* 0x0000500001ea7983 */ /* 0x000f220000100a00 */
[----:B------:R-:W-:Y:S04]  /*ea10*/  IMAD R4, R4, c[0x0][0x1e0], RZ ;  /* 0x0000780004047a24 */ /* 0x000fe800078e02ff */
        /* <DEDUP_REMOVED lines=41> */
.L_x_313:
        /* <DEDUP_REMOVED lines=12> */
[C---:B---3--:R-:W-:Y:S02]  /*ed70*/  IADD3 R7, -R3.reuse, 0x1, R2 ;  /* 0x0000000103077810 */ /* 0x048fe40007ffe102 */
[----:B------:R-:W-:Y:S02]  /*ed80*/  IADD3 R8, -R3, R2, RZ ;  /* 0x0000000203087210 */ /* 0x000fe40007ffe1ff */
[----:B------:R-:W-:Y:S04]  /*ed90*/  IADD3 R7, -R229, R7, R227 ;  /* 0x00000007e5077210 */ /* 0x000fe80007ffe1e3 */
[C---:B------:R-:W-:Y:S02]  /*eda0*/  IADD3 R6, R7.reuse, c[0x0][0x328], RZ ;  /* 0x0000ca0007067a10 */ /* 0x040fe40007ffe0ff */
[----:B------:R-:W-:Y:S04]  /*edb0*/  IADD3 R7, R7, UR6, RZ ;  /* 0x0000000607077c10 */ /* 0x000fe8000fffe0ff */
[----:B--2---:R-:W-:Y:S01]  /*edc0*/  IADD3 R0, R7, R4, RZ ;  /* 0x0000000407007210 */ /* 0x004fe20007ffe0ff */
        /* <DEDUP_REMOVED lines=15> */
.L_x_316:
[----:B------:R-:W-:Y:S04]  /*eec0*/  MOV R9, c[0x0][0x32c] ;  /* 0x0000cb0000097a02 */ /* 0x000fe80000000f00 */
[----:B------:R-:W-:Y:S11]  /*eed0*/  ISETP.NE.AND P0, PT, R9, 0x1, PT ;  /* 0x000000010900780c */ /* 0x000ff60003f05270 */
[----:B------:R-:W-:Y:S02]  /*eee0*/  @!UPT UIADD3 URZ, URZ, URZ, URZ ;  /* 0x0000003f3f3ff290 */ /* 0x000fe4000fffe03f */
[----:B------:R-:W-:Y:S05]  /*eef0*/  @P0 IMAD.HI.U32 R9, R4, c[0x0][0x330], RZ ;  /* 0x0000cc0004090a27 */ /* 0x000fea00078e00ff */
[----:B------:R-:W-:Y:S02]  /*ef00*/  @P0 SHF.R.U32.HI R4, RZ, c[0x0][0x334], R9 ;  /* 0x0000cd00ff040a19 */ /* 0x000fe40000011609 */
.L_x_317:
[----:B------:R-:W-:Y:S05]  /*ef10*/  BSYNC B0 ;  /* 0x0000000000007941 */ /* 0x000fea0003800000 */
.L_x_315:
[----:B------:R-:W-:Y:S05]  /*ef20*/  IMAD R4, R4, c[0x0][0x32c], R8 ;  /* 0x0000cb0004047a24 */ /* 0x000fea00078e0208 */
[----:B------:R-:W-:Y:S02]  /*ef30*/  IADD3 R9, R4, c[0x0][0x32c], RZ ;  /* 0x0000cb0004097a10 */ /* 0x000fe40007ffe0ff */
[----:B------:R-:W-:Y:S02]  /*ef40*/  IMNMX R0, R0, R4, !PT ;  /* 0x0000000400007217 */ /* 0x000fe40007800200 */
[----:B------:R-:W-:Y:S02]  /*ef50*/  IMNMX R3, R3, R9, PT ;  /* 0x0000000903037217 */ /* 0x000fe40003800200 */
.L_x_314:
[C---:B------:R-:W-:Y:S02]  /*ef60*/  ISETP.GE.AND P0, PT, R2.reuse, 0x2, PT ;  /* 0x000000020200780c */ /* 0x040fe40003f06270 */
[----:B------:R-:W-:Y:S02]  /*ef70*/  ISETP.GE.AND P1, PT, R2, 0x9, PT ;  /* 0x000000090200780c */ /* 0x000fe40003f26270 */
[----:B------:R-:W-:Y:S02]  /*ef80*/  P2R R13, PR, RZ, 0x1 ;  /* 0x00000001ff0d7803 */ /* 0x000fe40000000000 */
[----:B------:R-:W-:Y:S02]  /*ef90*/  ISETP.GT.AND P0, PT, R0, 0x1, !P0 ;  /* 0x000000010000780c */ /* 0x000fe40004704270 */
[----:B------:R-:W-:Y:S02]  /*efa0*/  P2R R12, PR, RZ, 0x2 ;  /* 0x00000002ff0c7803 */ /* 0x000fe40000000000 */
[----:B------:R-:W-:Y:S02]  /*efb0*/  ISETP.LT.OR P0, PT, R3, 0x2, P0 ;  /* 0x000000020300780c */ /* 0x000fe40000701670 */
[----:B------:R-:W-:Y:S02]  /*efc0*/  ISETP.GE.AND P6, PT, R2, 0x19, PT ;  /* 0x000000190200780c */ /* 0x000fe40003fc6270 */
[----:B-1----:R-:W-:Y:S02]  /*efd0*/  FSEL R17, R161, -INF , !P0 ;  /* 0xff800000a1117808 */ /* 0x002fe40004000000 */
[----:B------:R-:W-:Y:S02]  /*efe0*/  ISETP.GT.AND P0, PT, R0, 0x8, !P1 ;  /* 0x000000080000780c */ /* 0x000fe40004f04270 */
[----:B------:R-:W-:Y:S02]  /*eff0*/  ISETP.GE.AND P1, PT, R2, 0xa, PT ;  /* 0x0000000a0200780c */ /* 0x000fe40003f26270 */
[C---:B------:R-:W-:Y:S02]  /*f000*/  ISETP.LT.OR P0, PT, R3.reuse, 0x9, P0 ;  /* 0x000000090300780c */ /* 0x040fe40000701670 */
        /* <DEDUP_REMOVED lines=9> */
[----:B------:R-:W-:Y:S02]  /*f0a0*/  ISETP.LT.OR P0, PT, R3, 0x11, P0 ;  /* 0x000000110300780c */ /* 0x000fe40000701670 */
[----:B------:R-:W-:Y:S02]  /*f0b0*/  ISETP.GE.AND P5, PT, R2, 0x1a, PT ;  /* 0x0000001a0200780c */ /* 0x000fe40003fa6270 */
[----:B------:R-:W-:Y:S02]  /*f0c0*/  FSEL R40, R101, -INF , !P0 ;  /* 0xff80000065287808 */ /* 0x000fe40004000000 */
[----:B------:R-:W-:Y:S02]  /*f0d0*/  ISETP.GT.AND P0, PT, R0, 0x11, !P1 ;  /* 0x000000110000780c */ /* 0x000fe40004f04270 */
[C---:B------:R-:W-:Y:S02]  /*f0e0*/  ISETP.GE.AND P4, PT, R2.reuse, 0x21, PT ;  /* 0x000000210200780c */ /* 0x040fe40003f86270 */
[C---:B------:R-:W-:Y:S02]  /*f0f0*/  ISETP.LT.OR P0, PT, R3.reuse, 0x12, P0 ;  /* 0x000000120300780c */ /* 0x040fe40000701670 */
        /* <DEDUP_REMOVED lines=10> */
[----:B------:R-:W-:Y:S02]  /*f1a0*/  FSEL R166, R21, -INF , !P0 ;  /* 0xff80000015a67808 */ /* 0x000fe40004000000 */
[C---:B------:R-:W-:Y:S04]  /*f1b0*/  ISETP.GT.AND P0, PT, R0.reuse, 0x20, !P4 ;  /* 0x000000200000780c */ /* 0x040fe80006704270 */
[----:B------:R-:W-:Y:S04]  /*f1c0*/  ISETP.LT.OR P0, PT, R3, 0x21, P0 ;  /* 0x000000210300780c */ /* 0x000fe80000701670 */
[----:B------:R-:W-:Y:S02]  /*f1d0*/  FSEL R182, R19, -INF , !P0 ;  /* 0xff80000013b67808 */ /* 0x000fe40004000000 */
[C---:B------:R-:W-:Y:S04]  /*f1e0*/  ISETP.GT.AND P0, PT, R0.reuse, 0x21, !P3 ;  /* 0x000000210000780c */ /* 0x040fe80005f04270 */
[----:B------:R-:W-:Y:S04]  /*f1f0*/  ISETP.LT.OR P0, PT, R3, 0x22, P0 ;  /* 0x000000220300780c */ /* 0x000fe80000701670 */
[----:B------:R-:W-:Y:S02]  /*f200*/  FSEL R185, R15, -INF , !P0 ;  /* 0xff8000000fb97808 */ /* 0x000fe40004000000 */
[----:B------:R-:W-:Y:S04]  /*f210*/  ISETP.GT.AND P0, PT, R0, 0x28, !P2 ;  /* 0x000000280000780c */ /* 0x000fe80005704270 */
[C---:B------:R-:W-:Y:S04]  /*f220*/  ISETP.LT.OR P0, PT, R3.reuse, 0x29, P0 ;  /* 0x000000290300780c */ /* 0x040fe80000701670 */
[----:B------:R-:W-:Y:S02]  /*f230*/  FSEL R194, R14, -INF , !P0 ;  /* 0xff8000000ec27808 */ /* 0x000fe40004000000 */
[----:B------:R-:W-:Y:S04]  /*f240*/  ISETP.GT.AND P0, PT, R0, RZ, !P1 ;  /* 0x000000ff0000720c */ /* 0x000fe80004f04270 */
[C---:B------:R-:W-:Y:S04]  /*f250*/  ISETP.LT.OR P0, PT, R3.reuse, 0x1, P0 ;  /* 0x000000010300780c */ /* 0x040fe80000701670 */
[----:B------:R-:W-:Y:S02]  /*f260*/  FSEL R15, R162, -INF , !P0 ;  /* 0xff800000a20f7808 */ /* 0x000fe40004000000 */
[----:B------:R-:W-:Y:S04]  /*f270*/  ISETP.GE.AND P0, PT, R2, 0x2a, PT ;  /* 0x0000002a0200780c */ /* 0x000fe80003f06270 */
[----:B------:R-:W-:Y:S02]  /*f280*/  P2R R4, PR, RZ, 0x1 ;  /* 0x00000001ff047803 */ /* 0x000fe40000000000 */
[----:B------:R-:W-:Y:S04]  /*f290*/  ISETP.GT.AND P0, PT, R0, 0x29, !P0 ;  /* 0x000000290000780c */ /* 0x000fe80004704270 */
[----:B------:R-:W-:Y:S02]  /*f2a0*/  ISETP.LT.OR P0, PT, R3, 0x2a, P0 ;  /* 0x0000002a0300780c */ /* 0x000fe40000701670 */
[----:B------:R-:W1:Y:S02]  /*f2b0*/  SHFL.IDX PT, R3, R5, 0x1, 0x1c1f ;  /* 0x003c1f0005037f89 */ /* 0x000e6400000e0000 */
[----:B------:R-:W-:Y:S02]  /*f2c0*/  FSEL R193, R16, -INF , !P0 ;  /* 0xff80000010c17808 */ /* 0x000fe40004000000 */
[----:B------:R-:W-:Y:S01]  /*f2d0*/  ISETP.GE.AND P0, PT, R32, 0x1, PT ;  /* 0x000000012000780c */ /* 0x000fe20003f06270 */
[--C-:B-1----:R-:W-:Y:S02]  /*f2e0*/  IMAD.IADD R2, R6, 0x1, R3.reuse ;  /* 0x0000000106027824 */ /* 0x102fe400078e0203 */
[----:B------:R-:W-:Y:S10]  /*f2f0*/  IMAD.IADD R0, R7, 0x1, R3 ;  /* 0x0000000107007824 */ /* 0x000ff400078e0203 */
        /* <DEDUP_REMOVED lines=14> */
.L_x_320:
[----:B------:R-:W-:Y:S04]  /*f3e0*/  MOV R14, c[0x0][0x32c] ;  /* 0x0000cb00000e7a02 */ /* 0x000fe80000000f00 */
[----:B------:R-:W-:Y:S11]  /*f3f0*/  ISETP.NE.AND P0, PT, R14, 0x1, PT ;  /* 0x000000010e00780c */ /* 0x000ff60003f05270 */
[----:B------:R-:W-:Y:S02]  /*f400*/  @!UPT UIADD3 URZ, URZ, URZ, URZ ;  /* 0x0000003f3f3ff290 */ /* 0x000fe4000fffe03f */
[----:B------:R-:W-:Y:S05]  /*f410*/  @P0 IMAD.HI.U32 R14, R3, c[0x0][0x330], RZ ;  /* 0x0000cc00030e0a27 */ /* 0x000fea00078e00ff */
[----:B------:R-:W-:Y:S02]  /*f420*/  @P0 SHF.R.U32.HI R3, RZ, c[0x0][0x334], R14 ;  /* 0x0000cd00ff030a19 */ /* 0x000fe4000001160e */
.L_x_321:
[----:B------:R-:W-:Y:S05]  /*f430*/  BSYNC B0 ;  /* 0x0000000000007941 */ /* 0x000fea0003800000 */
.L_x_319:
[----:B------:R-:W-:Y:S05]  /*f440*/  IMAD R3, R3, c[0x0][0x32c], R8 ;  /* 0x0000cb0003037a24 */ /* 0x000fea00078e0208 */
[----:B------:R-:W-:Y:S02]  /*f450*/  IADD3 R14, R3, c[0x0][0x32c], RZ ;  /* 0x0000cb00030e7a10 */ /* 0x000fe40007ffe0ff */
[----:B------:R-:W-:Y:S02]  /*f460*/  IMNMX R0, R0, R3, !PT ;  /* 0x0000000300007217 */ /* 0x000fe40007800200 */
[----:B------:R-:W-:Y:S02]  /*f470*/  IMNMX R2, R2, R14, PT ;  /* 0x0000000e02027217 */ /* 0x000fe40003800200 */
.L_x_318:
[----:B------:R-:W-:Y:S01]  /*f480*/  ISETP.NE.AND P0, PT, R13, RZ, PT ;  /* 0x000000ff0d00720c */ /* 0x000fe20003f05270 */
[----:B------:R-:W1:Y:S03]  /*f490*/  SHFL.IDX PT, R3, R5, 0x2, 0x1c1f ;  /* 0x005c1f0005037f89 */ /* 0x000e6600000e0000 */
        /* <DEDUP_REMOVED lines=59> */
.L_x_324:
[----:B------:R-:W-:Y:S04]  /*f850*/  MOV R14, c[0x0][0x32c] ;  /* 0x0000cb00000e7a02 */ /* 0x000fe80000000f00 */
[----:B------:R-:W-:Y:S11]  /*f860*/  ISETP.NE.AND P0, PT, R14, 0x1, PT ;  /* 0x000000010e00780c */ /* 0x000ff60003f05270 */
[----:B------:R-:W-:Y:S02]  /*f870*/  @!UPT UIADD3 URZ, URZ, URZ, URZ ;  /* 0x0000003f3f3ff290 */ /* 0x000fe4000fffe03f */
[----:B------:R-:W-:Y:S05]  /*f880*/  @P0 IMAD.HI.U32 R14, R3, c[0x0][0x330], RZ ;  /* 0x0000cc00030e0a27 */ /* 0x000fea00078e00ff */
[----:B------:R-:W-:Y:S02]  /*f890*/  @P0 SHF.R.U32.HI R3, RZ, c[0x0][0x334], R14 ;  /* 0x0000cd00ff030a19 */ /* 0x000fe4000001160e */
.L_x_325:
[----:B------:R-:W-:Y:S05]  /*f8a0*/  BSYNC B0 ;  /* 0x0000000000007941 */ /* 0x000fea0003800000 */
.L_x_323:
[----:B------:R-:W-:Y:S05]  /*f8b0*/  IMAD R3, R3, c[0x0][0x32c], R8 ;  /* 0x0000cb0003037a24 */ /* 0x000fea00078e0208 */
[----:B------:R-:W-:Y:S02]  /*f8c0*/  IADD3 R14, R3, c[0x0][0x32c], RZ ;  /* 0x0000cb00030e7a10 */ /* 0x000fe40007ffe0ff */
[----:B------:R-:W-:Y:S02]  /*f8d0*/  IMNMX R0, R0, R3, !PT ;  /* 0x0000000300007217 */ /* 0x000fe40007800200 */
[----:B------:R-:W-:Y:S02]  /*f8e0*/  IMNMX R2, R2, R14, PT ;  /* 0x0000000e02027217 */ /* 0x000fe40003800200 */
.L_x_322:
        /* <DEDUP_REMOVED lines=61> */
.L_x_328:
[----:B------:R-:W-:Y:S04]  /*fcc0*/  MOV R5, c[0x0][0x32c] ;  /* 0x0000cb0000057a02 */ /* 0x000fe80000000f00 */
[----:B------:R-:W-:Y:S11]  /*fcd0*/  ISETP.NE.AND P0, PT, R5, 0x1, PT ;  /* 0x000000010500780c */ /* 0x000ff60003f05270 */
[----:B------:R-:W-:Y:S02]  /*fce0*/  @!UPT UIADD3 URZ, URZ, URZ, URZ ;  /* 0x0000003f3f3ff290 */ /* 0x000fe4000fffe03f */
[----:B------:R-:W-:Y:S05]  /*fcf0*/  @P0 IMAD.HI.U32 R5, R3, c[0x0][0x330], RZ ;  /* 0x0000cc0003050a27 */ /* 0x000fea00078e00ff */
[----:B------:R-:W-:Y:S02]  /*fd00*/  @P0 SHF.R.U32.HI R3, RZ, c[0x0][0x334], R5 ;  /* 0x0000cd00ff030a19 */ /* 0x000fe40000011605 */
.L_x_329:
[----:B------:R-:W-:Y:S05]  /*fd10*/  BSYNC B0 ;  /* 0x0000000000007941 */ /* 0x000fea0003800000 */
.L_x_327:
[----:B------:R-:W-:Y:S05]  /*fd20*/  IMAD R8, R3, c[0x0][0x32c], R8 ;  /* 0x0000cb0003087a24 */ /* 0x000fea00078e0208 */
[----:B------:R-:W-:Y:S02]  /*fd30*/  IADD3 R3, R8, c[0x0][0x32c], RZ ;  /* 0x0000cb0008037a10 */ /* 0x000fe40007ffe0ff */
[----:B------:R-:W-:Y:S02]  /*fd40*/  IMNMX R0, R0, R8, !PT ;  /* 0x0000000800007217 */ /* 0x000fe40007800200 */
[----:B------:R-:W-:Y:S02]  /*fd50*/  IMNMX R2, R2, R3, PT ;  /* 0x0000000302027217 */ /* 0x000fe40003800200 */
.L_x_326:
[----:B------:R-:W-:Y:S01]  /*fd60*/  ISETP.GT.AND P0, PT, R0, RZ, !P1 ;  /* 0x000000ff0000720c */ /* 0x000fe20004f04270 */
[----:B------:R-:W-:Y:S01]  /*fd70*/  LDSM.16.MT88.4 R36, [R210+0x1880] ;  /* 0x00188000d224783b */ /* 0x000fe20000004200 */
        /* <DEDUP_REMOVED lines=17> */
[----:B------:R-:W-:Y:S02]  /*fe90*/  ISETP.NE.AND P1, PT, R9, RZ, PT ;  /* 0x000000ff0900720c */ /* 0x000fe40003f25270 */
        /* <DEDUP_REMOVED lines=11> */
[----:B------:R-:W-:Y:S01]  /*ff50*/  FMNMX.FTZ R3, R16, R103, !PT ;  /* 0x0000006710037209 */ /* 0x000fe20007810000 */
[----:B------:R-:W1:Y:S01]  /*ff60*/  SHFL.BFLY PT, R5, R106, 0x2, 0x1f ;  /* 0x0c401f006a057f89 */ /* 0x000e6200000e0000 */
        /* <DEDUP_REMOVED lines=14> */
[----:B-1----:R-:W-:Y:S02]  /*10050*/  FMNMX.FTZ R106, R106, R5, !PT ;  /* 0x000000056a6a7209 */ /* 0x002fe40007810000 */
[----:B------:R-:W-:Y:S02]  /*10060*/  ISETP.LT.OR P0, PT, R2, 0x1a, P0 ;  /* 0x0000001a0200780c */ /* 0x000fe40000701670 */
[----:B------:R-:W-:Y:S01]  /*10070*/  FMNMX.FTZ R3, R167, R3, !PT ;  /* 0x00000003a7037209 */ /* 0x000fe20007810000 */
[----:B------:R-:W1:Y:S01]  /*10080*/  SHFL.BFLY PT, R5, R106, 0x1, 0x1f ;  /* 0x0c201f006a057f89 */ /* 0x000e6200000e0000 */
[----:B------:R-:W-:Y:S02]  /*10090*/  FSEL R178, R31, -INF , !P0 ;  /* 0xff8000001fb27808 */ /* 0x000fe40004000000 */
[----:B------:R-:W-:Y:S02]  /*100a0*/  ISETP.GT.AND P0, PT, R0, 0x20, !P4 ;  /* 0x000000200000780c */ /* 0x000fe40006704270 */
[----:B------:R-:W-:Y:S02]  /*100b0*/  FMNMX.FTZ R3, R169, R3, !PT ;  /* 0x00000003a9037209 */ /* 0x000fe40007810000 */
[----:B------:R-:W-:Y:S02]  /*100c0*/  ISETP.LT.OR P0, PT, R2, 0x21, P0 ;  /* 0x000000210200780c */ /* 0x000fe40000701670 */
[----:B------:R-:W-:Y:S02]  /*100d0*/  ISETP.NE.AND P1, PT, R4, RZ, PT ;  /* 0x000000ff0400720c */ /* 0x000fe40003f25270 */
[----:B------:R-:W-:Y:S02]  /*100e0*/  FMNMX.FTZ R4, R14, R107, !PT ;  /* 0x0000006b0e047209 */ /* 0x000fe40007810000 */
[----:B------:R-:W-:Y:S02]  /*100f0*/  FSEL R183, R29, -INF , !P0 ;  /* 0xff8000001db77808 */ /* 0x000fe40004000000 */
[----:B------:R-:W-:Y:S02]  /*10100*/  ISETP.GT.AND P0, PT, R0, 0x21, !P3 ;  /* 0x000000210000780c */ /* 0x000fe40005f04270 */
[----:B------:R-:W-:Y:S02]  /*10110*/  FMNMX.FTZ R4, R20, R4, !PT ;  /* 0x0000000414047209 */ /* 0x000fe40007810000 */
        /* <DEDUP_REMOVED lines=34> */
[----:B-1----:R-:W-:Y:S02]  /*10340*/  FMNMX.FTZ R2, R7, R108, !PT ;  /* 0x0000006c07027209 */ /* 0x002fe40007810000 */
[----:B--2---:R-:W-:Y:S02]  /*10350*/  FMNMX.FTZ R105, R105, R4, !PT ;  /* 0x0000000469697209 */ /* 0x004fe40007810000 */
[----:B------:R-:W-:Y:S03]  /*10360*/  FMNMX.FTZ R2, R8, R2, !PT ;  /* 0x0000000208027209 */ /* 0x000fe60007810000 */
[----:B------:R-:W-:Y:S01]  /*10370*/  FMUL.FTZ R111, R105, c[0x0][0x2d0] ;  /* 0x0000b400696f7a20 */ /* 0x000fe20000410000 */
[----:B------:R-:W-:Y:S01]  /*10380*/  FMNMX.FTZ R2, R9, R2, !PT ;  /* 0x0000000209027209 */ /* 0x000fe20007810000 */
[--C-:B---3--:R-:W-:Y:S01]  /*10390*/  FFMA.FTZ R3, R18, c[0x0][0x2d0], -R110.reuse ;  /* 0x0000b40012037a23 */ /* 0x108fe2000001086e */
[----:B-----5:R-:W-:Y:S01]  /*103a0*/  FMNMX.FTZ R104, R0, R104, !PT ;  /* 0x0000006800687209 */ /* 0x020fe20007810000 */
[----:B------:R-:W-:Y:S01]  /*103b0*/  FFMA.FTZ R0, R22, c[0x0][0x2d0], -R110 ;  /* 0x0000b40016007a23 */ /* 0x000fe2000001086e */
[----:B------:R-:W-:Y:S01]  /*103c0*/  FMNMX.FTZ R2, R11, R2, !PT ;  /* 0x000000020b027209 */ /* 0x000fe20007810000 */
[----:B------:R1:W-:Y:S01]  /*103d0*/  MUFU.EX2 R243, R3 ;  /* 0x0000000300f37308 */ /* 0x0003e20000000800 */
[----:B----4-:R-:W-:Y:S01]  /*103e0*/  F2FP.PACK_AB R160, R244, R245 ;  /* 0x000000f5f4a0723e */ /* 0x010fe200000000ff */
[----:B------:R-:W2:Y:S01]  /*103f0*/  SHFL.BFLY PT, R4, R104, 0x1, 0x1f ;  /* 0x0c201f0068047f89 */ /* 0x000ea200000e0000 */
[----:B------:R-:W-:Y:S04]  /*10400*/  FMNMX.FTZ R2, R171, R2, !PT ;  /* 0x00000002ab027209 */ /* 0x000fe80007810000 */
[----:B------:R-:W-:Y:S03]  /*10410*/  FMNMX.FTZ R2, R174, R2, !PT ;  /* 0x00000002ae027209 */ /* 0x000fe60007810000 */
[----:B------:R3:W4:Y:S01]  /*10420*/  MUFU.EX2 R242, R0 ;  /* 0x0000000000f27308 */ /* 0x0007220000000800 */
[----:B------:R-:W-:Y:S04]  /*10430*/  FMNMX.FTZ R2, R177, R2, !PT ;  /* 0x00000002b1027209 */ /* 0x000fe80007810000 */
[----:B------:R-:W-:Y:S02]  /*10440*/  FMNMX.FTZ R2, R178, R2, !PT ;  /* 0x00000002b2027209 */ /* 0x000fe40007810000 */
[----:B-1----:R-:W-:Y:S02]  /*10450*/  FSEL R3, R106, RZ, P0 ;  /* 0x000000ff6a037208 */ /* 0x002fe40000000000 */
[----:B------:R-:W-:Y:S02]  /*10460*/  FSETP.NEU.FTZ.AND P0, PT, R105, -INF , PT ;  /* 0xff8000006900780b */ /* 0x000fe40003f1d000 */
[----:B--2---:R-:W-:Y:S02]  /*10470*/  FMNMX.FTZ R104, R104, R4, !PT ;  /* 0x0000000468687209 */ /* 0x004fe40007810000 */
[----:B------:R-:W-:Y:S02]  /*10480*/  FSEL R111, R111, RZ, P0 ;  /* 0x000000ff6f6f7208 */ /* 0x000fe40000000000 */
[----:B------:R-:W-:Y:S01]  /*10490*/  FSEL R5, R105, RZ, P0 ;  /* 0x000000ff69057208 */ /* 0x000fe20000000000 */
[C---:B------:R-:W-:Y:S01]  /*104a0*/  FMUL.FTZ R164, R104.reuse, c[0x0][0x2d0] ;  /* 0x0000b40068a47a20 */ /* 0x040fe20000410000 */
[----:B------:R-:W-:Y:S01]  /*104b0*/  FSETP.NEU.FTZ.AND P0, PT, R104, -INF , PT ;  /* 0xff8000006800780b */ /* 0x000fe20003f1d000 */
[--C-:B---3--:R-:W-:Y:S01]  /*104c0*/  FFMA.FTZ R0, R16, c[0x0][0x2d0], -R111.reuse ;  /* 0x0000b40010007a23 */ /* 0x108fe2000001086f */
[----:B----4-:R-:W-:Y:S01]  /*104d0*/  F2FP.PACK_AB R162, R242, R243 ;  /* 0x000000f3f2a2723e */ /* 0x010fe200000000ff */
[--C-:B------:R-:W-:Y:S01]  /*104e0*/  FFMA.FTZ R4, R25, c[0x0][0x2d0], -R111.reuse ;  /* 0x0000b40019047a23 */ /* 0x100fe2000001086f */
[----:B------:R-:W-:Y:S01]  /*104f0*/  FSEL R164, R164, RZ, P0 ;  /* 0x000000ffa4a47208 */ /* 0x000fe20000000000 */
[----:B------:R1:W-:Y:S01]  /*10500*/  MUFU.EX2 R241, R0 ;  /* 0x0000000000f17308 */ /* 0x0003e20000000800 */
[--C-:B------:R-:W-:Y:S02]  /*10510*/  FFMA.FTZ R44, R47, c[0x0][0x2d0], -R111.reuse ;  /* 0x0000b4002f2c7a23 */ /* 0x100fe4000001086f */
[--C-:B------:R-:W-:Y:S07]  /*10520*/  FFMA.FTZ R48, R48, c[0x0][0x2d0], -R111.reuse ;  /* 0x0000b40030307a23 */ /* 0x100fee000001086f */
        /* <DEDUP_REMOVED lines=52> */
[----:B------:R-:W-:Y:S01]  /*10870*/  FMUL.FTZ R17, R100, R125 ;  /* 0x0000007d64117220 */ /* 0x000fe20000410000 */
[----:B------:R-:W-:Y:S01]  /*10880*/  MOV R107, R225 ;  /* 0x000000e1006b7202 */ /* 0x000fe20000000f00 */
[----:B------:R-:W-:Y:S01]  /*10890*/  FMUL.FTZ R0, R0, c[0x0][0x2d0] ;  /* 0x0000b40000007a20 */ /* 0x000fe20000410000 */
[----:B------:R-:W-:Y:S01]  /*108a0*/  LDSM.16.MT88.4 R124, [R210+0x1c80] ;  /* 0x001c8000d27c783b */ /* 0x000fe20000004200 */
[----:B-1----:R-:W-:Y:S01]  /*108b0*/  FFMA.FTZ R103, R168, c[0x0][0x2d0], -R164 ;  /* 0x0000b400a8677a23 */ /* 0x002fe200000108a4 */
[----:B------:R-:W-:Y:S01]  /*108c0*/  MUFU.EX2 R225, R44 ;  /* 0x0000002c00e17308 */ /* 0x000fe20000000800 */
[----:B------:R-:W-:Y:S02]  /*108d0*/  FFMA.FTZ R4, R9, c[0x0][0x2d0], -R102 ;  /* 0x0000b40009047a23 */ /* 0x000fe40000010866 */
[C---:B------:R-:W-:Y:S02]  /*108e0*/  FMUL.FTZ R32, R100.reuse, R140 ;  /* 0x0000008c64207220 */ /* 0x040fe40000410000 */
[C---:B------:R-:W-:Y:S02]  /*108f0*/  FMUL.FTZ R33, R100.reuse, R141 ;  /* 0x0000008d64217220 */ /* 0x040fe40000410000 */
[----:B------:R-:W-:Y:S01]  /*10900*/  LDSM.16.MT88.4 R140, [R210+0x2080] ;  /* 0x00208000d28c783b */ /* 0x000fe20000004200 */
[C---:B------:R-:W-:Y:S02]  /*10910*/  FMUL.FTZ R48, R100.reuse, R156 ;  /* 0x0000009c64307220 */ /* 0x040fe40000410000 */
[----:B------:R1:W-:Y:S01]  /*10920*/  MUFU.EX2 R202, R103 ;  /* 0x0000006700ca7308 */ /* 0x0003e20000000800 */
[C---:B------:R-:W-:Y:S02]  /*10930*/  FMUL.FTZ R49, R100.reuse, R157 ;  /* 0x0000009d64317220 */ /* 0x040fe40000410000 */
[C---:B------:R-:W-:Y:S02]  /*10940*/  FMUL.FTZ R50, R3.reuse, R158 ;  /* 0x0000009e03327220 */ /* 0x040fe40000410000 */
[C---:B------:R-:W-:Y:S02]  /*10950*/  FMUL.FTZ R51, R3.reuse, R159 ;  /* 0x0000009f03337220 */ /* 0x040fe40000410000 */
[----:B------:R-:W-:Y:S01]  /*10960*/  LDSM.16.MT88.4 R156, [R209+0x2c80] ;  /* 0x002c8000d19c783b */ /* 0x000fe20000004200 */
[C---:B------:R-:W-:Y:S02]  /*10970*/  FMUL.FTZ R52, R100.reuse, R52 ;  /* 0x0000003464347220 */ /* 0x040fe40000410000 */
[----:B------:R2:W4:Y:S01]  /*10980*/  MUFU.EX2 R2, R0 ;  /* 0x0000000000027308 */ /* 0x0005220000000800 */
[C---:B------:R-:W-:Y:S02]  /*10990*/  FMUL.FTZ R53, R100.reuse, R53 ;  /* 0x0000003564357220 */ /* 0x040fe40000410000 */
[C---:B------:R-:W-:Y:S02]  /*109a0*/  FMUL.FTZ R54, R3.reuse, R54 ;  /* 0x0000003603367220 */ /* 0x040fe40000410000 */
[C---:B------:R-:W-:Y:S02]  /*109b0*/  FMUL.FTZ R55, R3.reuse, R55 ;  /* 0x0000003703377220 */ /* 0x040fe40000410000 */
[C---:B------:R-:W-:Y:S02]  /*109c0*/  FMUL.FTZ R64, R100.reuse, R64 ;  /* 0x0000004064407220 */ /* 0x040fe40000410000 */
[----:B------:R-:W-:Y:S01]  /*109d0*/  FMUL.FTZ R65, R100, R65 ;  /* 0x0000004164417220 */ /* 0x000fe20000410000 */
[----:B------:R5:W-:Y:S01]  /*109e0*/  MUFU.EX2 R232, R4 ;  /* 0x0000000400e87308 */ /* 0x000be20000000800 */
[C---:B------:R-:W-:Y:S02]  /*109f0*/  FMUL.FTZ R66, R3.reuse, R66 ;  /* 0x0000004203427220 */ /* 0x040fe40000410000 */
[C---:B------:R-:W-:Y:S02]  /*10a00*/  FMUL.FTZ R67, R3.reuse, R67 ;  /* 0x0000004303437220 */ /* 0x040fe40000410000 */
[----:B-1----:R-:W-:Y:S02]  /*10a10*/  FFMA.FTZ R103, R170, c[0x0][0x2d0], -R164 ;  /* 0x0000b400aa677a23 */ /* 0x002fe400000108a4 */
[C---:B------:R-:W-:Y:S02]  /*10a20*/  FMUL.FTZ R68, R100.reuse, R68 ;  /* 0x0000004464447220 */ /* 0x040fe40000410000 */
[----:B------:R-:W-:Y:S01]  /*10a30*/  FMUL.FTZ R69, R100, R69 ;  /* 0x0000004564457220 */ /* 0x000fe20000410000 */
[----:B------:R1:W-:Y:S01]  /*10a40*/  MUFU.EX2 R201, R103 ;  /* 0x0000006700c97308 */ /* 0x0003e20000000800 */
[C---:B------:R-:W-:Y:S02]  /*10a50*/  FMUL.FTZ R70, R3.reuse, R70 ;  /* 0x0000004603467220 */ /* 0x040fe40000410000 */
[----:B------:R-:W-:Y:S02]  /*10a60*/  FMUL.FTZ R71, R3, R71 ;  /* 0x0000004703477220 */ /* 0x000fe40000410000 */
[--C-:B--2---:R-:W-:Y:S02]  /*10a70*/  FFMA.FTZ R0, R7, c[0x0][0x2d0], -R102.reuse ;  /* 0x0000b40007007a23 */ /* 0x104fe40000010866 */
[----:B------:R-:W-:Y:S02]  /*10a80*/  FMUL.FTZ R7, R3, R115 ;  /* 0x0000007303077220 */ /* 0x000fe40000410000 */
[C---:B----4-:R-:W-:Y:S01]  /*10a90*/  FMUL.FTZ R9, R2.reuse, R117 ;  /* 0x0000007502097220 */ /* 0x050fe20000410000 */
[----:B------:R2:W-:Y:S01]  /*10aa0*/  MUFU.EX2 R179, R0 ;  /* 0x0000000000b37308 */ /* 0x0005e20000000800 */
[C---:B------:R-:W-:Y:S02]  /*10ab0*/  FMUL.FTZ R12, R2.reuse, R120 ;  /* 0x00000078020c7220 */ /* 0x040fe40000410000 */
[C---:B------:R-:W-:Y:S02]  /*10ac0*/  FMUL.FTZ R13, R2.reuse, R121 ;  /* 0x00000079020d7220 */ /* 0x040fe40000410000 */
[----:B-----5:R-:W-:Y:S02]  /*10ad0*/  FFMA.FTZ R4, R11, c[0x0][0x2d0], -R102 ;  /* 0x0000b4000b047a23 */ /* 0x020fe40000010866 */
        /* <DEDUP_REMOVED lines=8> */
[----:B------:R1:W-:Y:S01]  /*10b60*/  MUFU.EX2 R200, R103 ;  /* 0x0000006700c87308 */ /* 0x0003e20000000800 */
[C---:B------:R-:W-:Y:S02]  /*10b70*/  FMUL.FTZ R45, R2.reuse, R153 ;  /* 0x00000099022d7220 */ /* 0x040fe40000410000 */
[----:B------:R-:W-:Y:S02]  /*10b80*/  FMUL.FTZ R56, R2, R56 ;  /* 0x0000003802387220 */ /* 0x000fe40000410000 */
[----:B--2---:R-:W-:Y:S02]  /*10b90*/  FFMA.FTZ R0, R8, c[0x0][0x2d0], -R102 ;  /* 0x0000b40008007a23 */ /* 0x004fe40000010866 */
[C---:B------:R-:W-:Y:S02]  /*10ba0*/  FMUL.FTZ R8, R2.reuse, R116 ;  /* 0x0000007402087220 */ /* 0x040fe40000410000 */
[C---:B------:R-:W-:Y:S01]  /*10bb0*/  FMUL.FTZ R57, R2.reuse, R57 ;  /* 0x0000003902397220 */ /* 0x040fe20000410000 */
[----:B------:R2:W5:Y:S01]  /*10bc0*/  MUFU.EX2 R231, R0 ;  /* 0x0000000000e77308 */ /* 0x0005620000000800 */
[C---:B------:R-:W-:Y:S02]  /*10bd0*/  FMUL.FTZ R60, R2.reuse, R60 ;  /* 0x0000003c023c7220 */ /* 0x040fe40000410000 */
[----:B------:R-:W-:Y:S01]  /*10be0*/  FMUL.FTZ R61, R2, R61 ;  /* 0x0000003d023d7220 */ /* 0x000fe20000410000 */
[----:B----4-:R-:W-:Y:S01]  /*10bf0*/  F2FP.PACK_AB R115, R233, R232 ;  /* 0x000000e8e973723e */ /* 0x010fe200000000ff */
[----:B------:R-:W-:Y:S01]  /*10c00*/  FMUL.FTZ R4, R100, R112 ;  /* 0x0000007064047220 */ /* 0x000fe20000410000 */
[----:B------:R-:W-:Y:S01]  /*10c10*/  F2FP.PACK_AB R112, R236, R235 ;  /* 0x000000ebec70723e */ /* 0x000fe200000000ff */
[C---:B------:R-:W-:Y:S02]  /*10c20*/  FMUL.FTZ R72, R2.reuse, R72 ;  /* 0x0000004802487220 */ /* 0x040fe40000410000 */
[C---:B------:R-:W-:Y:S02]  /*10c30*/  FMUL.FTZ R73, R2.reuse, R73 ;  /* 0x0000004902497220 */ /* 0x040fe40000410000 */
[C---:B------:R-:W-:Y:S01]  /*10c40*/  FMUL.FTZ R76, R2.reuse, R76 ;  /* 0x0000004c024c7220 */ /* 0x040fe20000410000 */
[-C--:B---3--:R-:W-:Y:S01]  /*10c50*/  HMMA.16816.F32 R4, R160, R20.reuse, R4 ;  /* 0x00000014a004723c */ /* 0x088fe20000001804 */
[----:B------:R-:W-:Y:S02]  /*10c60*/  FMUL.FTZ R77, R2, R77 ;  /* 0x0000004d024d7220 */ /* 0x000fe40000410000 */
[----:B-1----:R-:W-:Y:S02]  /*10c70*/  FFMA.FTZ R103, R173, c[0x0][0x2d0], -R164 ;  /* 0x0000b400ad677a23 */ /* 0x002fe400000108a4 */
[C---:B------:R-:W-:Y:S02]  /*10c80*/  FMUL.FTZ R80, R100.reuse, R80 ;  /* 0x0000005064507220 */ /* 0x040fe40000410000 */
[----:B------:R1:W-:Y:S01]  /*10c90*/  MUFU.EX2 R199, R103 ;  /* 0x0000006700c77308 */ /* 0x0003e20000000800 */
[----:B------:R-:W-:Y:S01]  /*10ca0*/  FMUL.FTZ R81, R100, R81 ;  /* 0x0000005164517220 */ /* 0x000fe20000410000 */
[----:B--2---:R-:W-:Y:S03]  /*10cb0*/  FSEL R0, R101, RZ, P0 ;  /* 0x000000ff65007208 */ /* 0x004fe60000000000 */
[----:B------:R-:W-:Y:S01]  /*10cc0*/  FMUL.FTZ R82, R3, R82 ;  /* 0x0000005203527220 */ /* 0x000fe20000410000 */
[----:B-----5:R-:W-:Y:S01]  /*10cd0*/  F2FP.PACK_AB R113, R231, R179 ;  /* 0x000000b3e771723e */ /* 0x020fe200000000ff */
[C---:B------:R-:W-:Y:S02]  /*10ce0*/  FMUL.FTZ R83, R3.reuse, R83 ;  /* 0x0000005303537220 */ /* 0x040fe40000410000 */
[----:B------:R-:W-:Y:S02]  /*10cf0*/  FADD.FTZ R0, -R0, R108 ;  /* 0x0000006c00007221 */ /* 0x000fe40000010100 */
[----:B------:R-:W-:Y:S02]  /*10d00*/  FMUL.FTZ R96, R100, R96 ;  /* 0x0000006064607220 */ /* 0x000fe40000410000 */
[----:B------:R-:W-:Y:S02]  /*10d10*/  FMUL.FTZ R0, R0, c[0x0][0x2d0] ;  /* 0x0000b40000007a20 */ /* 0x000fe40000410000 */
[C---:B------:R-:W-:Y:S02]  /*10d20*/  FMUL.FTZ R97, R100.reuse, R97 ;  /* 0x0000006164617220 */ /* 0x040fe40000410000 */
[C---:B------:R-:W-:Y:S02]  /*10d30*/  FMUL.FTZ R98, R3.reuse, R98 ;  /* 0x0000006203627220 */ /* 0x040fe40000410000 */
[----:B------:R-:W2:Y:S01]  /*10d40*/  MUFU.EX2 R0, R0 ;  /* 0x0000000000007308 */ /* 0x000ea20000000800 */
[----:B------:R-:W-:Y:S02]  /*10d50*/  FMUL.FTZ R99, R3, R99 ;  /* 0x0000006303637220 */ /* 0x000fe40000410000 */
[C---:B------:R-:W-:Y:S02]  /*10d60*/  FMUL.FTZ R84, R100.reuse, R84 ;  /* 0x0000005464547220 */ /* 0x040fe40000410000 */
[--C-:B-1----:R-:W-:Y:S02]  /*10d70*/  FFMA.FTZ R103, R171, c[0x0][0x2d0], -R102.reuse ;  /* 0x0000b400ab677a23 */ /* 0x102fe40000010866 */
[----:B------:R-:W-:Y:S01]  /*10d80*/  LDSM.16.MT88.4 R168, [R209+0x3880] ;  /* 0x00388000d1a8783b */ /* 0x000fe20000004200 */
[----:B------:R-:W-:Y:S02]  /*10d90*/  FMUL.FTZ R85, R100, R85 ;  /* 0x0000005564557220 */ /* 0x000fe40000410000 */
[----:B------:R1:W-:Y:S01]  /*10da0*/  MUFU.EX2 R176, R103 ;  /* 0x0000006700b07308 */ /* 0x0003e20000000800 */
[C---:B------:R-:W-:Y:S02]  /*10db0*/  FMUL.FTZ R86, R3.reuse, R86 ;  /* 0x0000005603567220 */ /* 0x040fe40000410000 */
[C---:B------:R-:W-:Y:S02]  /*10dc0*/  FMUL.FTZ R87, R3.reuse, R87 ;  /* 0x0000005703577220 */ /* 0x040fe40000410000 */
[C---:B------:R-:W-:Y:S02]  /*10dd0*/  FMUL.FTZ R88, R2.reuse, R88 ;  /* 0x0000005802587220 */ /* 0x040fe40000410000 */
[C---:B------:R-:W-:Y:S02]  /*10de0*/  FMUL.FTZ R89, R2.reuse, R89 ;  /* 0x0000005902597220 */ /* 0x040fe40000410000 */
[C---:B------:R-:W-:Y:S02]  /*10df0*/  FMUL.FTZ R92, R2.reuse, R92 ;  /* 0x0000005c025c7220 */ /* 0x040fe40000410000 */
[----:B------:R-:W-:Y:S02]  /*10e00*/  FMUL.FTZ R93, R2, R93 ;  /* 0x0000005d025d7220 */ /* 0x000fe40000410000 */
[C---:B--2---:R-:W-:Y:S02]  /*10e10*/  FMUL.FTZ R10, R0.reuse, R118 ;  /* 0x00000076000a7220 */ /* 0x044fe40000410000 */
[C---:B------:R-:W-:Y:S02]  /*10e20*/  FMUL.FTZ R11, R0.reuse, R119 ;  /* 0x00000077000b7220 */ /* 0x040fe40000410000 */
[----:B------:R-:W2:Y:S01]  /*10e30*/  LDSM.16.MT88.4 R116, [R209+0x2480] ;  /* 0x00248000d174783b */ /* 0x000ea20000004200 */
[C---:B------:R-:W-:Y:S02]  /*10e40*/  FMUL.FTZ R14, R0.reuse, R122 ;  /* 0x0000007a000e7220 */ /* 0x040fe40000410000 */
[----:B------:R-:W-:Y:S02]  /*10e50*/  FMUL.FTZ R15, R0, R123 ;  /* 0x0000007b000f7220 */ /* 0x000fe40000410000 */
[C---:B------:R-:W-:Y:S01]  /*10e60*/  HMMA.16816.F32 R8, R112.reuse, R20, R8 ;  /* 0x000000147008723c */ /* 0x040fe20000001808 */
[--C-:B-1----:R-:W-:Y:S02]  /*10e70*/  FFMA.FTZ R103, R174, c[0x0][0x2d0], -R102.reuse ;  /* 0x0000b400ae677a23 */ /* 0x102fe40000010866 */
[----:B------:R-:W1:Y:S01]  /*10e80*/  LDSM.16.MT88.4 R120, [R210+0x2480] ;  /* 0x00248000d278783b */ /* 0x000e620000004200 */
[C---:B------:R-:W-:Y:S01]  /*10e90*/  FMUL.FTZ R26, R0.reuse, R134 ;  /* 0x00000086001a7220 */ /* 0x040fe20000410000 */
[----:B------:R3:W-:Y:S01]  /*10ea0*/  MUFU.EX2 R175, R103 ;  /* 0x0000006700af7308 */ /* 0x0007e20000000800 */
[----:B------:R-:W-:Y:S02]  /*10eb0*/  FMUL.FTZ R27, R0, R135 ;  /* 0x00000087001b7220 */ /* 0x000fe40000410000 */
[-C--:B------:R-:W-:Y:S01]  /*10ec0*/  HMMA.16816.F32 R12, R112, R22.reuse, R12 ;  /* 0x00000016700c723c */ /* 0x080fe2000000180c */
[C---:B------:R-:W-:Y:S02]  /*10ed0*/  FMUL.FTZ R20, R100.reuse, R128 ;  /* 0x0000008064147220 */ /* 0x040fe40000410000 */
[----:B------:R-:W-:Y:S01]  /*10ee0*/  LDSM.16.MT88.4 R132, [R209+0x2080] ;  /* 0x00208000d184783b */ /* 0x000fe20000004200 */
[----:B------:R-:W-:Y:S02]  /*10ef0*/  FMUL.FTZ R21, R100, R129 ;  /* 0x0000008164157220 */ /* 0x000fe40000410000 */
[C---:B------:R-:W-:Y:S02]  /*10f00*/  FMUL.FTZ R43, R0.reuse, R151 ;  /* 0x00000097002b7220 */ /* 0x040fe40000410000 */
[C---:B------:R-:W-:Y:S01]  /*10f10*/  HMMA.16816.F32 R16, R160.reuse, R22, R16 ;  /* 0x00000016a010723c */ /* 0x040fe20000001810 */
[C---:B------:R-:W-:Y:S03]  /*10f20*/  FMUL.FTZ R30, R0.reuse, R138 ;  /* 0x0000008a001e7220 */ /* 0x040fe60000410000 */
[C---:B------:R-:W-:Y:S02]  /*10f30*/  FMUL.FTZ R31, R0.reuse, R139 ;  /* 0x0000008b001f7220 */ /* 0x040fe40000410000 */
[C---:B------:R-:W-:Y:S02]  /*10f40*/  FMUL.FTZ R46, R0.reuse, R154 ;  /* 0x0000009a002e7220 */ /* 0x040fe40000410000 */
[C---:B------:R-:W-:Y:S04]  /*10f50*/  FMUL.FTZ R22, R3.reuse, R130 ;  /* 0x0000008203167220 */ /* 0x040fe80000410000 */
[----:B------:R-:W-:Y:S02]  /*10f60*/  FMUL.FTZ R23, R3, R131 ;  /* 0x0000008303177220 */ /* 0x000fe40000410000 */
[----:B---3--:R-:W-:Y:S01]  /*10f70*/  FFMA.FTZ R103, R177, c[0x0][0x2d0], -R102 ;  /* 0x0000b400b1677a23 */ /* 0x008fe20000010866 */
[----:B------:R-:W-:Y:S01]  /*10f80*/  LDSM.16.MT88.4 R128, [R209+0x2880] ;  /* 0x00288000d180783b */ /* 0x000fe20000004200 */
[C---:B------:R-:W-:Y:S02]  /*10f90*/  FMUL.FTZ R47, R0.reuse, R155 ;  /* 0x0000009b002f7220 */ /* 0x040fe40000410000 */
[----:B------:R3:W-:Y:S01]  /*10fa0*/  MUFU.EX2 R173, R103 ;  /* 0x0000006700ad7308 */ /* 0x0007e20000000800 */
[-C--:B------:R-:W-:Y:S01]  /*10fb0*/  HMMA.16816.F32 R20, R160, R36.reuse, R20 ;  /* 0x00000024a014723c */ /* 0x080fe20000001814 */
[C---:B------:R-:W-:Y:S02]  /*10fc0*/  FMUL.FTZ R58, R0.reuse, R58 ;  /* 0x0000003a003a7220 */ /* 0x040fe40000410000 */
[C---:B------:R-:W-:Y:S02]  /*10fd0*/  FMUL.FTZ R59, R0.reuse, R59 ;  /* 0x0000003b003b7220 */ /* 0x040fe40000410000 */
[C---:B------:R-:W-:Y:S02]  /*10fe0*/  FMUL.FTZ R62, R0.reuse, R62 ;  /* 0x0000003e003e7220 */ /* 0x040fe40000410000 */
[C---:B------:R-:W-:Y:S01]  /*10ff0*/  FMUL.FTZ R63, R0.reuse, R63 ;  /* 0x0000003f003f7220 */ /* 0x040fe20000410000 */
[C---:B------:R-:W-:Y:S01]  /*11000*/  HMMA.16816.F32 R24, R112.reuse, R36, R24 ;  /* 0x000000247018723c */ /* 0x040fe20000001818 */
[C---:B------:R-:W-:Y:S03]  /*11010*/  FMUL.FTZ R74, R0.reuse, R74 ;  /* 0x0000004a004a7220 */ /* 0x040fe60000410000 */
        /* <DEDUP_REMOVED lines=8> */
[----:B---3--:R-:W-:Y:S03]  /*110a0*/  FFMA.FTZ R103, R178, c[0x0][0x2d0], -R102 ;  /* 0x0000b400b2677a23 */ /* 0x008fe60000010866 */
[C---:B------:R-:W-:Y:S02]  /*110b0*/  FMUL.FTZ R42, R0.reuse, R150 ;  /* 0x00000096002a7220 */ /* 0x040fe40000410000 */
[C---:B------:R-:W-:Y:S01]  /*110c0*/  FMUL.FTZ R79, R0.reuse, R79 ;  /* 0x0000004f004f7220 */ /* 0x040fe20000410000 */
[----:B------:R3:W-:Y:S01]  /*110d0*/  MUFU.EX2 R174, R103 ;  /* 0x0000006700ae7308 */ /* 0x0007e20000000800 */
[C---:B------:R-:W-:Y:S04]  /*110e0*/  FMUL.FTZ R38, R3.reuse, R146 ;  /* 0x0000009203267220 */ /* 0x040fe80000410000 */
[----:B------:R-:W-:Y:S02]  /*110f0*/  FMUL.FTZ R39, R3, R147 ;  /* 0x0000009303277220 */ /* 0x000fe40000410000 */
[C---:B------:R-:W-:Y:S02]  /*11100*/  FMUL.FTZ R90, R0.reuse, R90 ;  /* 0x0000005a005a7220 */ /* 0x040fe40000410000 */
[C---:B------:R-:W-:Y:S01]  /*11110*/  FMUL.FTZ R91, R0.reuse, R91 ;  /* 0x0000005b005b7220 */ /* 0x040fe20000410000 */
[----:B------:R5:W-:Y:S01]  /*11120*/  MUFU.EX2 R226, R40 ;  /* 0x0000002800e27308 */ /* 0x000be20000000800 */
[C---:B------:R-:W-:Y:S02]  /*11130*/  FMUL.FTZ R94, R0.reuse, R94 ;  /* 0x0000005e005e7220 */ /* 0x040fe40000410000 */
[----:B------:R-:W-:Y:S02]  /*11140*/  FMUL.FTZ R95, R0, R95 ;  /* 0x0000005f005f7220 */ /* 0x000fe40000410000 */
[----:B----4-:R-:W-:Y:S07]  /*11150*/  FMUL.FTZ R36, R100, R144 ;  /* 0x0000009064247220 */ /* 0x010fee0000410000 */
[-C--:B--2---:R-:W-:Y:S01]  /*11160*/  HMMA.16816.F32 R36, R160, R116.reuse, R36 ;  /* 0x00000074a024723c */ /* 0x084fe20000001824 */
[--C-:B---3--:R-:W-:Y:S04]  /*11170*/  FFMA.FTZ R103, R182, c[0x0][0x2d0], -R110.reuse ;  /* 0x0000b400b6677a23 */ /* 0x108fe8000001086e */
[----:B------:R2:W-:Y:S01]  /*11180*/  MUFU.EX2 R197, R103 ;  /* 0x0000006700c57308 */ /* 0x0005e20000000800 */
[----:B-----5:R-:W-:Y:S07]  /*11190*/  FMUL.FTZ R40, R2, R148 ;  /* 0x0000009402287220 */ /* 0x020fee0000410000 */
[C---:B------:R-:W-:Y:S08]  /*111a0*/  HMMA.16816.F32 R40, R112.reuse, R116, R40 ;  /* 0x000000747028723c */ /* 0x040ff00000001828 */
[-C--:B------:R-:W-:Y:S01]  /*111b0*/  HMMA.16816.F32 R44, R112, R118.reuse, R44 ;  /* 0x00000076702c723c */ /* 0x080fe2000000182c */
[--C-:B--2---:R-:W-:Y:S07]  /*111c0*/  FFMA.FTZ R103, R185, c[0x0][0x2d0], -R110.reuse ;  /* 0x0000b400b9677a23 */ /* 0x104fee000001086e */
[C---:B------:R-:W-:Y:S01]  /*111d0*/  HMMA.16816.F32 R48, R160.reuse, R118, R48 ;  /* 0x00000076a030723c */ /* 0x040fe20000001830 */
[----:B------:R2:W3:Y:S01]  /*111e0*/  MUFU.EX2 R198, R103 ;  /* 0x0000006700c67308 */ /* 0x0004e20000000800 */
[----:B------:R-:W4:Y:S06]  /*111f0*/  LDSM.16.MT88.4 R116, [R209+0x3080] ;  /* 0x00308000d174783b */ /* 0x000f2c0000004200 */
[-C--:B-1----:R-:W-:Y:S08]  /*11200*/  HMMA.16816.F32 R52, R160, R120.reuse, R52 ;  /* 0x00000078a034723c */ /* 0x082ff00000001834 */
[C---:B------:R-:W-:Y:S08]  /*11210*/  HMMA.16816.F32 R56, R112.reuse, R120, R56 ;  /* 0x000000787038723c */ /* 0x040ff00000001838 */
[-C--:B------:R-:W-:Y:S01]  /*11220*/  HMMA.16816.F32 R60, R112, R122.reuse, R60 ;  /* 0x0000007a703c723c */ /* 0x080fe2000000183c */
[--C-:B--2---:R-:W-:Y:S03]  /*11230*/  FFMA.FTZ R103, R180, c[0x0][0x2d0], -R111.reuse ;  /* 0x0000b400b4677a23 */ /* 0x104fe6000001086f */
[----:B---3--:R-:W-:Y:S01]  /*11240*/  F2FP.PACK_AB R108, R198, R197 ;  /* 0x000000c5c66c723e */ /* 0x008fe200000000ff */
[----:B------:R1:W-:Y:S03]  /*11250*/  MUFU.EX2 R196, R103 ;  /* 0x0000006700c47308 */ /* 0x0003e60000000800 */
[C---:B------:R-:W-:Y:S01]  /*11260*/  HMMA.16816.F32 R64, R160.reuse, R122, R64 ;  /* 0x0000007aa040723c */ /* 0x040fe20000001840 */
[----:B------:R-:W2:Y:S07]  /*11270*/  LDSM.16.MT88.4 R120, [R210+0x3080] ;  /* 0x00308000d278783b */ /* 0x000eae0000004200 */
[-C--:B----4-:R-:W-:Y:S08]  /*11280*/  HMMA.16816.F32 R68, R160, R116.reuse, R68 ;  /* 0x00000074a044723c */ /* 0x090ff00000001844 */
[C---:B------:R-:W-:Y:S01]  /*11290*/  HMMA.16816.F32 R72, R112.reuse, R116, R72 ;  /* 0x000000747048723c */ /* 0x040fe20000001848 */
[--C-:B-1----:R-:W-:Y:S07]  /*112a0*/  FFMA.FTZ R103, R181, c[0x0][0x2d0], -R111.reuse ;  /* 0x0000b400b5677a23 */ /* 0x102fee000001086f */
[-C--:B------:R-:W-:Y:S01]  /*112b0*/  HMMA.16816.F32 R76, R112, R118.reuse, R76 ;  /* 0x00000076704c723c */ /* 0x080fe2000000184c */
[----:B------:R1:W-:Y:S07]  /*112c0*/  MUFU.EX2 R195, R103 ;  /* 0x0000006700c37308 */ /* 0x0003ee0000000800 */
[C---:B------:R-:W-:Y:S01]  /*112d0*/  HMMA.16816.F32 R80, R160.reuse, R118, R80 ;  /* 0x00000076a050723c */ /* 0x040fe20000001850 */
[----:B------:R-:W3:Y:S07]  /*112e0*/  LDSM.16.MT88.4 R116, [R209+0x1c80] ;  /* 0x001c8000d174783b */ /* 0x000eee0000004200 */
[-C--:B--2---:R-:W-:Y:S08]  /*112f0*/  HMMA.16816.F32 R84, R160, R120.reuse, R84 ;  /* 0x00000078a054723c */ /* 0x084ff00000001854 */
[C---:B------:R-:W-:Y:S01]  /*11300*/  HMMA.16816.F32 R88, R112.reuse, R120, R88 ;  /* 0x000000787058723c */ /* 0x040fe20000001858 */
[--C-:B-1----:R-:W-:Y:S03]  /*11310*/  FFMA.FTZ R103, R194, c[0x0][0x2d0], -R110.reuse ;  /* 0x0000b400c2677a23 */ /* 0x102fe6000001086e */
[----:B------:R-:W-:Y:S01]  /*11320*/  FFMA.FTZ R110, R193, c[0x0][0x2d0], -R110 ;  /* 0x0000b400c16e7a23 */ /* 0x000fe2000001086e */
[----:B------:R1:W-:Y:S02]  /*11330*/  MUFU.EX2 R194, R103 ;  /* 0x0000006700c27308 */ /* 0x0003e40000000800 */
[----:B------:R-:W-:Y:S01]  /*11340*/  F2FP.PACK_AB R120, R201, R202 ;  /* 0x000000cac978723e */ /* 0x000fe200000000ff */
[-C--:B------:R-:W-:Y:S01]  /*11350*/  HMMA.16816.F32 R92, R112, R122.reuse, R92 ;  /* 0x0000007a705c723c */ /* 0x080fe2000000185c */
[----:B------:R-:W-:Y:S06]  /*11360*/  F2FP.PACK_AB R121, R175, R176 ;  /* 0x000000b0af79723e */ /* 0x000fec00000000ff */
[----:B------:R-:W-:Y:S01]  /*11370*/  F2FP.PACK_AB R112, R226, R230 ;  /* 0x000000e6e270723e */ /* 0x000fe200000000ff */
[----:B------:R-:W-:Y:S01]  /*11380*/  HMMA.16816.F32 R96, R160, R122, R96 ;  /* 0x0000007aa060723c */ /* 0x000fe20000001860 */
[----:B------:R-:W-:Y:S01]  /*11390*/  F2FP.PACK_AB R113, R207, R225 ;  /* 0x000000e1cf71723e */ /* 0x000fe200000000ff */
[----:B------:R-:W2:Y:S02]  /*113a0*/  MUFU.EX2 R193, R110 ;  /* 0x0000006e00c17308 */ /* 0x000ea40000000800 */
[----:B------:R-:W-:Y:S02]  /*113b0*/  F2FP.PACK_AB R114, R205, R206 ;  /* 0x000000cecd72723e */ /* 0x000fe400000000ff */
[----:B------:R-:W-:Y:S02]  /*113c0*/  F2FP.PACK_AB R115, R203, R204 ;  /* 0x000000cccb73723e */ /* 0x000fe400000000ff */
[----:B------:R-:W-:Y:S04]  /*113d0*/  F2FP.PACK_AB R122, R199, R200 ;  /* 0x000000c8c77a723e */ /* 0x000fe800000000ff */
[----:B------:R-:W-:Y:S01]  /*113e0*/  F2FP.PACK_AB R123, R174, R173 ;  /* 0x000000adae7b723e */ /* 0x000fe200000000ff */
[-C--:B---3--:R-:W-:Y:S01]  /*113f0*/  HMMA.16816.F32 R4, R112, R116.reuse, R4 ;  /* 0x000000747004723c */ /* 0x088fe20000001804 */
[--C-:B-1----:R-:W-:Y:S01]  /*11400*/  FFMA.FTZ R103, R189, c[0x0][0x2d0], -R111.reuse ;  /* 0x0000b400bd677a23 */ /* 0x102fe2000001086f */
[----:B------:R-:W-:Y:S01]  /*11410*/  MOV R189, R107 ;  /* 0x0000006b00bd7202 */ /* 0x000fe20000000f00 */
[----:B------:R-:W-:Y:S02]  /*11420*/  FFMA.FTZ R111, R190, c[0x0][0x2d0], -R111 ;  /* 0x0000b400be6f7a23 */ /* 0x000fe4000001086f */
[----:B------:R1:W-:Y:S01]  /*11430*/  MUFU.EX2 R185, R103 ;  /* 0x0000006700b97308 */ /* 0x0003e20000000800 */
[----:B------:R-:W3:Y:S01]  /*11440*/  LDL.LU R190, [R1+0x14] ;  /* 0x0000140001be7983 */ /* 0x000ee20000300800 */
[----:B------:R-:W-:Y:S01]  /*11450*/  ISETP.GT.AND P0, PT, R222, R189, PT ;  /* 0x000000bdde00720c */ /* 0x000fe20003f04270 */
[C---:B------:R-:W-:Y:S01]  /*11460*/  HMMA.16816.F32 R8, R120.reuse, R116, R8 ;  /* 0x000000747808723c */ /* 0x040fe20000001808 */
[----:B--2---:R-:W-:Y:S06]  /*11470*/  F2FP.PACK_AB R110, R193, R194 ;  /* 0x000000c2c16e723e */ /* 0x004fec00000000ff */
[----:B------:R-:W2:Y:S01]  /*11480*/  MUFU.EX2 R182, R111 ;  /* 0x0000006f00b67308 */ /* 0x000ea20000000800 */
[-C--:B------:R-:W-:Y:S08]  /*11490*/  HMMA.16816.F32 R12, R120, R118.reuse, R12 ;  /* 0x00000076780c723c */ /* 0x080ff0000000180c */
[C---:B------:R-:W-:Y:S01]  /*114a0*/  HMMA.16816.F32 R16, R112.reuse, R118, R16 ;  /* 0x000000767010723c */ /* 0x040fe20000001810 */
[----:B------:R-:W4:Y:S03]  /*114b0*/  LDSM.16.MT88.4 R116, [R210+0x2880] ;  /* 0x00288000d274783b */ /* 0x000f260000004200 */
[--C-:B-1----:R-:W-:Y:S04]  /*114c0*/  FFMA.FTZ R103, R187, c[0x0][0x2d0], -R164.reuse ;  /* 0x0000b400bb677a23 */ /* 0x102fe800000108a4 */
[-C--:B------:R-:W-:Y:S01]  /*114d0*/  HMMA.16816.F32 R20, R112, R124.reuse, R20 ;  /* 0x0000007c7014723c */ /* 0x080fe20000001814 */
[----:B------:R1:W-:Y:S01]  /*114e0*/  MUFU.EX2 R181, R103 ;  /* 0x0000006700b57308 */ /* 0x0003e20000000800 */
[----:B------:R-:W5:Y:S02]  /*114f0*/  LDL.LU R187, [R1+0x10] ;  /* 0x0000100001bb7983 */ /* 0x000f640000300800 */
[----:B--2---:R-:W-:Y:S04]  /*11500*/  F2FP.PACK_AB R111, R182, R185 ;  /* 0x000000b9b66f723e */ /* 0x004fe800000000ff */
[C---:B------:R-:W-:Y:S08]  /*11510*/  HMMA.16816.F32 R24, R120.reuse, R124, R24 ;  /* 0x0000007c7818723c */ /* 0x040ff00000001818 */
[-C--:B------:R-:W-:Y:S08]  /*11520*/  HMMA.16816.F32 R28, R120, R126.reuse, R28 ;  /* 0x0000007e781c723c */ /* 0x080ff0000000181c */
[C---:B------:R-:W-:Y:S01]  /*11530*/  HMMA.16816.F32 R32, R112.reuse, R126, R32 ;  /* 0x0000007e7020723c */ /* 0x040fe20000001820 */
[--C-:B-1----:R-:W-:Y:S01]  /*11540*/  FFMA.FTZ R103, R188, c[0x0][0x2d0], -R164.reuse ;  /* 0x0000b400bc677a23 */ /* 0x102fe200000108a4 */
[----:B------:R-:W1:Y:S03]  /*11550*/  LDSM.16.MT88.4 R124, [R209+0x3480] ;  /* 0x00348000d17c783b */ /* 0x000e660000004200 */
[----:B------:R2:W2:Y:S03]  /*11560*/  MUFU.EX2 R178, R103 ;  /* 0x0000006700b27308 */ /* 0x0004a60000000800 */
[-C--:B------:R-:W-:Y:S02]  /*11570*/  HMMA.16816.F32 R36, R112, R128.reuse, R36 ;  /* 0x000000807024723c */ /* 0x080fe40000001824 */
[----:B------:R-:W3:Y:S06]  /*11580*/  LDL.LU R188, [R1+0x8] ;  /* 0x0000080001bc7983 */ /* 0x000eec0000300800 */
[C---:B------:R-:W-:Y:S08]  /*11590*/  HMMA.16816.F32 R40, R120.reuse, R128, R40 ;  /* 0x000000807828723c */ /* 0x040ff00000001828 */
[-C--:B------:R-:W-:Y:S01]  /*115a0*/  HMMA.16816.F32 R44, R120, R130.reuse, R44 ;  /* 0x00000082782c723c */ /* 0x080fe2000000182c */
[--C-:B--2---:R-:W-:Y:S03]  /*115b0*/  FFMA.FTZ R103, R191, c[0x0][0x2d0], -R164.reuse ;  /* 0x0000b400bf677a23 */ /* 0x104fe600000108a4 */
[----:B------:R-:W-:Y:S01]  /*115c0*/  F2FP.PACK_AB R160, R178, R181 ;  /* 0x000000b5b2a0723e */ /* 0x000fe200000000ff */
[----:B------:R-:W2:Y:S03]  /*115d0*/  LDL.LU R191, [R1+0xc] ;  /* 0x00000c0001bf7983 */ /* 0x000ea60000300800 */
[C---:B------:R-:W-:Y:S01]  /*115e0*/  HMMA.16816.F32 R48, R112.reuse, R130, R48 ;  /* 0x000000827030723c */ /* 0x040fe20000001830 */
[----:B------:R1:W-:Y:S01]  /*115f0*/  MUFU.EX2 R180, R103 ;  /* 0x0000006700b47308 */ /* 0x0003e20000000800 */
[----:B------:R-:W1:Y:S02]  /*11600*/  LDSM.16.MT88.4 R128, [R210+0x3480] ;  /* 0x00348000d280783b */ /* 0x000e640000004200 */
[----:B------:R-:W-:Y:S04]  /*11610*/  FFMA.FTZ R164, R192, c[0x0][0x2d0], -R164 ;  /* 0x0000b400c0a47a23 */ /* 0x000fe800000108a4 */
[-C--:B----4-:R-:W-:Y:S03]  /*11620*/  HMMA.16816.F32 R52, R112, R116.reuse, R52 ;  /* 0x000000747034723c */ /* 0x090fe60000001834 */
[----:B------:R4:W1:Y:S05]  /*11630*/  MUFU.EX2 R177, R164 ;  /* 0x000000a400b17308 */ /* 0x00086a0000000800 */
[C---:B------:R-:W-:Y:S08]  /*11640*/  HMMA.16816.F32 R56, R120.reuse, R116, R56 ;  /* 0x000000747838723c */ /* 0x040ff00000001838 */
[-C--:B------:R-:W-:Y:S01]  /*11650*/  HMMA.16816.F32 R60, R120, R118.reuse, R60 ;  /* 0x00000076783c723c */ /* 0x080fe2000000183c */
[--C-:B-1----:R-:W-:Y:S04]  /*11660*/  FFMA.FTZ R103, R183, c[0x0][0x2d0], -R102.reuse ;  /* 0x0000b400b7677a23 */ /* 0x102fe80000010866 */
[----:B------:R1:W-:Y:S03]  /*11670*/  MUFU.EX2 R172, R103 ;  /* 0x0000006700ac7308 */ /* 0x0003e60000000800 */
[C---:B------:R-:W-:Y:S01]  /*11680*/  HMMA.16816.F32 R64, R112.reuse, R118, R64 ;  /* 0x000000767040723c */ /* 0x040fe20000001840 */
[----:B----4-:R-:W4:Y:S03]  /*11690*/  LDSM.16.MT88.4 R164, [R210+0x2c80] ;  /* 0x002c8000d2a4783b */ /* 0x010f260000004200 */
[----:B------:R-:W-:Y:S04]  /*116a0*/  F2FP.PACK_AB R162, R177, R180 ;  /* 0x000000b4b1a2723e */ /* 0x000fe800000000ff */
[-C--:B------:R-:W-:Y:S08]  /*116b0*/  HMMA.16816.F32 R68, R112, R124.reuse, R68 ;  /* 0x0000007c7044723c */ /* 0x080ff00000001844 */
[C---:B------:R-:W-:Y:S01]  /*116c0*/  HMMA.16816.F32 R72, R120.reuse, R124, R72 ;  /* 0x0000007c7848723c */ /* 0x040fe20000001848 */
[--C-:B-1----:R-:W-:Y:S07]  /*116d0*/  FFMA.FTZ R103, R184, c[0x0][0x2d0], -R102.reuse ;  /* 0x0000b400b8677a23 */ /* 0x102fee0000010866 */
[-C--:B------:R-:W-:Y:S01]  /*116e0*/  HMMA.16816.F32 R76, R120, R126.reuse, R76 ;  /* 0x0000007e784c723c */ /* 0x080fe2000000184c */
[----:B------:R1:W1:Y:S07]  /*116f0*/  MUFU.EX2 R107, R103 ;  /* 0x00000067006b7308 */ /* 0x00026e0000000800 */
[C---:B------:R-:W-:Y:S08]  /*11700*/  HMMA.16816.F32 R80, R112.reuse, R126, R80 ;  /* 0x0000007e7050723c */ /* 0x040ff00000001850 */
[-C--:B------:R-:W-:Y:S08]  /*11710*/  HMMA.16816.F32 R84, R112, R128.reuse, R84 ;  /* 0x000000807054723c */ /* 0x080ff00000001854 */
[C---:B------:R-:W-:Y:S01]  /*11720*/  HMMA.16816.F32 R88, R120.reuse, R128, R88 ;  /* 0x000000807858723c */ /* 0x040fe20000001858 */
[--C-:B-1----:R-:W-:Y:S03]  /*11730*/  FFMA.FTZ R103, R186, c[0x0][0x2d0], -R102.reuse ;  /* 0x0000b400ba677a23 */ /* 0x102fe60000010866 */
[----:B------:R-:W-:Y:S01]  /*11740*/  FFMA.FTZ R102, R109, c[0x0][0x2d0], -R102 ;  /* 0x0000b4006d667a23 */ /* 0x000fe20000010866 */
[----:B------:R-:W-:Y:S02]  /*11750*/  F2FP.PACK_AB R109, R195, R196 ;  /* 0x000000c4c36d723e */ /* 0x000fe400000000ff */
[----:B------:R-:W-:Y:S01]  /*11760*/  MUFU.EX2 R103, R103 ;  /* 0x0000006700677308 */ /* 0x000fe20000000800 */
[-C--:B------:R-:W-:Y:S01]  /*11770*/  HMMA.16816.F32 R92, R120, R130.reuse, R92 ;  /* 0x00000082785c723c */ /* 0x080fe2000000185c */
[----:B------:R-:W-:Y:S07]  /*11780*/  F2FP.PACK_AB R161, R107, R172 ;  /* 0x000000ac6ba1723e */ /* 0x000fee00000000ff */
[----:B------:R-:W-:Y:S01]  /*11790*/  HMMA.16816.F32 R96, R112, R130, R96 ;  /* 0x000000827060723c */ /* 0x000fe20000001860 */
[----:B------:R-:W1:Y:S07]  /*117a0*/  MUFU.EX2 R102, R102 ;  /* 0x0000006600667308 */ /* 0x000e6e0000000800 */
[-C--:B------:R-:W-:Y:S01]  /*117b0*/  HMMA.16816.F32 R112, R108, R132.reuse, R4 ;  /* 0x000000846c70723c */ /* 0x080fe20000001804 */
[----:B------:R-:W3:Y:S03]  /*117c0*/  LDSM.16.MT88.4 R4, [R210+0x3880] ;  /* 0x00388000d204783b */ /* 0x000ee60000004200 */
[----:B-1----:R-:W-:Y:S07]  /*117d0*/  F2FP.PACK_AB R163, R102, R103 ;  /* 0x0000006766a3723e */ /* 0x002fee00000000ff */
        /* <DEDUP_REMOVED lines=11> */
[-C--:B----4-:R-:W-:Y:S08]  /*11890*/  HMMA.16816.F32 R52, R108, R164.reuse, R52 ;  /* 0x000000a46c34723c */ /* 0x090ff00000001834 */
[C---:B------:R-:W-:Y:S08]  /*118a0*/  HMMA.16816.F32 R56, R160.reuse, R164, R56 ;  /* 0x000000a4a038723c */ /* 0x040ff00000001838 */
[-C--:B------:R-:W-:Y:S08]  /*118b0*/  HMMA.16816.F32 R60, R160, R166.reuse, R60 ;  /* 0x000000a6a03c723c */ /* 0x080ff0000000183c */
[C---:B------:R-:W-:Y:S01]  /*118c0*/  HMMA.16816.F32 R64, R108.reuse, R166, R64 ;  /* 0x000000a66c40723c */ /* 0x040fe20000001840 */
[----:B-----5:R-:W-:Y:S07]  /*118d0*/  FFMA.FTZ R9, R2, R187, R235 ;  /* 0x000000bb02097223 */ /* 0x020fee00000100eb */
[-C--:B------:R-:W-:Y:S08]  /*118e0*/  HMMA.16816.F32 R68, R108, R168.reuse, R68 ;  /* 0x000000a86c44723c */ /* 0x080ff00000001844 */
[C---:B------:R-:W-:Y:S08]  /*118f0*/  HMMA.16816.F32 R72, R160.reuse, R168, R72 ;  /* 0x000000a8a048723c */ /* 0x040ff00000001848 */
[-C--:B------:R-:W-:Y:S08]  /*11900*/  HMMA.16816.F32 R76, R160, R170.reuse, R76 ;  /* 0x000000aaa04c723c */ /* 0x080ff0000000184c */
[C---:B------:R-:W-:Y:S01]  /*11910*/  HMMA.16816.F32 R80, R108.reuse, R170, R80 ;  /* 0x000000aa6c50723c */ /* 0x040fe20000001850 */
[----:B---3--:R-:W-:Y:S07]  /*11920*/  FFMA.FTZ R3, R3, R188, R241 ;  /* 0x000000bc03037223 */ /* 0x008fee00000100f1 */
[-C--:B------:R-:W-:Y:S01]  /*11930*/  HMMA.16816.F32 R84, R108, R4.reuse, R84 ;  /* 0x000000046c54723c */ /* 0x080fe20000001854 */
[----:B------:R-:W-:Y:S03]  /*11940*/  FADD.FTZ R8, R240, R3 ;  /* 0x00000003f0087221 */ /* 0x000fe60000010000 */
[----:B------:R-:W-:Y:S02]  /*11950*/  FADD.FTZ R3, R236, R9 ;  /* 0x00000009ec037221 */ /* 0x000fe40000010000 */
[----:B------:R-:W-:Y:S02]  /*11960*/  FADD.FTZ R8, R238, R8 ;  /* 0x00000008ee087221 */ /* 0x000fe40000010000 */
[C---:B------:R-:W-:Y:S01]  /*11970*/  HMMA.16816.F32 R88, R160.reuse, R4, R88 ;  /* 0x00000004a058723c */ /* 0x040fe20000001858 */
[----:B------:R-:W-:Y:S03]  /*11980*/  FADD.FTZ R10, R234, R3 ;  /* 0x00000003ea0a7221 */ /* 0x000fe60000010000 */
[----:B------:R-:W-:Y:S02]  /*11990*/  FFMA.FTZ R3, R0, R190, R179 ;  /* 0x000000be00037223 */ /* 0x000fe400000100b3 */
[----:B------:R-:W-:Y:S02]  /*119a0*/  FADD.FTZ R0, R237, R10 ;  /* 0x0000000aed007221 */ /* 0x000fe40000010000 */
[-C--:B------:R-:W-:Y:S01]  /*119b0*/  HMMA.16816.F32 R92, R160, R6.reuse, R92 ;  /* 0x00000006a05c723c */ /* 0x080fe2000000185c */
[----:B------:R-:W-:Y:S03]  /*119c0*/  FADD.FTZ R3, R231, R3 ;  /* 0x00000003e7037221 */ /* 0x000fe60000010000 */
[----:B--2---:R-:W-:Y:S02]  /*119d0*/  FFMA.FTZ R100, R100, R191, R245 ;  /* 0x000000bf64647223 */ /* 0x004fe400000100f5 */
[----:B------:R-:W-:Y:S02]  /*119e0*/  FADD.FTZ R3, R232, R3 ;  /* 0x00000003e8037221 */ /* 0x000fe40000010000 */
[----:B------:R-:W-:Y:S01]  /*119f0*/  FADD.FTZ R2, R244, R100 ;  /* 0x00000064f4027221 */ /* 0x000fe20000010000 */
[----:B------:R-:W-:Y:S03]  /*11a00*/  HMMA.16816.F32 R96, R108, R6, R96 ;  /* 0x000000066c60723c */ /* 0x000fe60000001860 */
[----:B------:R-:W-:Y:S01]  /*11a10*/  FADD.FTZ R2, R243, R2 ;  /* 0x00000002f3027221 */ /* 0x000fe20000010000 */
[-C--:B------:R-:W-:Y:S01]  /*11a20*/  MOV R100, R101.reuse ;  /* 0x0000006500647202 */ /* 0x080fe20000000f00 */
        /* <DEDUP_REMOVED lines=38> */
[----:B------:R-:W-:Y:S02]  /*11c90*/  MOV R103, R105 ;  /* 0x0000006900677202 */ /* 0x000fe40000000f00 */
[----:B------:R2:W-:Y:S01]  /*11ca0*/  STL [R1+0x10], R3 ;  /* 0x0000100301007387 */ /* 0x0005e20000100800 */
[----:B------:R-:W-:Y:S01]  /*11cb0*/  FADD.FTZ R2, R102, R2 ;  /* 0x0000000266027221 */ /* 0x000fe20000010000 */
[----:B------:R-:W-:Y:S04]  /*11cc0*/  MOV R102, R106 ;  /* 0x0000006a00667202 */ /* 0x000fe80000000f00 */
[----:B------:R2:W-:Y:S01]  /*11cd0*/  STL [R1+0x14], R2 ;  /* 0x0000140201007387 */ /* 0x0005e20000100800 */
[----:B-1----:R-:W-:Y:S04]  /*11ce0*/  IADD3 R0, R222, -0x1, RZ ;  /* 0xffffffffde007810 */ /* 0x002fe80007ffe0ff */
[----:B------:R-:W-:Y:S01]  /*11cf0*/  MOV R222, R0 ;  /* 0x0000000000de7202 */ /* 0x000fe20000000f00 */
[----:B------:R-:W-:-:S05]  /*11d00*/  @P0 BRA `(.L_x_330) ;  /* 0xffffbc6000000947 */ /* 0x000fca000383ffff */
.L_x_312:
[----:B------:R-:W3:Y:S04]  /*11d10*/  LDL.LU R0, [R1+0xc] ;  /* 0x00000c0001007983 */ /* 0x000ee80000300800 */
[----:B-12---:R-:W2:Y:S04]  /*11d20*/  LDL.LU R3, [R1+0x8] ;  /* 0x0000080001037983 */ /* 0x006ea80000300800 */
[----:B------:R-:W4:Y:S04]  /*11d30*/  LDL.LU R4, [R1+0x10] ;  /* 0x0000100001047983 */ /* 0x000f280000300800 */
[----:B------:R-:W5:Y:S01]  /*11d40*/  LDL.LU R2, [R1+0x14] ;  /* 0x0000140001027983 */ /* 0x000f620000300800 */
[----:B------:R-:W-:-:S02]  /*11d50*/  MOV R50, 0xff800000 ;  /* 0xff80000000327802 */ /* 0x000fc40000000f00 */
[----:B------:R-:W-:Y:S02]  /*11d60*/  MOV R51, 0xff800000 ;  /* 0xff80000000337802 */ /* 0x000fe40000000f00 */
[----:B------:R-:W-:Y:S01]  /*11d70*/  PLOP3.LUT P4, PT, PT, PT, PT, 0x8, 0x0 ;  /* 0x000000000000781c */ /* 0x000fe20003f8e170 */
[----:B---3--:R-:W1:Y:S04]  /*11d80*/  SHFL.BFLY PT, R10, R0, 0x2, 0x1f ;  /* 0x0c401f00000a7f89 */ /* 0x008e6800000e0000 */
[----:B--2---:R-:W2:Y:S04]  /*11d90*/  SHFL.BFLY PT, R8, R3, 0x2, 0x1f ;  /* 0x0c401f0003087f89 */ /* 0x004ea800000e0000 */
        /* <DEDUP_REMOVED lines=19> */
[----:B------:R-:W-:-:S05]  /*11ed0*/  FSETP.NE.FTZ.AND P1, PT, R6, RZ, PT ;  /* 0x000000ff0600720b */ /* 0x000fca0003f35000 */
[----:B------:R-:W1:Y:S01]  /*11ee0*/  @P3 MUFU.RCP R0, R10 ;  /* 0x0000000a00003308 */ /* 0x000e620000001000 */
[----:B------:R-:W-:-:S07]  /*11ef0*/  FSETP.NE.FTZ.AND P0, PT, R5, RZ, PT ;  /* 0x000000ff0500720b */ /* 0x000fce0003f15000 */
[----:B------:R-:W-:Y:S06]  /*11f00*/  @P2 MUFU.RCP R3, R8 ;  /* 0x0000000800032308 */ /* 0x000fec0000001000 */
[----:B------:R-:W-:Y:S01]  /*11f10*/  @P0 MOV R7, 0x3f317218 ;  /* 0x3f31721800070802 */ /* 0x000fe20000000f00 */
[C---:B-1----:R-:W-:Y:S01]  /*11f20*/  FMUL.FTZ R112, R0.reuse, R112 ;  /* 0x0000007000707220 */ /* 0x042fe20000410000 */
[----:B------:R-:W1:Y:S01]  /*11f30*/  @P1 MUFU.RCP R2, R6 ;  /* 0x0000000600021308 */ /* 0x000e620000001000 */
        /* <DEDUP_REMOVED lines=13> */
[C---:B------:R-:W-:Y:S01]  /*12010*/  FMUL.FTZ R17, R0.reuse, R52 ;  /* 0x0000003400117220 */ /* 0x040fe20000410000 */
[----:B------:R-:W-:Y:S01]  /*12020*/  @P1 MUFU.LG2 R6, R6 ;  /* 0x0000000600061308 */ /* 0x000fe20000000c00 */
[C---:B------:R-:W-:Y:S01]  /*12030*/  FMUL.FTZ R28, R0.reuse, R53 ;  /* 0x00000035001c7220 */ /* 0x040fe20000410000 */
[----:B------:R-:W-:Y:S01]  /*12040*/  MOV R53, 0xff800000 ;  /* 0xff80000000357802 */ /* 0x000fe20000000f00 */
        /* <DEDUP_REMOVED lines=10> */
[----:B------:R-:W-:Y:S01]  /*120f0*/  MOV R0, RZ ;  /* 0x000000ff00007202 */ /* 0x000fe20000000f00 */
[C---:B-1----:R-:W-:Y:S02]  /*12100*/  FMUL.FTZ R47, R2.reuse, R116 ;  /* 0x00000074022f7220 */ /* 0x042fe40000410000 */
[C---:B------:R-:W-:Y:S02]  /*12110*/  FMUL.FTZ R117, R2.reuse, R117 ;  /* 0x0000007502757220 */ /* 0x040fe40000410000 */
[C---:B------:R-:W-:Y:S01]  /*12120*/  FMUL.FTZ R120, R2.reuse, R120 ;  /* 0x0000007802787220 */ /* 0x040fe20000410000 */
[----:B------:R-:W1:Y:S01]  /*12130*/  @P0 MUFU.RCP R0, R5 ;  /* 0x0000000500000308 */ /* 0x000e620000001000 */
[----:B------:R-:W-:-:S02]  /*12140*/  FMUL.FTZ R46, R2, R121 ;  /* 0x00000079022e7220 */ /* 0x000fc40000410000 */
[C---:B------:R-:W-:Y:S02]  /*12150*/  FMUL.FTZ R132, R2.reuse, R132 ;  /* 0x0000008402847220 */ /* 0x040fe40000410000 */
[C---:B------:R-:W-:Y:S02]  /*12160*/  FMUL.FTZ R39, R2.reuse, R133 ;  /* 0x0000008502277220 */ /* 0x040fe40000410000 */
[C---:B------:R-:W-:Y:S01]  /*12170*/  FMUL.FTZ R136, R2.reuse, R136 ;  /* 0x0000008802887220 */ /* 0x040fe20000410000 */
[----:B------:R-:W2:Y:S01]  /*12180*/  @P0 MUFU.LG2 R5, R5 ;  /* 0x0000000500050308 */ /* 0x000ea20000000c00 */
        /* <DEDUP_REMOVED lines=17> */
[----:B------:R-:W-:Y:S01]  /*122a0*/  @P2 MOV R2, 0x3f317218 ;  /* 0x3f31721800022802 */ /* 0x000fe20000000f00 */
        /* <DEDUP_REMOVED lines=26> */
[C---:B-1----:R-:W-:Y:S02]  /*12450*/  FMUL.FTZ R118, R0.reuse, R118 ;  /* 0x0000007600767220 */ /* 0x042fe40000410000 */
        /* <DEDUP_REMOVED lines=24> */
[----:B------:R-:W-:Y:S02]  /*125e0*/  @P2 FMUL.FTZ R4, R2, c[0x0][0x2d0] ;  /* 0x0000b40002042a20 */ /* 0x000fe40000410000 */
[----:B------:R-:W-:Y:S02]  /*125f0*/  @P3 FMUL.FTZ R9, R3, c[0x0][0x2d0] ;  /* 0x0000b40003093a20 */ /* 0x000fe40000410000 */
[----:B------:R-:W-:Y:S02]  /*12600*/  @P1 FMUL.FTZ R2, R0, c[0x0][0x2d0] ;  /* 0x0000b40000021a20 */ /* 0x000fe40000410000 */
[----:B------:R-:W-:-:S02]  /*12610*/  @P3 FMUL.FTZ R10, R10, 0.69314718246459960938 ;  /* 0x3f3172180a0a3820 */ /* 0x000fc40000410000 */
[----:B------:R-:W-:Y:S02]  /*12620*/  @P2 FMUL.FTZ R8, R8, 0.69314718246459960938 ;  /* 0x3f31721808082820 */ /* 0x000fe40000410000 */
[----:B------:R-:W-:Y:S02]  /*12630*/  @P1 FMUL.FTZ R6, R6, 0.69314718246459960938 ;  /* 0x3f31721806061820 */ /* 0x000fe40000410000 */
[----:B--2---:R-:W-:Y:S02]  /*12640*/  @P0 FMUL.FTZ R3, R5, 0.69314718246459960938 ;  /* 0x3f31721805030820 */ /* 0x004fe40000410000 */
[----:B------:R-:W-:Y:S02]  /*12650*/  @P0 FMUL.FTZ R0, R7, c[0x0][0x2d0] ;  /* 0x0000b40007000a20 */ /* 0x000fe40000410000 */
[----:B------:R-:W-:Y:S02]  /*12660*/  @P3 FFMA.FTZ R50, R9, R106, R10 ;  /* 0x0000006a09323223 */ /* 0x000fe4000001000a */
[----:B------:R-:W-:-:S02]  /*12670*/  @P2 FFMA.FTZ R51, R4, R105, R8 ;  /* 0x0000006904332223 */ /* 0x000fc40000010008 */
[----:B------:R-:W-:Y:S02]  /*12680*/  @P1 FFMA.FTZ R53, R2, R104, R6 ;  /* 0x0000006802351223 */ /* 0x000fe40000010006 */
[----:B------:R-:W-:Y:S02]  /*12690*/  @P0 FFMA.FTZ R55, R0, R100, R3 ;  /* 0x0000006400370223 */ /* 0x000fe40000010003 */
.L_x_258:
[----:B-1----:R-:W-:Y:S05]  /*126a0*/  @P4 BRA `(.L_x_331) ;  /* 0x0000176000004947 */ /* 0x002fea0003800000 */
[----:B------:R-:W2:Y:S01]  /*126b0*/  LDL R63, [R1+0x6c] ;  /* 0x00006c00013f7983 */ /* 0x000ea20000100800 */
[----:B------:R-:W-:Y:S02]  /*126c0*/  F2FP.PACK_AB R45, R45, R112 ;  /* 0x000000702d2d723e */ /* 0x000fe400000000ff */
[----:B------:R-:W-:Y:S01]  /*126d0*/  F2FP.PACK_AB R44, R44, R114 ;  /* 0x000000722c2c723e */ /* 0x000fe200000000ff */
[----:B------:R-:W1:Y:S01]  /*126e0*/  S2R R57, SR_TID.X ;  /* 0x0000000000397919 */ /* 0x000e620000002100 */
        /* <DEDUP_REMOVED lines=12> */
[----:B-1----:R-:W-:Y:S02]  /*127b0*/  SHF.R.S32.HI R61, RZ, 0x1f, R57 ;  /* 0x0000001fff3d7819 */ /* 0x002fe40000011439 */
[----:B------:R-:W-:Y:S02]  /*127c0*/  F2FP.PACK_AB R36, R36, R136 ;  /* 0x000000882424723e */ /* 0x000fe400000000ff */
[----:B------:R-:W-:-:S02]  /*127d0*/  LEA.HI R3, R61, R57, RZ, 0x2 ;  /* 0x000000393d037211 */ /* 0x000fc400078f10ff */
[----:B------:R-:W-:Y:S02]  /*127e0*/  LEA.HI R48, R61, R57, RZ, 0x5 ;  /* 0x000000393d307211 */ /* 0x000fe400078f28ff */
[--C-:B------:R-:W-:Y:S02]  /*127f0*/  SHF.R.S32.HI R52, RZ, 0x2, R3.reuse ;  /* 0x00000002ff347819 */ /* 0x100fe40000011403 */
[----:B------:R-:W-:Y:S02]  /*12800*/  SHF.R.S32.HI R0, RZ, 0x1f, R3 ;  /* 0x0000001fff007819 */ /* 0x000fe40000011403 */
[----:B------:R-:W-:Y:S02]  /*12810*/  LOP3.LUT R3, R3, 0xfffffffc, RZ, 0xc0, !PT ;  /* 0xfffffffc03037812 */ /* 0x000fe400078ec0ff */
[----:B------:R-:W-:Y:S02]  /*12820*/  LEA.HI R0, R0, R52, RZ, 0x3 ;  /* 0x0000003400007211 */ /* 0x000fe400078f18ff */
[----:B------:R-:W-:Y:S01]  /*12830*/  SHF.R.S32.HI R49, RZ, 0x5, R48 ;  /* 0x00000005ff317819 */ /* 0x000fe20000011430 */
[----:B------:R-:W-:Y:S01]  /*12840*/  IMAD.IADD R29, R57, 0x1, -R3 ;  /* 0x00000001391d7824 */ /* 0x000fe200078e0a03 */
[----:B------:R-:W-:-:S02]  /*12850*/  LOP3.LUT R0, R0, 0xfffffff8, RZ, 0xc0, !PT ;  /* 0xfffffff800007812 */ /* 0x000fc400078ec0ff */
[----:B------:R-:W-:Y:S02]  /*12860*/  F2FP.PACK_AB R138, R139, R138 ;  /* 0x0000008a8b8a723e */ /* 0x000fe400000000ff */
[----:B------:R-:W-:Y:S01]  /*12870*/  F2FP.PACK_AB R35, R35, R144 ;  /* 0x000000902323723e */ /* 0x000fe200000000ff */
[----:B------:R-:W-:Y:S01]  /*12880*/  IMAD.IADD R2, R52, 0x1, -R0 ;  /* 0x0000000134027824 */ /* 0x000fe200078e0a00 */
[----:B------:R-:W-:Y:S02]  /*12890*/  F2FP.PACK_AB R34, R34, R146 ;  /* 0x000000922222723e */ /* 0x000fe400000000ff */
[----:B------:R-:W-:Y:S02]  /*128a0*/  F2FP.PACK_AB R32, R32, R156 ;  /* 0x0000009c2020723e */ /* 0x000fe400000000ff */
[----:B------:R-:W-:Y:S02]  /*128b0*/  LEA.HI R0, R2, R2, RZ, 0x1 ;  /* 0x0000000202007211 */ /* 0x000fe400078f08ff */
[----:B------:R-:W-:-:S02]  /*128c0*/  F2FP.PACK_AB R31, R31, R158 ;  /* 0x0000009e1f1f723e */ /* 0x000fc400000000ff */
        /* <DEDUP_REMOVED lines=116> */
.L_x_332:
[----:B-1----:R-:W-:Y:S01]  /*13010*/  LOP3.LUT R0, R48, 0xffffffe0, RZ, 0xc0, !PT ;  /* 0xffffffe030007812 */ /* 0x002fe200078ec0ff */
[----:B------:R-:W1:Y:S01]  /*13020*/  S2R R21, SR_CTAID.X ;  /* 0x0000000000157919 */ /* 0x000e620000002500 */
[----:B------:R-:W-:Y:S01]  /*13030*/  SHF.R.S32.HI R7, RZ, 0x1f, R49 ;  /* 0x0000001fff077819 */ /* 0x000fe20000011431 */
[----:B------:R-:W-:Y:S01]  /*13040*/  IMAD.MOV.U32 R13, RZ, RZ, c[0x0][0x4e8] ;  /* 0x00013a00ff0d7624 */ /* 0x000fe200078e00ff */
[----:B------:R-:W-:Y:S01]  /*13050*/  LEA.HI R6, R29, R29, RZ, 0x1 ;  /* 0x0000001d1d067211 */ /* 0x000fe200078f08ff */
[----:B------:R-:W-:Y:S01]  /*13060*/  IMAD.IADD R0, R57, 0x1, -R0 ;  /* 0x0000000139007824 */ /* 0x000fe200078e0a00 */
[----:B------:R-:W-:Y:S01]  /*13070*/  LEA.HI R7, R7, R49, RZ, 0x2 ;  /* 0x0000003107077211 */ /* 0x000fe200078f10ff */
[----:B------:R-:W2:Y:S01]  /*13080*/  S2R R14, SR_CTAID.Y ;  /* 0x00000000000e7919 */ /* 0x000ea20000002600 */
[C---:B------:R-:W-:Y:S01]  /*13090*/  LOP3.LUT R8, R6.reuse, 0x1ffffffe, RZ, 0xc0, !PT ;  /* 0x1ffffffe06087812 */ /* 0x040fe200078ec0ff */
[----:B------:R-:W-:Y:S01]  /*130a0*/  IMAD.SHL.U32 R6, R6, 0x20, RZ ;  /* 0x0000002006067824 */ /* 0x000fe200078e00ff */
[----:B------:R-:W-:Y:S01]  /*130b0*/  SHF.R.S32.HI R9, RZ, 0x1f, R0 ;  /* 0x0000001fff097819 */ /* 0x000fe20000011400 */
[----:B------:R-:W-:Y:S01]  /*130c0*/  IMAD R11, R3, c[0x0][0x3a0], RZ ;  /* 0x0000e800030b7a24 */ /* 0x000fe200078e02ff */
[----:B------:R-:W-:Y:S01]  /*130d0*/  LOP3.LUT R7, R7, 0xffffffc, RZ, 0xc0, !PT ;  /* 0x0ffffffc07077812 */ /* 0x000fe200078ec0ff */
[----:B------:R-:W-:Y:S01]  /*130e0*/  IMAD.WIDE.U32 R4, R2, c[0x0][0x3a0], RZ ;  /* 0x0000e80002047a25 */ /* 0x000fe200078e00ff */
[----:B------:R-:W-:Y:S01]  /*130f0*/  LEA.HI R9, R9, R0, RZ, 0x2 ;  /* 0x0000000009097211 */ /* 0x000fe200078f10ff */
[----:B------:R-:W-:Y:S01]  /*13100*/  BSSY B0, `(.L_x_333) ;  /* 0x0000088000007945 */ /* 0x000fe20003800000 */
[----:B------:R-:W-:Y:S01]  /*13110*/  IADD3 R10, R29, -R8, RZ ;  /* 0x800000081d0a7210 */ /* 0x000fe20007ffe0ff */
[----:B-----5:R-:W-:Y:S01]  /*13120*/  IMAD R24, R24, c[0x0][0x4e8], RZ ;  /* 0x00013a0018187a24 */ /* 0x020fe200078e02ff */
[----:B------:R-:W-:Y:S01]  /*13130*/  LOP3.LUT R8, R6, 0xffffffc0, RZ, 0xc0, !PT ;  /* 0xffffffc006087812 */ /* 0x000fe200078ec0ff */
[----:B------:R-:W-:Y:S01]  /*13140*/  IMAD.IADD R6, R49, 0x1, -R7 ;  /* 0x0000000131067824 */ /* 0x000fe200078e0a07 */
[----:B------:R-:W-:Y:S01]  /*13150*/  SHF.R.S32.HI R7, RZ, 0x2, R9 ;  /* 0x00000002ff077819 */ /* 0x000fe20000011409 */
[----:B------:R-:W-:Y:S01]  /*13160*/  IMAD R9, R2, c[0x0][0x3a4], R11 ;  /* 0x0000e90002097a24 */ /* 0x000fe200078e020b */
[----:B------:R-:W-:Y:S01]  /*13170*/  LEA.HI R12, R52, R52, RZ, 0x1 ;  /* 0x00000034340c7211 */ /* 0x000fe200078f08ff */
[----:B------:R-:W-:Y:S01]  /*13180*/  IMAD R8, R10, 0x8, R8 ;  /* 0x000000080a087824 */ /* 0x000fe200078e0208 */
[----:B------:R-:W-:Y:S01]  /*13190*/  LEA R16, R6, R7, 0x4 ;  /* 0x0000000706107211 */ /* 0x000fe200078e20ff */
[----:B------:R-:W-:Y:S01]  /*131a0*/  IMAD.IADD R5, R5, 0x1, R9 ;  /* 0x0000000105057824 */ /* 0x000fe200078e0209 */
[----:B------:R-:W-:-:S02]  /*131b0*/  LOP3.LUT R6, R12, 0x3fffffe, RZ, 0xc0, !PT ;  /* 0x03fffffe0c067812 */ /* 0x000fc400078ec0ff */
[----:B------:R-:W-:Y:S02]  /*131c0*/  ISETP.NE.AND P2, PT, R13, 0x1, PT ;  /* 0x000000010d00780c */ /* 0x000fe40003f45270 */
[----:B------:R-:W-:Y:S01]  /*131d0*/  LOP3.LUT P0, RZ, R0, 0x3, RZ, 0xc0, !PT ;  /* 0x0000000300ff7812 */ /* 0x000fe2000780c0ff */
[----:B------:R-:W-:Y:S01]  /*131e0*/  IMAD.IADD R0, R52, 0x1, -R6 ;  /* 0x0000000134007824 */ /* 0x000fe200078e0a06 */
[----:B------:R-:W-:Y:S01]  /*131f0*/  IADD3 R6, R16, R8, RZ ;  /* 0x0000000810067210 */ /* 0x000fe20007ffe0ff */
[----:B--2---:R-:W-:Y:S01]  /*13200*/  IMAD.WIDE.U32 R12, R14, c[0x0][0x490], R2 ;  /* 0x000124000e0c7a25 */ /* 0x004fe200078e0002 */
[----:B------:R-:W-:Y:S02]  /*13210*/  SHF.R.S32.HI R7, RZ, 0x1f, R14 ;  /* 0x0000001fff077819 */ /* 0x000fe4000001140e */
[----:B------:R-:W-:Y:S01]  /*13220*/  SEL R10, R63, RZ, !P1 ;  /* 0x000000ff3f0a7207 */ /* 0x000fe20004800000 */
[----:B-1----:R-:W-:Y:S01]  /*13230*/  IMAD R6, R21, 0x80, R6 ;  /* 0x0000008015067824 */ /* 0x002fe200078e0206 */
[----:B------:R-:W-:Y:S01]  /*13240*/  LEA.HI R17, R61, R57, RZ, 0x3 ;  /* 0x000000393d117211 */ /* 0x000fe200078f18ff */
[----:B------:R-:W-:-:S02]  /*13250*/  IMAD R20, R49, 0x8, R0 ;  /* 0x0000000831147824 */ /* 0x000fc400078e0200 */
[----:B------:R-:W-:Y:S01]  /*13260*/  @P2 IMAD.HI.U32 R0, R6, c[0x0][0x4ec], RZ ;  /* 0x00013b0006002a27 */ /* 0x000fe200078e00ff */
[----:B------:R-:W-:-:S03]  /*13270*/  MOV R8, R6 ;  /* 0x0000000600087202 */ /* 0x000fc60000000f00 */
[C---:B------:R-:W-:Y:S01]  /*13280*/  IMAD R2, R7.reuse, c[0x0][0x490], RZ ;  /* 0x0001240007027a24 */ /* 0x040fe200078e02ff */
[----:B------:R-:W-:Y:S01]  /*13290*/  @P2 SHF.R.U32.HI R8, RZ, c[0x0][0x4f0], R0 ;  /* 0x00013c00ff082a19 */ /* 0x000fe20000011600 */
[----:B------:R-:W-:Y:S01]  /*132a0*/  IMAD R15, R7, c[0x0][0x3e8], RZ ;  /* 0x0000fa00070f7a24 */ /* 0x000fe200078e02ff */
[----:B------:R-:W-:Y:S01]  /*132b0*/  SHF.R.S32.HI R0, RZ, 0x1f, R63 ;  /* 0x0000001fff007819 */ /* 0x000fe2000001143f */
[----:B------:R-:W-:Y:S01]  /*132c0*/  IMAD R2, R14, c[0x0][0x494], R2 ;  /* 0x000125000e027a24 */ /* 0x000fe200078e0202 */
[----:B------:R-:W-:Y:S01]  /*132d0*/  IADD3 R7, -R8, RZ, RZ ;  /* 0x000000ff08077210 */ /* 0x000fe20007ffe1ff */
[----:B------:R-:W-:Y:S01]  /*132e0*/  IMAD R15, R14, c[0x0][0x3ec], R15 ;  /* 0x0000fb000e0f7a24 */ /* 0x000fe200078e020f */
[----:B------:R-:W-:Y:S01]  /*132f0*/  SEL R0, R0, RZ, !P1 ;  /* 0x000000ff00007207 */ /* 0x000fe20004800000 */
[----:B------:R-:W-:Y:S02]  /*13300*/  IMAD.IADD R3, R13, 0x1, R2 ;  /* 0x000000010d037824 */ /* 0x000fe400078e0202 */
[----:B------:R-:W-:Y:S01]  /*13310*/  IMAD.MOV.U32 R2, RZ, RZ, R12 ;  /* 0x000000ffff027224 */ /* 0x000fe200078e000c */
[----:B------:R-:W-:Y:S01]  /*13320*/  SHF.L.U32 R12, R17, 0x3, RZ ;  /* 0x00000003110c7819 */ /* 0x000fe200000006ff */
[----:B------:R-:W-:-:S04]  /*13330*/  IMAD.WIDE.U32 R4, R14, c[0x0][0x3e8], R4 ;  /* 0x0000fa000e047a25 */ /* 0x000fc800078e0004 */
[----:B------:R-:W-:Y:S02]  /*13340*/  IMAD R14, R29, 0x20, R52 ;  /* 0x000000201d0e7824 */ /* 0x000fe400078e0234 */
[----:B------:R-:W-:Y:S02]  /*13350*/  IMAD R11, R7, c[0x0][0x4e8], R6 ;  /* 0x00013a00070b7a24 */ /* 0x000fe400078e0206 */
[----:B------:R-:W-:Y:S02]  /*13360*/  IMAD R9, R0, c[0x0][0x498], RZ ;  /* 0x0001260000097a24 */ /* 0x000fe400078e02ff */
[----:B------:R-:W-:-:S04]  /*13370*/  IMAD.WIDE.U32 R6, R10, c[0x0][0x498], R2 ;  /* 0x000126000a067a25 */ /* 0x000fc800078e0002 */
[----:B------:R-:W-:Y:S02]  /*13380*/  IMAD R14, R21, 0x80, R14 ;  /* 0x00000080150e7824 */ /* 0x000fe400078e020e */
[----:B------:R-:W-:Y:S01]  /*13390*/  IMAD.IADD R3, R5, 0x1, R15 ;  /* 0x0000000105037824 */ /* 0x000fe200078e020f */
[----:B------:R-:W-:Y:S01]  /*133a0*/  SHF.R.S32.HI R5, RZ, 0x1f, R8 ;  /* 0x0000001fff057819 */ /* 0x000fe20000011408 */
[----:B------:R-:W-:Y:S01]  /*133b0*/  IMAD R9, R10, c[0x0][0x49c], R9 ;  /* 0x000127000a097a24 */ /* 0x000fe200078e0209 */
[----:B------:R-:W-:Y:S01]  /*133c0*/  IADD3 R8, P1, R8, R6, RZ ;  /* 0x0000000608087210 */ /* 0x000fe20007f3e0ff */
[----:B------:R-:W-:Y:S01]  /*133d0*/  @P2 IMAD.HI.U32 R2, R14, c[0x0][0x4ec], RZ ;  /* 0x00013b000e022a27 */ /* 0x000fe200078e00ff */
[----:B------:R-:W-:Y:S02]  /*133e0*/  MOV R18, R14 ;  /* 0x0000000e00127202 */ /* 0x000fe40000000f00 */
[----:B------:R-:W-:Y:S01]  /*133f0*/  IADD3.X R9, R5, R7, R9, P1, !PT ;  /* 0x0000000705097210 */ /* 0x000fe20000ffe409 */
[----:B------:R-:W-:Y:S01]  /*13400*/  IMAD R0, R0, c[0x0][0x3f0], RZ ;  /* 0x0000fc0000007a24 */ /* 0x000fe200078e02ff */
[----:B------:R-:W-:Y:S01]  /*13410*/  SHF.R.S32.HI R7, RZ, 0x1f, R11 ;  /* 0x0000001fff077819 */ /* 0x000fe2000001140b */
[----:B------:R-:W-:Y:S01]  /*13420*/  IMAD.SHL.U32 R6, R29, 0x8, RZ ;  /* 0x000000081d067824 */ /* 0x000fe200078e00ff */
[----:B------:R-:W-:Y:S01]  /*13430*/  @P2 SHF.R.U32.HI R18, RZ, c[0x0][0x4f0], R2 ;  /* 0x00013c00ff122a19 */ /* 0x000fe20000011602 */
[----:B------:R-:W-:-:S02]  /*13440*/  IMAD.MOV.U32 R2, RZ, RZ, R4 ;  /* 0x000000ffff027224 */ /* 0x000fc400078e0004 */
[----:B------:R-:W-:Y:S02]  /*13450*/  IMAD R7, R7, c[0x0][0x488], RZ ;  /* 0x0001220007077a24 */ /* 0x000fe400078e02ff */
[----:B------:R-:W-:Y:S01]  /*13460*/  IMAD R13, R10, c[0x0][0x3f4], R0 ;  /* 0x0000fd000a0d7a24 */ /* 0x000fe200078e0200 */
[----:B------:R-:W-:Y:S01]  /*13470*/  LOP3.LUT R0, R12, 0xc0, RZ, 0xc0, !PT ;  /* 0x000000c00c007812 */ /* 0x000fe200078ec0ff */
[----:B------:R-:W-:-:S03]  /*13480*/  IMAD.WIDE.U32 R4, R10, c[0x0][0x3f0], R2 ;  /* 0x0000fc000a047a25 */ /* 0x000fc600078e0002 */
[----:B------:R-:W-:Y:S01]  /*13490*/  SHF.R.U32.HI R10, RZ, 0x3, R0 ;  /* 0x00000003ff0a7819 */ /* 0x000fe20000011600 */
[----:B------:R-:W-:Y:S01]  /*134a0*/  IMAD.WIDE.U32 R2, R11, c[0x0][0x488], R8 ;  /* 0x000122000b027a25 */ /* 0x000fe200078e0008 */
[----:B------:R-:W-:Y:S02]  /*134b0*/  LOP3.LUT R9, R0, 0x18, R6, 0xf8, !PT ;  /* 0x0000001800097812 */ /* 0x000fe400078ef806 */
[----:B------:R-:W-:Y:S01]  /*134c0*/  IADD3 R5, R5, R13, RZ ;  /* 0x0000000d05057210 */ /* 0x000fe20007ffe0ff */
[----:B------:R-:W-:Y:S01]  /*134d0*/  IMAD R8, R11, c[0x0][0x48c], R7 ;  /* 0x000123000b087a24 */ /* 0x000fe200078e0207 */
[----:B------:R-:W-:Y:S01]  /*134e0*/  LEA R7, P1, R2, c[0x0][0x450], 0x2 ;  /* 0x0001140002077a11 */ /* 0x000fe200078210ff */
[----:B------:R-:W-:Y:S01]  /*134f0*/  IMAD.MOV R0, RZ, RZ, -R18 ;  /* 0x000000ffff007224 */ /* 0x000fe200078e0a12 */
[----:B------:R-:W-:Y:S01]  /*13500*/  LOP3.LUT R19, R9, R10, RZ, 0x3c, !PT ;  /* 0x0000000a09137212 */ /* 0x000fe200078e3cff */
[----:B------:R-:W-:Y:S01]  /*13510*/  IMAD.IADD R3, R3, 0x1, R8 ;  /* 0x0000000103037824 */ /* 0x000fe200078e0208 */
[----:B------:R-:W-:Y:S01]  /*13520*/  SHF.R.S32.HI R8, RZ, 0x1f, R18 ;  /* 0x0000001fff087819 */ /* 0x000fe20000011412 */
[----:B------:R-:W-:Y:S01]  /*13530*/  IMAD R9, R0, c[0x0][0x4e8], R14 ;  /* 0x00013a0000097a24 */ /* 0x000fe200078e020e */
[----:B------:R-:W-:Y:S02]  /*13540*/  SHFL.IDX PT, R12, R7, 0x1, 0x1c1f ;  /* 0x003c1f00070c7f89 */ /* 0x000fe400000e0000 */
[----:B------:R-:W-:Y:S01]  /*13550*/  LEA.HI.X R0, R2, c[0x0][0x454], R3, 0x2, P1 ;  /* 0x0001150002007a11 */ /* 0x000fe200008f1403 */
[----:B------:R-:W-:Y:S01]  /*13560*/  IMAD R2, R8, c[0x0][0x3e0], RZ ;  /* 0x0000f80008027a24 */ /* 0x000fe200078e02ff */
[----:B------:R-:W-:Y:S01]  /*13570*/  SHFL.IDX PT, R14, R7, RZ, 0x1c1f ;  /* 0x001c1fff070e7589 */ /* 0x000fe200000e0000 */
[----:B------:R-:W-:-:S03]  /*13580*/  IMAD R8, R21, 0x80, R16 ;  /* 0x0000008015087824 */ /* 0x000fc600078e0210 */
[----:B------:R-:W1:Y:S02]  /*13590*/  SHFL.IDX PT, R15, R0, RZ, 0x1c1f ;  /* 0x001c1fff000f7589 */ /* 0x000e6400000e0000 */
        /* <DEDUP_REMOVED lines=10> */
[C---:B--2---:R-:W-:Y:S02]  /*13640*/  IADD3 R0, R8.reuse, 0x8, RZ ;  /* 0x0000000808007810 */ /* 0x044fe40007ffe0ff */
[----:B------:R-:W-:Y:S02]  /*13650*/  IADD3 R8, R8, 0x48, RZ ;  /* 0x0000004808087810 */ /* 0x000fe40007ffe0ff */
[-C--:B------:R-:W-:Y:S02]  /*13660*/  ISETP.GE.OR P2, PT, R0, R24.reuse, P0 ;  /* 0x000000180000720c */ /* 0x080fe40000746670 */
[----:B------:R-:W-:Y:S02]  /*13670*/  SHF.R.S32.HI R4, RZ, 0x1f, R9 ;  /* 0x0000001fff047819 */ /* 0x000fe40000011409 */
[-C--:B------:R-:W-:Y:S01]  /*13680*/  ISETP.GE.OR P1, PT, R5, R24.reuse, P0 ;  /* 0x000000180500720c */ /* 0x080fe20000726670 */
[----:B------:R-:W-:Y:S01]  /*13690*/  IMAD.U32 R5, R20, 0x20, R19 ;  /* 0x0000002014057824 */ /* 0x000fe200078e0013 */
[----:B------:R-:W-:Y:S01]  /*136a0*/  ISETP.GE.OR P0, PT, R8, R24, P0 ;  /* 0x000000180800720c */ /* 0x000fe20000706670 */
[----:B------:R-:W-:Y:S01]  /*136b0*/  IMAD R0, R4, c[0x0][0x3d8], RZ ;  /* 0x0000f60004007a24 */ /* 0x000fe200078e02ff */
[----:B------:R-:W-:-:S03]  /*136c0*/  IADD3 R3, R3, R7, RZ ;  /* 0x0000000703037210 */ /* 0x000fc60007ffe0ff */
[----:B------:R-:W-:Y:S02]  /*136d0*/  IMAD R4, R9, c[0x0][0x3dc], R0 ;  /* 0x0000f70009047a24 */ /* 0x000fe400078e0200 */
[----:B------:R-:W-:Y:S01]  /*136e0*/  IMAD.SHL.U32 R0, R5, 0x2, RZ ;  /* 0x0000000205007824 */ /* 0x000fe200078e00ff */
[----:B------:R-:W-:Y:S01]  /*136f0*/  @!P2 ST.E [R12.64], R51 ;  /* 0x000000330c00a985 */ /* 0x000fe2000c101908 */
[----:B------:R-:W-:-:S03]  /*13700*/  IMAD.WIDE.U32 R2, R9, c[0x0][0x3d8], R2 ;  /* 0x0000f60009027a25 */ /* 0x000fc600078e0002 */
[----:B---3--:R-:W-:Y:S02]  /*13710*/  @!P1 ST.E [R16.64], R53 ;  /* 0x0000003510009985 */ /* 0x008fe4000c101908 */
[----:B------:R-:W-:Y:S02]  /*13720*/  IADD3 R3, R3, R4, RZ ;  /* 0x0000000403037210 */ /* 0x000fe40007ffe0ff */
        /* <DEDUP_REMOVED lines=8> */
[----:B-1----:R-:W-:-:S03]  /*137b0*/  IMAD R11, R21, 0x80, R52 ;  /* 0x00000080150b7824 */ /* 0x002fc600078e0234 */
[----:B------:R1:W1:Y:S01]  /*137c0*/  LDS.128 R28, [R0+0x4880] ;  /* 0x00488000001c7984 */ /* 0x0002620000000c00 */
[----:B------:R-:W-:-:S03]  /*137d0*/  LEA.HI.X R10, R2, c[0x0][0x384], R3, 0x1, P0 ;  /* 0x0000e100020a7a11 */ /* 0x000fc600000f0c03 */
[----:B------:R1:W1:Y:S01]  /*137e0*/  LDS.128 R40, [R0+0x5080] ;  /* 0x0050800000287984 */ /* 0x0002620000000c00 */
[----:B------:R-:W-:-:S03]  /*137f0*/  ISETP.GE.AND P0, PT, R11, R24, PT ;  /* 0x000000180b00720c */ /* 0x000fc60003f06270 */
[----:B------:R1:W1:Y:S04]  /*13800*/  LDS.128 R64, [R0+0x5880] ;  /* 0x0058800000407984 */ /* 0x0002680000000c00 */
[----:B------:R1:W1:Y:S04]  /*13810*/  SHFL.IDX PT, R2, R25, RZ, 0x1c1f ;  /* 0x001c1fff19027589 */ /* 0x00026800000e0000 */
[----:B------:R1:W1:Y:S02]  /*13820*/  SHFL.IDX PT, R3, R10, RZ, 0x1c1f ;  /* 0x001c1fff0a037589 */ /* 0x00026400000e0000 */
        /* <DEDUP_REMOVED lines=21> */
.L_x_334:
[----:B---3--:R-:W-:Y:S05]  /*13980*/  BSYNC B0 ;  /* 0x0000000000007941 */ /* 0x008fea0003800000 */
.L_x_333:
        /* <DEDUP_REMOVED lines=23> */
.L_x_336:
[----:B------:R-:W-:Y:S05]  /*13b00*/  BSYNC B0 ;  /* 0x0000000000007941 */ /* 0x000fea0003800000 */
.L_x_335:
        /* <DEDUP_REMOVED lines=23> */
.L_x_338:
[----:B------:R-:W-:Y:S05]  /*13c80*/  BSYNC B0 ;  /* 0x0000000000007941 */ /* 0x000fea0003800000 */
.L_x_337:
        /* <DEDUP_REMOVED lines=24> */
.L_x_331:
        /* <DEDUP_REMOVED lines=19> */
.L_x_339:
[----:B-1----:R-:W1:Y:S01]  /*13f40*/  S2R R11, SR_TID.X ;  /* 0x00000000000b7919 */ /* 0x002e620000002100 */
[----:B------:R-:W-:Y:S01]  /*13f50*/  SHF.R.S32.HI R0, RZ, 0x1f, R8 ;  /* 0x0000001fff007819 */ /* 0x000fe20000011408 */
[----:B------:R-:W-:Y:S01]  /*13f60*/  BSSY B0, `(.L_x_340) ;  /* 0x0000028000007945 */ /* 0x000fe20003800000 */
[----:B------:R-:W-:-:S02]  /*13f70*/  SEL R10, R8, RZ, !P0 ;  /* 0x000000ff080a7207 */ /* 0x000fc40004000000 */
[----:B------:R-:W-:Y:S02]  /*13f80*/  SEL R12, R0, RZ, !P0 ;  /* 0x000000ff000c7207 */ /* 0x000fe40004000000 */
[----:B-1----:R-:W-:-:S13]  /*13f90*/  ISETP.GT.AND P1, PT, R11, 0x7f, PT ;  /* 0x0000007f0b00780c */ /* 0x002fda0003f24270 */
        /* <DEDUP_REMOVED lines=36> */
.L_x_341:
[----:B------:R-:W-:Y:S05]  /*141e0*/  BSYNC B0 ;  /* 0x0000000000007941 */ /* 0x000fea0003800000 */
.L_x_340:
        /* <DEDUP_REMOVED lines=66> */
.L_x_343:
[----:B------:R-:W-:Y:S05]  /*14610*/  BSYNC B0 ;  /* 0x0000000000007941 */ /* 0x000fea0003800000 */
.L_x_342:
        /* <DEDUP_REMOVED lines=21> */
.L_x_345:
[----:B------:R-:W-:Y:S05]  /*14770*/  BSYNC B0 ;  /* 0x0000000000007941 */ /* 0x000fea0003800000 */
.L_x_344:
        /* <DEDUP_REMOVED lines=21> */
.L_x_347:
[----:B------:R-:W-:Y:S05]  /*148d0*/  BSYNC B0 ;  /* 0x0000000000007941 */ /* 0x000fea0003800000 */
.L_x_346:
        /* <DEDUP_REMOVED lines=22> */
.L_x_348:
        /* <DEDUP_REMOVED lines=12> */
.L_x_758:


//--------------------- .text._ZN7cutlass13device_kernelIN5flash19enable_sm80_to_sm89INS1_16FlashAttnFwdSm80INS1_25CollectiveMainloopFwdSm80ILi4ELi1ELb0EN4cute5tupleIJNS5_1CILi128EEENS7_ILi48EEENS7_ILi96EEEEEELi96ENS_6half_tEfNS_4arch4Sm80ELb0ELb1ELb1ELb1ELb0ELb1ELb1ELb0EEENS1_21CollectiveEpilogueFwdINS6_IJS8_SA_S9_EEENS6_IJNS7_ILi1EEESI_SI_EEESC_SE_Li128ELb1ELb1ELb0ELb0EEENS1_19SingleTileSchedulerILb1ELb0ELb1ELi128EEEEEEEEEvNT_6ParamsE --------------------------
	.section	.text._ZN7cutlass13device_kernelIN5flash19enable_sm80_to_sm89INS1_16FlashAttnFwdSm80INS1_25CollectiveMainloopFwdSm80ILi4ELi1ELb0EN4cute5tupleIJNS5_1CILi128EEENS7_ILi48EEENS7_ILi96EEEEEELi96ENS_6half_tEfNS_4arch4Sm80ELb0ELb1ELb1ELb1ELb0ELb1ELb1ELb0EEENS1_21CollectiveEpilogueFwdINS6_IJS8_SA_S9_EEENS6_IJNS7_ILi1EEESI_SI_EEESC_SE_Li128ELb1ELb1ELb0ELb0EEENS1_19SingleTileSchedulerILb1ELb0ELb1ELi128EEEEEEEEEvNT_6ParamsE,"ax",@progbits
	.sectioninfo	@"SHI_REGISTERS=255"
	.align	128
.text._ZN7cutlass13device_kernelIN5flash19enable_sm80_to_sm89INS1_16FlashAttnFwdSm80INS1_25CollectiveMainloopFwdSm80ILi4ELi1ELb0EN4cute5tupleIJNS5_1CILi128EEENS7_ILi48EEENS7_ILi96EEEEEELi96ENS_6half_tEfNS_4arch4Sm80ELb0ELb1ELb1ELb1ELb0ELb1ELb1ELb0EEENS1_21CollectiveEpilogueFwdINS6_IJS8_SA_S9_EEENS6_IJNS7_ILi1EEESI_SI_EEESC_SE_Li128ELb1ELb1ELb0ELb0EEENS1_19SingleTileSchedulerILb1ELb0ELb1ELi128EEEEEEEEEvNT_6ParamsE:
        .type           _ZN7cutlass13device_kernelIN5flash19enable_sm80_to_sm89INS1_16FlashAttnFwdSm80INS1_25CollectiveMainloopFwdSm80ILi4ELi1ELb0EN4cute5tupleIJNS5_1CILi128EEENS7_ILi48EEENS7_ILi96EEEEEELi96ENS_6half_tEfNS_4arch4Sm80ELb0ELb1ELb1ELb1ELb0ELb1ELb1ELb0EEENS1_21CollectiveEpilogueFwdINS6_IJS8_SA_S9_EEENS6_IJNS7_ILi1EEESI_SI_EEESC_SE_Li128ELb1ELb1ELb0ELb0EEENS1_19SingleTileSchedulerILb1ELb0ELb1ELi128EEEEEEEEEvNT_6ParamsE,@function
        .size           _ZN7cutlass13device_kernelIN5flash19enable_sm80_to_sm89INS1_16FlashAttnFwdSm80INS1_25CollectiveMainloopFwdSm80ILi4ELi1ELb0EN4cute5tupleIJNS5_1CILi128EEENS7_ILi48EEENS7_ILi96EEEEEELi96ENS_6half_tEfNS_4arch4Sm80ELb0ELb1ELb1ELb1ELb0ELb1ELb1ELb0EEENS1_21CollectiveEpilogueFwdINS6_IJS8_SA_S9_EEENS6_IJNS7_ILi1EEESI_SI_EEESC_SE_Li128ELb1ELb1ELb0ELb0EEENS1_19SingleTileSchedulerILb1ELb0ELb1ELi128EEEEEEEEEvNT_6ParamsE,(.L_x_759 - _ZN7cutlass13device_kernelIN5flash19enable_sm80_to_sm89INS1_16FlashAttnFwdSm80INS1_25CollectiveMainloopFwdSm80ILi4ELi1ELb0EN4cute5tupleIJNS5_1CILi128EEENS7_ILi48EEENS7_ILi96EEEEEELi96ENS_6half_tEfNS_4arch4Sm80ELb0ELb1ELb1ELb1ELb0ELb1ELb1ELb0EEENS1_21CollectiveEpilogueFwdINS6_IJS8_SA_S9_EEENS6_IJNS7_ILi1EEESI_SI_EEESC_SE_Li128ELb1ELb1ELb0ELb0EEENS1_19SingleTileSchedulerILb1ELb0ELb1ELi128EEEEEEEEEvNT_6ParamsE)
        .other          _ZN7cutlass13device_kernelIN5flash19enable_sm80_to_sm89INS1_16FlashAttnFwdSm80INS1_25CollectiveMainloopFwdSm80ILi4ELi1ELb0EN4cute5tupleIJNS5_1CILi128EEENS7_ILi48EEENS7_ILi96EEEEEELi96ENS_6half_tEfNS_4arch4Sm80ELb0ELb1ELb1ELb1ELb0ELb1ELb1ELb0EEENS1_21CollectiveEpilogueFwdINS6_IJS8_SA_S9_EEENS6_IJNS7_ILi1EEESI_SI_EEESC_SE_Li128ELb1ELb1ELb0ELb0EEENS1_19SingleTileSchedulerILb1ELb0ELb1ELi128EEEEEEEEEvNT_6ParamsE,@"STO_CUDA_ENTRY STV_DEFAULT"
_ZN7cutlass13device_kernelIN5flash19enable_sm80_to_sm89INS1_16FlashAttnFwdSm80INS1_25CollectiveMainloopFwdSm80ILi4ELi1ELb0EN4cute5tupleIJNS5_1CILi128EEENS7_ILi48EEENS7_ILi96EEEEEELi96ENS_6half_tEfNS_4arch4Sm80ELb0ELb1ELb1ELb1ELb0ELb1ELb1ELb0EEENS1_21CollectiveEpilogueFwdINS6_IJS8_SA_S9_EEENS6_IJNS7_ILi1EEESI_SI_EEESC_SE_Li128ELb1ELb1ELb0ELb0EEENS1_19SingleTileSchedulerILb1ELb0ELb1ELi128EEEEEEEEEvNT_6ParamsE:
        /* <DEDUP_REMOVED lines=17> */
.L_x_350:
        /* <DEDUP_REMOVED lines=8> */
.L_x_352:
[----:B------:R-:W-:-:S04]  /*0190*/  MOV R0, c[0x0][0x54c] ;  /* 0x0001530000007a02 */ /* 0x000fc80000000f00 */
.L_x_351:
[----:B------:R-:W-:Y:S01]  /*01a0*/  USHF.L.U32 UR4, UR4, 0x7, URZ ;  /* 0x0000000704047899 */ /* 0x000fe2000800063f */
[----:B-----5:R-:W-:-:S05]  /*01b0*/  IMAD R0, R0, c[0x0][0x548], RZ ;  /* 0x0001520000007a24 */ /* 0x020fca00078e02ff */
[----:B------:R-:W-:-:S04]  /*01c0*/  MOV R12, UR4 ;  /* 0x00000004000c7c02 */ /* 0x000fc80008000f00 */
[----:B------:R-:W-:-:S04]  /*01d0*/  ISETP.GE.AND P0, PT, R12, R0, PT ;  /* 0x000000000c00720c */ /* 0x000fc80003f06270 */
[----:B------:R-:W-:-:S05]  /*01e0*/  SEL R0, R5, 0xffffffff, !P0 ;  /* 0xffffffff05007807 */ /* 0x000fca0004000000 */
[----:B------:R2:W-:Y:S01]  /*01f0*/  STL [R1+0x64], R0 ;  /* 0x0000640001007387 */ /* 0x0005e20000100800 */
[----:B------:R-:W-:Y:S05]  /*0200*/  BRA `(.L_x_353) ;  /* 0x0000014000007947 */ /* 0x000fea0003800000 */
.L_x_349:
[----:B------:R-:W-:-:S04]  /*0210*/  ISETP.NE.U32.AND P0, PT, RZ, c[0x0][0x568], PT ;  /* 0x00015a00ff007a0c */ /* 0x000fc80003f05070 */
[----:B------:R-:W-:-:S13]  /*0220*/  ISETP.NE.AND.EX P0, PT, RZ, c[0x0][0x56c], PT, P0 ;  /* 0x00015b00ff007a0c */ /* 0x000fda0003f05300 */
[----:B------:R-:W-:Y:S05]  /*0230*/  @!P0 BRA `(.L_x_354) ;  /* 0x0000002000008947 */ /* 0x000fea0003800000 */
[----:B------:R1:W5:Y:S01]  /*0240*/  LDG.E R0, [R2.64] ;  /* 0x0000000c02007981 */ /* 0x000362000c1e1900 */
[----:B------:R-:W-:Y:S05]  /*0250*/  BRA `(.L_x_355) ;  /* 0x0000009000007947 */ /* 0x000fea0003800000 */
.L_x_354:
        /* <DEDUP_REMOVED lines=8> */
.L_x_356:
[----:B------:R-:W-:-:S04]  /*02e0*/  MOV R0, c[0x0][0x54c] ;  /* 0x0001530000007a02 */ /* 0x000fc80000000f00 */
.L_x_355:
[----:B------:R-:W-:Y:S01]  /*02f0*/  USHF.L.U32 UR4, UR4, 0x7, URZ ;  /* 0x0000000704047899 */ /* 0x000fe2000800063f */
[----:B-----5:R-:W-:-:S05]  /*0300*/  IMAD R0, R0, c[0x0][0x548], RZ ;  /* 0x0001520000007a24 */ /* 0x020fca00078e02ff */
[----:B------:R-:W-:-:S04]  /*0310*/  MOV R12, UR4 ;  /* 0x00000004000c7c02 */ /* 0x000fc80008000f00 */
[----:B------:R-:W-:-:S04]  /*0320*/  ISETP.GE.AND P0, PT, R12, R0, PT ;  /* 0x000000000c00720c */ /* 0x000fc80003f06270 */
[----:B------:R-:W-:-:S05]  /*0330*/  SEL R0, R5, 0xffffffff, !P0 ;  /* 0xffffffff05007807 */ /* 0x000fca0004000000 */
[----:B------:R2:W-:Y:S04]  /*0340*/  STL [R1+0x64], R0 ;  /* 0x0000640001007387 */ /* 0x0005e80000100800 */
.L_x_353:
[----:B------:R-:W3:Y:S02]  /*0350*/  LDL R21, [R1+0x64] ;  /* 0x0000640001157983 */ /* 0x000ee40000100800 */
[----:B---3--:R-:W-:-:S13]  /*0360*/  ISETP.GE.AND P0, PT, R21, RZ, PT ;  /* 0x000000ff1500720c */ /* 0x008fda0003f06270 */
[----:B------:R-:W-:Y:S05]  /*0370*/  @!P0 EXIT ;  /* 0x000000000000894d */ /* 0x000fea0003800000 */
[----:B------:R-:W-:Y:S01]  /*0380*/  ISETP.NE.U32.AND P0, PT, RZ, c[0x0][0x370], PT ;  /* 0x0000dc00ff007a0c */ /* 0x000fe20003f05070 */
[----:B--2---:R-:W-:Y:S01]  /*0390*/  IMAD.MOV.U32 R0, RZ, RZ, c[0x0][0x168] ;  /* 0x00005a00ff007624 */ /* 0x004fe200078e00ff */
[----:B------:R-:W-:Y:S01]  /*03a0*/  ISETP.NE.U32.AND P1, PT, RZ, c[0x0][0x360], PT ;  /* 0x0000d800ff007a0c */ /* 0x000fe20003f25070 */
[----:B------:R-:W-:Y:S01]  /*03b0*/  CS2R R150, SRZ ;  /* 0x0000000000967805 */ /* 0x000fe2000001ff00 */
[----:B------:R-:W-:Y:S01]  /*03c0*/  ISETP.NE.AND.EX P2, PT, RZ, c[0x0][0x374], PT, P0 ;  /* 0x0000dd00ff007a0c */ /* 0x000fe20003f45300 */
[----:B------:R-:W-:Y:S01]  /*03d0*/  IMAD.MOV.U32 R153, RZ, RZ, RZ ;  /* 0x000000ffff997224 */ /* 0x000fe200078e00ff */
[----:B------:R-:W-:Y:S01]  /*03e0*/  ISETP.NE.AND.EX P0, PT, RZ, c[0x0][0x364], PT, P1 ;  /* 0x0000d900ff007a0c */ /* 0x000fe20003f05310 */
[----:B------:R-:W-:Y:S01]  /*03f0*/  IMAD.MOV.U32 R13, RZ, RZ, RZ ;  /* 0x000000ffff0d7224 */ /* 0x000fe200078e00ff */
[----:B------:R-:W-:Y:S01]  /*0400*/  ISETP.NE.U32.AND P1, PT, RZ, c[0x0][0x348], PT ;  /* 0x0000d200ff007a0c */ /* 0x000fe20003f25070 */
[----:B------:R-:W-:Y:S01]  /*0410*/  IMAD.WIDE R6, R21, R14, c[0x0][0x348] ;  /* 0x0000d20015067625 */ /* 0x000fe200078e020e */
[----:B------:R-:W-:-:S02]  /*0420*/  ISETP.NE.U32.AND P3, PT, RZ, c[0x0][0x350], PT ;  /* 0x0000d400ff007a0c */ /* 0x000fc40003f65070 */
[----:B------:R-:W-:Y:S01]  /*0430*/  ISETP.NE.U32.AND P4, PT, RZ, c[0x0][0x358], PT ;  /* 0x0000d600ff007a0c */ /* 0x000fe20003f85070 */
[CC--:B------:R-:W-:Y:S01]  /*0440*/  IMAD.WIDE R4, R21.reuse, R14.reuse, c[0x0][0x350] ;  /* 0x0000d40015047625 */ /* 0x0c0fe200078e020e */
[----:B------:R-:W-:Y:S02]  /*0450*/  ISETP.NE.AND.EX P1, PT, RZ, c[0x0][0x34c], PT, P1 ;  /* 0x0000d300ff007a0c */ /* 0x000fe40003f25310 */
[----:B------:R-:W-:Y:S01]  /*0460*/  ISETP.NE.AND.EX P5, PT, RZ, c[0x0][0x354], PT, P3 ;  /* 0x0000d500ff007a0c */ /* 0x000fe20003fa5330 */
[----:B------:R-:W-:Y:S01]  /*0470*/  @P2 IMAD.WIDE R10, R21, R14, c[0x0][0x370] ;  /* 0x0000dc00150a2625 */ /* 0x000fe200078e020e */
[----:B------:R-:W-:-:S03]  /*0480*/  ISETP.NE.AND.EX P4, PT, RZ, c[0x0][0x35c], PT, P4 ;  /* 0x0000d700ff007a0c */ /* 0x000fc60003f85340 */
[CC--:B-1----:R-:W-:Y:S01]  /*0490*/  IMAD.WIDE R2, R21.reuse, R14.reuse, c[0x0][0x358] ;  /* 0x0000d60015027625 */ /* 0x0c2fe200078e020e */
[----:B------:R1:W5:Y:S01]  /*04a0*/  @P2 LDG.E R151, [R10.64] ;  /* 0x0000000c0a972981 */ /* 0x000362000c1e1900 */
[----:B------:R-:W-:Y:S02]  /*04b0*/  P2R R17, PR, RZ, 0x20 ;  /* 0x00000020ff117803 */ /* 0x000fe40000000000 */
[----:B------:R-:W-:Y:S02]  /*04c0*/  @P0 IMAD.WIDE R8, R21, R14, c[0x0][0x360] ;  /* 0x0000d80015080625 */ /* 0x000fe400078e020e */
[----:B------:R1:W5:Y:S04]  /*04d0*/  @P1 LDG.E R153, [R6.64] ;  /* 0x0000000c06991981 */ /* 0x000368000c1e1900 */
[----:B------:R-:W2:Y:S04]  /*04e0*/  @P0 LDG.E R0, [R8.64] ;  /* 0x0000000c08000981 */ /* 0x000ea8000c1e1900 */
[----:B------:R1:W5:Y:S04]  /*04f0*/  @P5 LDG.E R150, [R4.64] ;  /* 0x0000000c04965981 */ /* 0x000368000c1e1900 */
[----:B------:R1:W5:Y:S04]  /*0500*/  @P4 LDG.E R13, [R2.64] ;  /* 0x0000000c020d4981 */ /* 0x000368000c1e1900 */
[----:B------:R-:W3:Y:S01]  /*0510*/  S2R R19, SR_CTAID.Y ;  /* 0x0000000000137919 */ /* 0x000ee20000002600 */
[----:B------:R-:W-:Y:S01]  /*0520*/  IMAD.MOV.U32 R16, RZ, RZ, c[0x0][0x1d0] ;  /* 0x00007400ff107624 */ /* 0x000fe200078e00ff */
[----:B---3--:R-:W-:-:S02]  /*0530*/  SHF.R.S32.HI R23, RZ, 0x1f, R19 ;  /* 0x0000001fff177819 */ /* 0x008fc40000011413 */
[----:B--2---:R2:W-:Y:S01]  /*0540*/  STL [R1+0x24], R0 ;  /* 0x0000240001007387 */ /* 0x0045e20000100800 */
[----:B------:R-:W-:Y:S02]  /*0550*/  IMAD.MOV.U32 R9, RZ, RZ, R0 ;  /* 0x000000ffff097224 */ /* 0x000fe400078e0000 */
[----:B--2---:R-:W-:Y:S01]  /*0560*/  IMAD.MOV.U32 R0, RZ, RZ, c[0x0][0x228] ;  /* 0x00008a00ff007624 */ /* 0x004fe200078e00ff */
[----:B------:R-:W-:Y:S05]  /*0570*/  @P0 BRA `(.L_x_357) ;  /* 0x0000005000000947 */ /* 0x000fea0003800000 */
[----:B-1----:R-:W-:Y:S05]  /*0580*/  @!P1 BRA `(.L_x_357) ;  /* 0x0000004000009947 */ /* 0x002fea0003800000 */
[----:B------:R1:W2:Y:S04]  /*0590*/  LDG.E R8, [R6.64] ;  /* 0x0000000c06087981 */ /* 0x0002a8000c1e1900 */
[----:B-1----:R-:W2:Y:S02]  /*05a0*/  LDG.E R6, [R6.64+0x4] ;  /* 0x0000040c06067981 */ /* 0x002ea4000c1e1900 */
[----:B--2---:R-:W-:-:S05]  /*05b0*/  IADD3 R9, -R8, R6, RZ ;  /* 0x0000000608097210 */ /* 0x004fca0007ffe1ff */
[----:B------:R1:W-:Y:S02]  /*05c0*/  STL [R1+0x24], R9 ;  /* 0x0000240901007387 */ /* 0x0003e40000100800 */
.L_x_357:
[----:B-1----:R-:W-:-:S04]  /*05d0*/  ISETP.NE.U32.AND P0, PT, RZ, c[0x0][0x368], PT ;  /* 0x0000da00ff007a0c */ /* 0x002fc80003f05070 */
[----:B------:R-:W-:-:S13]  /*05e0*/  ISETP.NE.AND.EX P0, PT, RZ, c[0x0][0x36c], PT, P0 ;  /* 0x0000db00ff007a0c */ /* 0x000fda0003f05300 */
[----:B------:R-:W-:Y:S05]  /*05f0*/  @!P0 BRA `(.L_x_358) ;  /* 0x0000003000008947 */ /* 0x000fea0003800000 */
[----:B------:R-:W-:-:S05]  /*0600*/  IMAD.WIDE R4, R21, R14, c[0x0][0x368] ;  /* 0x0000da0015047625 */ /* 0x000fca00078e020e */
[----:B------:R1:W5:Y:S01]  /*0610*/  LDG.E R16, [R4.64] ;  /* 0x0000000c04107981 */ /* 0x000362000c1e1900 */
[----:B------:R-:W-:Y:S05]  /*0620*/  BRA `(.L_x_359) ;  /* 0x0000004000007947 */ /* 0x000fea0003800000 */
.L_x_358:
[----:B------:R-:W-:Y:S05]  /*0630*/  @!P5 BRA `(.L_x_359) ;  /* 0x000000300000d947 */ /* 0x000fea0003800000 */
[----:B------:R1:W2:Y:S04]  /*0640*/  LDG.E R6, [R4.64] ;  /* 0x0000000c04067981 */ /* 0x0002a8000c1e1900 */
[----:B-1----:R-:W2:Y:S02]  /*0650*/  LDG.E R4, [R4.64+0x4] ;  /* 0x0000040c04047981 */ /* 0x002ea4000c1e1900 */
[----:B--2---:R-:W-:Y:S02]  /*0660*/  IADD3 R16, -R6, R4, RZ ;  /* 0x0000000406107210 */ /* 0x004fe40007ffe1ff */
.L_x_359:
[----:B------:R-:W2:Y:S04]  /*0670*/  LDL.LU R10, [R1+0x20] ;  /* 0x00002000010a7983 */ /* 0x000ea80000300800 */
[----:B-1----:R1:W3:Y:S04]  /*0680*/  @P4 LDG.E R5, [R2.64] ;  /* 0x0000000c02054981 */ /* 0x0022e8000c1e1900 */
[----:B------:R1:W3:Y:S01]  /*0690*/  @P4 LDG.E R4, [R2.64+0x4] ;  /* 0x0000040c02044981 */ /* 0x0002e2000c1e1900 */
[----:B------:R-:W-:Y:S01]  /*06a0*/  IMAD.MOV.U32 R6, RZ, RZ, c[0x0][0x2c4] ;  /* 0x0000b100ff067624 */ /* 0x000fe200078e00ff */
[----:B------:R-:W-:Y:S01]  /*06b0*/  ISETP.NE.U32.AND P0, PT, RZ, c[0x0][0x378], PT ;  /* 0x0000de00ff007a0c */ /* 0x000fe20003f05070 */
[----:B------:R-:W-:-:S02]  /*06c0*/  IMAD.MOV.U32 R7, RZ, RZ, c[0x0][0x32c] ;  /* 0x0000cb00ff077624 */ /* 0x000fc400078e00ff */
[----:B-----5:R-:W-:Y:S01]  /*06d0*/  IMAD.MOV.U32 R149, RZ, RZ, R16 ;  /* 0x000000ffff957224 */ /* 0x020fe200078e0010 */
[----:B------:R-:W-:Y:S02]  /*06e0*/  ISETP.NE.AND P2, PT, R6, 0x1, PT ;  /* 0x000000010600780c */ /* 0x000fe40003f45270 */
[----:B------:R-:W-:Y:S02]  /*06f0*/  ISETP.NE.AND.EX P0, PT, RZ, c[0x0][0x37c], PT, P0 ;  /* 0x0000df00ff007a0c */ /* 0x000fe40003f05300 */
[----:B------:R-:W-:Y:S01]  /*0700*/  ISETP.GE.AND P1, PT, R7, 0x1, PT ;  /* 0x000000010700780c */ /* 0x000fe20003f26270 */
[----:B------:R-:W-:Y:S02]  /*0710*/  IMAD.IADD R6, R16, 0x1, -R151 ;  /* 0x0000000110067824 */ /* 0x000fe400078e0a97 */
[----:B------:R-:W-:-:S08]  /*0720*/  IMAD.MOV.U32 R196, RZ, RZ, R12 ;  /* 0x000000ffffc47224 */ /* 0x000fd000078e000c */
[----:B-1----:R-:W-:-:S05]  /*0730*/  @P0 IMAD.WIDE R2, R21, R14, c[0x0][0x378] ;  /* 0x0000de0015020625 */ /* 0x002fca00078e020e */
[----:B------:R1:W5:Y:S02]  /*0740*/  @P0 LDG.E R149, [R2.64] ;  /* 0x0000000c02950981 */ /* 0x000364000c1e1900 */
[----:B-1----:R-:W-:-:S05]  /*0750*/  @P2 IADD3 R2, R196, 0x7f, RZ ;  /* 0x0000007fc4022810 */ /* 0x002fca0007ffe0ff */
[----:B------:R-:W-:Y:S01]  /*0760*/  @P2 IMAD.HI.U32 R3, R2, c[0x0][0x2c8], RZ ;  /* 0x0000b20002032a27 */ /* 0x000fe200078e00ff */
[----:B------:R-:W-:-:S04]  /*0770*/  IADD3 R2, R12, 0x7f, RZ ;  /* 0x0000007f0c027810 */ /* 0x000fc80007ffe0ff */
[----:B------:R-:W-:Y:S02]  /*0780*/  @P2 SHF.R.U32.HI R2, RZ, c[0x0][0x2cc], R3 ;  /* 0x0000b300ff022a19 */ /* 0x000fe40000011603 */
[----:B--2---:R-:W-:-:S04]  /*0790*/  LOP3.LUT R10, R10, 0xfffff7ff, RZ, 0xc0, !PT ;  /* 0xfffff7ff0a0a7812 */ /* 0x004fc800078ec0ff */
[----:B------:R-:W-:Y:S01]  /*07a0*/  @P2 LOP3.LUT R10, R10, 0x800, RZ, 0xfc, !PT ;  /* 0x000008000a0a2812 */ /* 0x000fe200078efcff */
[----:B---3--:R-:W-:-:S03]  /*07b0*/  @P4 IMAD.IADD R0, R4, 0x1, -R5 ;  /* 0x0000000104004824 */ /* 0x008fc600078e0a05 */
[----:B------:R-:W-:Y:S01]  /*07c0*/  LOP3.LUT R10, R10, 0xfffffbff, RZ, 0xc0, !PT ;  /* 0xfffffbff0a0a7812 */ /* 0x000fe200078ec0ff */
[----:B------:R-:W-:-:S03]  /*07d0*/  IMAD.IADD R8, R6, 0x1, R0 ;  /* 0x0000000106087824 */ /* 0x000fc600078e0200 */
[----:B------:R-:W-:Y:S02]  /*07e0*/  @P1 LOP3.LUT R10, R10, 0x400, RZ, 0xfc, !PT ;  /* 0x000004000a0a1812 */ /* 0x000fe400078efcff */
[----:B------:R1:W-:Y:S01]  /*07f0*/  STL [R1+0x1c], R8 ;  /* 0x00001c0801007387 */ /* 0x0003e20000100800 */
[----:B------:R-:W-:-:S03]  /*0800*/  IADD3 R152, R8, 0x1, -R9 ;  /* 0x0000000108987810 */ /* 0x000fc60007ffe809 */
[----:B------:R1:W-:Y:S02]  /*0810*/  STL [R1+0x20], R10 ;  /* 0x0000200a01007387 */ /* 0x0003e40000100800 */
        /* <DEDUP_REMOVED lines=12> */
.L_x_361:
[----:B------:R-:W-:-:S13]  /*08e0*/  ISETP.NE.AND P0, PT, R7, 0x1, PT ;  /* 0x000000010700780c */ /* 0x000fda0003f05270 */
[----:B------:R-:W-:-:S05]  /*08f0*/  @P0 IMAD.HI.U32 R2, R3, c[0x0][0x330], RZ ;  /* 0x0000cc0003020a27 */ /* 0x000fca00078e00ff */
[----:B------:R-:W-:-:S05]  /*0900*/  @P0 SHF.R.U32.HI R3, RZ, c[0x0][0x334], R2 ;  /* 0x0000cd00ff030a19 */ /* 0x000fca0000011602 */
.L_x_362:
[----:B------:R-:W-:-:S05]  /*0910*/  IMAD R3, R3, R7, c[0x0][0x32c] ;  /* 0x0000cb0003037624 */ /* 0x000fca00078e0207 */
[----:B------:R-:W-:Y:S02]  /*0920*/  IMNMX R5, R5, R3, PT ;  /* 0x0000000305057217 */ /* 0x000fe40003800200 */
.L_x_360:
[----:B------:R-:W-:Y:S01]  /*0930*/  IADD3 R3, R8, 0x2f, RZ ;  /* 0x0000002f08037810 */ /* 0x000fe20007ffe0ff */
[----:B------:R-:W-:-:S04]  /*0940*/  @P2 IMAD.HI.U32 R4, R196, c[0x0][0x2c8], RZ ;  /* 0x0000b200c4042a27 */ /* 0x000fc800078e00ff */
[----:B------:R-:W-:Y:S01]  /*0950*/  IMAD.MOV.U32 R2, RZ, RZ, R196 ;  /* 0x000000ffff027224 */ /* 0x000fe200078e00c4 */
[----:B------:R-:W-:Y:S01]  /*0960*/  @P2 SHF.R.U32.HI R2, RZ, c[0x0][0x2cc], R4 ;  /* 0x0000b300ff022a19 */ /* 0x000fe20000011604 */
[----:B------:R-:W-:-:S04]  /*0970*/  IMAD.HI R3, R3, 0x2aaaaaab, RZ ;  /* 0x2aaaaaab03037827 */ /* 0x000fc800078e02ff */
[----:B------:R-:W-:Y:S01]  /*0980*/  IMAD.IADD R240, R8, 0x1, -R9 ;  /* 0x0000000108f07824 */ /* 0x000fe200078e0a09 */
[----:B------:R-:W-:-:S03]  /*0990*/  SHF.R.U32.HI R4, RZ, 0x1f, R3 ;  /* 0x0000001fff047819 */ /* 0x000fc60000011603 */
[----:B------:R-:W-:Y:S01]  /*09a0*/  IMAD.IADD R2, R240, 0x1, R2 ;  /* 0x00000001f0027824 */ /* 0x000fe200078e0202 */
[----:B------:R-:W-:-:S04]  /*09b0*/  LEA.HI.SX32 R154, R3, R4, 0x1d ;  /* 0x00000004039a7211 */ /* 0x000fc800078feaff */
[----:B------:R-:W-:Y:S01]  /*09c0*/  IADD3 R4, R2, -c[0x0][0x324], RZ ;  /* 0x8000c90002047a10 */ /* 0x000fe20007ffe0ff */
        /* <DEDUP_REMOVED lines=9> */
.L_x_364:
[----:B------:R-:W-:-:S13]  /*0a60*/  ISETP.NE.AND P0, PT, R7, 0x1, PT ;  /* 0x000000010700780c */ /* 0x000fda0003f05270 */
[----:B------:R-:W-:-:S05]  /*0a70*/  @P0 IMAD.HI.U32 R3, R2, c[0x0][0x330], RZ ;  /* 0x0000cc0002030a27 */ /* 0x000fca00078e00ff */
[----:B------:R-:W-:-:S05]  /*0a80*/  @P0 SHF.R.U32.HI R2, RZ, c[0x0][0x334], R3 ;  /* 0x0000cd00ff020a19 */ /* 0x000fca0000011603 */
.L_x_365:
[----:B------:R-:W-:-:S05]  /*0a90*/  IMAD R2, R2, c[0x0][0x32c], RZ ;  /* 0x0000cb0002027a24 */ /* 0x000fca00078e02ff */
[----:B------:R-:W-:-:S04]  /*0aa0*/  IMNMX R4, R4, R2, !PT ;  /* 0x0000000204047217 */ /* 0x000fc80007800200 */
.L_x_363:
[----:B------:R-:W-:Y:S01]  /*0ab0*/  IADD3 R3, R5, 0x2f, RZ ;  /* 0x0000002f05037810 */ /* 0x000fe20007ffe0ff */
[----:B------:R-:W-:-:S04]  /*0ac0*/  IMAD.HI R2, R4, 0x2aaaaaab, RZ ;  /* 0x2aaaaaab04027827 */ /* 0x000fc800078e02ff */
[----:B------:R-:W-:Y:S01]  /*0ad0*/  IMAD.HI R4, R3, 0x2aaaaaab, RZ ;  /* 0x2aaaaaab03047827 */ /* 0x000fe200078e02ff */
[----:B------:R-:W-:-:S04]  /*0ae0*/  SHF.R.U32.HI R3, RZ, 0x1f, R2 ;  /* 0x0000001fff037819 */ /* 0x000fc80000011602 */
[----:B------:R-:W-:Y:S02]  /*0af0*/  SHF.R.U32.HI R5, RZ, 0x1f, R4 ;  /* 0x0000001fff057819 */ /* 0x000fe40000011604 */
[----:B------:R-:W-:Y:S02]  /*0b00*/  LEA.HI.SX32 R2, R2, R3, 0x1d ;  /* 0x0000000302027211 */ /* 0x000fe400078feaff */
[----:B------:R-:W-:Y:S02]  /*0b10*/  LEA.HI.SX32 R4, R4, R5, 0x1d ;  /* 0x0000000504047211 */ /* 0x000fe400078feaff */
[----:B------:R-:W-:Y:S02]  /*0b20*/  IMNMX R3, RZ, R2, !PT ;  /* 0x00000002ff037217 */ /* 0x000fe40007800200 */
[----:B------:R-:W-:-:S03]  /*0b30*/  IMNMX R2, R4, R154, PT ;  /* 0x0000009a04027217 */ /* 0x000fc60003800200 */
[--C-:B------:R-:W-:Y:S02]  /*0b40*/  IMAD R3, R3, 0x30, -R6.reuse ;  /* 0x0000003003037824 */ /* 0x100fe400078e0a06 */
[----:B------:R-:W-:-:S03]  /*0b50*/  IMAD R2, R2, 0x30, -R6 ;  /* 0x0000003002027824 */ /* 0x000fc600078e0a06 */
[----:B------:R-:W-:Y:S02]  /*0b60*/  IMNMX R3, RZ, R3, !PT ;  /* 0x00000003ff037217 */ /* 0x000fe40007800200 */
[----:B------:R-:W-:-:S03]  /*0b70*/  IMNMX R2, R2, R0, PT ;  /* 0x0000000002027217 */ /* 0x000fc60003800200 */
[----:B------:R-:W-:Y:S01]  /*0b80*/  IMAD.WIDE.U32 R4, R3, -0x55555555, RZ ;  /* 0xaaaaaaab03047825 */ /* 0x000fe200078e00ff */
[----:B------:R-:W-:-:S04]  /*0b90*/  ISETP.GT.AND P0, PT, R2, R3, PT ;  /* 0x000000030200720c */ /* 0x000fc80003f04270 */
[----:B------:R-:W-:-:S05]  /*0ba0*/  SHF.R.U32.HI R143, RZ, 0x5, R5 ;  /* 0x00000005ff8f7819 */ /* 0x000fca0000011605 */
[----:B------:R-:W-:-:S04]  /*0bb0*/  IMAD.MOV.U32 R5, RZ, RZ, R143 ;  /* 0x000000ffff057224 */ /* 0x000fc800078e008f */
[----:B------:R-:W-:-:S05]  /*0bc0*/  @P0 IADD3 R2, R2, 0x2f, RZ ;  /* 0x0000002f02020810 */ /* 0x000fca0007ffe0ff */
[----:B------:R-:W-:-:S05]  /*0bd0*/  @P0 IMAD.HI R2, R2, 0x2aaaaaab, RZ ;  /* 0x2aaaaaab02020827 */ /* 0x000fca00078e02ff */
[----:B------:R-:W-:-:S04]  /*0be0*/  @P0 SHF.R.U32.HI R3, RZ, 0x1f, R2 ;  /* 0x0000001fff030819 */ /* 0x000fc80000011602 */
[----:B------:R-:W-:-:S04]  /*0bf0*/  @P0 LEA.HI.SX32 R5, R2, R3, 0x1d ;  /* 0x0000000302050211 */ /* 0x000fc800078feaff */
[----:B------:R-:W-:-:S13]  /*0c00*/  ISETP.GT.AND P0, PT, R5, R143, PT ;  /* 0x0000008f0500720c */ /* 0x000fda0003f04270 */
[----:B------:R-:W-:Y:S05]  /*0c10*/  @!P0 BRA `(.L_x_366) ;  /* 0x000053d000008947 */ /* 0x000fea0003800000 */
[----:B------:R-:W-:Y:S02]  /*0c20*/  ISETP.NE.U32.AND P3, PT, RZ, c[0x0][0x340], PT ;  /* 0x0000d000ff007a0c */ /* 0x000fe40003f65070 */
[----:B------:R-:W-:Y:S01]  /*0c30*/  SHF.R.S32.HI R18, RZ, 0x1f, R20 ;  /* 0x0000001fff127819 */ /* 0x000fe20000011414 */
[----:B------:R-:W-:Y:S01]  /*0c40*/  UMOV UR6, 0x30 ;  /* 0x0000003000067882 */ /* 0x000fe20000000000 */
[----:B------:R-:W-:Y:S01]  /*0c50*/  ISETP.NE.AND.EX P3, PT, RZ, c[0x0][0x344], PT, P3 ;  /* 0x0000d100ff007a0c */ /* 0x000fe20003f65330 */
[----:B------:R-:W-:-:S12]  /*0c60*/  ULDC.64 UR4, c[0x0][0x238] ;  /* 0x00008e0000047ab9 */ /* 0x000fd80000000a00 */
[----:B------:R-:W-:-:S05]  /*0c70*/  @P3 IMAD.WIDE R2, R21, R14, c[0x0][0x340] ;  /* 0x0000d00015023625 */ /* 0x000fca00078e020e */
[----:B------:R2:W3:Y:S01]  /*0c80*/  @P3 LDG.E R15, [R2.64] ;  /* 0x0000000c020f3981 */ /* 0x0004e2000c1e1900 */
[-C--:B------:R-:W-:Y:S01]  /*0c90*/  LEA.HI R9, R18, R20.reuse, RZ, 0x2 ;  /* 0x0000001412097211 */ /* 0x080fe200078f10ff */
[----:B------:R-:W-:Y:S01]  /*0ca0*/  UIMAD.WIDE.U32 UR8, UR6, UR4, URZ ;  /* 0x00000004060872a5 */ /* 0x000fe2000f8e003f */
[----:B------:R-:W-:Y:S01]  /*0cb0*/  IADD3 R41, R5, -0x1, RZ ;  /* 0xffffffff05297810 */ /* 0x000fe20007ffe0ff */
[----:B------:R-:W-:Y:S01]  /*0cc0*/  UIMAD UR7, UR6, UR5, URZ ;  /* 0x00000005060772a4 */ /* 0x000fe2000f8e023f */
[----:B------:R-:W-:Y:S01]  /*0cd0*/  SHF.R.S32.HI R105, RZ, 0x2, R9 ;  /* 0x00000002ff697819 */ /* 0x000fe20000011409 */
[----:B------:R-:W-:Y:S01]  /*0ce0*/  USHF.L.U32 UR11, UR4, 0x5, URZ ;  /* 0x00000005040b7899 */ /* 0x000fe2000800063f */
[----:B------:R-:W-:Y:S01]  /*0cf0*/  SHF.R.S32.HI R14, RZ, 0x1f, R21 ;  /* 0x0000001fff0e7819 */ /* 0x000fe20000011415 */
[----:B------:R-:W-:Y:S01]  /*0d00*/  UIADD3 UR7, UR9, UR7, URZ ;  /* 0x0000000709077290 */ /* 0x000fe2000fffe03f */
[----:B------:R-:W-:Y:S01]  /*0d10*/  IADD3 R142, P0, R105, R13, RZ ;  /* 0x0000000d698e7210 */ /* 0x000fe20007f1e0ff */
[----:B------:R-:W-:Y:S01]  /*0d20*/  UMOV UR10, 0x5 ;  /* 0x00000005000a7882 */ /* 0x000fe20000000000 */
[----:B------:R-:W-:Y:S01]  /*0d30*/  SEL R44, R14, RZ, !P4 ;  /* 0x000000ff0e2c7207 */ /* 0x000fe20006000000 */
[----:B------:R-:W-:Y:S01]  /*0d40*/  USHF.L.U64.HI UR10, UR4, UR10, UR5 ;  /* 0x0000000a040a7299 */ /* 0x000fe20008010205 */
[----:B------:R-:W-:Y:S01]  /*0d50*/  SEL R100, R21, RZ, !P4 ;  /* 0x000000ff15647207 */ /* 0x000fe20006000000 */
[----:B------:R-:W-:Y:S01]  /*0d60*/  IMAD R5, R41, UR7, RZ ;  /* 0x0000000729057c24 */ /* 0x000fe2000f8e02ff */
[----:B------:R-:W-:Y:S01]  /*0d70*/  SHF.R.S32.HI R7, RZ, 0x1f, R41 ;  /* 0x0000001fff077819 */ /* 0x000fe20000011429 */
[----:B------:R-:W-:Y:S01]  /*0d80*/  IMAD R6, R44, c[0x0][0x248], RZ ;  /* 0x000092002c067a24 */ /* 0x000fe200078e02ff */
[-C--:B-1----:R-:W-:Y:S01]  /*0d90*/  LEA.HI R8, R18, R20.reuse, RZ, 0x5 ;  /* 0x0000001412087211 */ /* 0x082fe200078f28ff */
[----:B------:R-:W-:Y:S01]  /*0da0*/  IMAD.MOV.U32 R155, RZ, RZ, c[0x0][0x27c] ;  /* 0x00009f00ff9b7624 */ /* 0x000fe200078e00ff */
[----:B------:R-:W-:Y:S01]  /*0db0*/  LEA.HI R26, R20, R20, RZ, 0x1 ;  /* 0x00000014141a7211 */ /* 0x000fe200078f08ff */
[----:B------:R-:W-:Y:S01]  /*0dc0*/  IMAD R6, R100, c[0x0][0x24c], R6 ;  /* 0x0000930064067a24 */ /* 0x000fe200078e0206 */
[----:B------:R-:W-:Y:S01]  /*0dd0*/  ULDC.64 UR4, c[0x0][0x1e0] ;  /* 0x0000780000047ab9 */ /* 0x000fe20000000a00 */
[----:B------:R-:W-:Y:S01]  /*0de0*/  IMAD R5, R7, UR8, R5 ;  /* 0x0000000807057c24 */ /* 0x000fe2000f8e0205 */
[C---:B------:R-:W-:Y:S01]  /*0df0*/  LEA.HI R7, R9.reuse, R105, RZ, 0x1 ;  /* 0x0000006909077211 */ /* 0x040fe200078f08ff */
[----:B------:R-:W-:Y:S01]  /*0e00*/  IMAD.SHL.U32 R8, R8, 0x8, RZ ;  /* 0x0000000808087824 */ /* 0x000fe200078e00ff */
[----:B--2---:R-:W-:Y:S01]  /*0e10*/  LOP3.LUT R3, R9, 0x1ffffffc, RZ, 0xc0, !PT ;  /* 0x1ffffffc09037812 */ /* 0x004fe200078ec0ff */
[----:B------:R-:W-:Y:S01]  /*0e20*/  UIMAD.WIDE.U32 UR16, UR6, UR4, URZ ;  /* 0x00000004061072a5 */ /* 0x000fe2000f8e003f */
[----:B------:R-:W-:Y:S01]  /*0e30*/  SHF.R.S32.HI R2, RZ, 0x1f, R13 ;  /* 0x0000001fff027819 */ /* 0x000fe2000001140d */
[----:B------:R-:W-:Y:S01]  /*0e40*/  UIMAD UR14, UR6, UR5, URZ ;  /* 0x00000005060e72a4 */ /* 0x000fe2000f8e023f */
[----:B------:R-:W-:Y:S01]  /*0e50*/  LOP3.LUT R8, R8, 0xffffff00, RZ, 0xc0, !PT ;  /* 0xffffff0008087812 */ /* 0x000fe200078ec0ff */
[----:B------:R-:W-:Y:S01]  /*0e60*/  IMAD.IADD R3, R20, 0x1, -R3 ;  /* 0x0000000114037824 */ /* 0x000fe200078e0a03 */
[----:B------:R-:W-:Y:S01]  /*0e70*/  LEA.HI.X.SX32 R148, R105, R2, 0x1, P0 ;  /* 0x0000000269947211 */ /* 0x000fe200000f0eff */
[----:B------:R-:W-:Y:S01]  /*0e80*/  ULDC.64 UR4, c[0x0][0x280] ;  /* 0x0000a00000047ab9 */ /* 0x000fe20000000a00 */
[----:B------:R-:W-:Y:S01]  /*0e90*/  SHF.R.S32.HI R94, RZ, 0x1, R26 ;  /* 0x00000001ff5e7819 */ /* 0x000fe2000001141a */
[----:B------:R-:W-:Y:S01]  /*0ea0*/  IMAD.SHL.U32 R12, R3, 0x8, RZ ;  /* 0x00000008030c7824 */ /* 0x000fe200078e00ff */
[----:B------:R-:W-:Y:S01]  /*0eb0*/  LOP3.LUT R26, R26, 0xfffffffe, RZ, 0xc0, !PT ;  /* 0xfffffffe1a1a7812 */ /* 0x000fe200078ec0ff */
[----:B------:R-:W-:Y:S01]  /*0ec0*/  IMAD R2, R148, c[0x0][0x238], RZ ;  /* 0x00008e0094027a24 */ /* 0x000fe200078e02ff */
[----:B------:R-:W-:Y:S01]  /*0ed0*/  UIMAD.WIDE.U32 UR18, UR6, UR4, URZ ;  /* 0x00000004061272a5 */ /* 0x000fe2000f8e003f */
[----:B------:R-:W-:Y:S01]  /*0ee0*/  IMAD.WIDE.U32 R156, R94, c[0x0][0x1e0], RZ ;  /* 0x000078005e9c7a25 */ /* 0x000fe200078e00ff */
[----:B------:R-:W-:Y:S01]  /*0ef0*/  SHF.R.S32.HI R13, RZ, 0x1f, R12 ;  /* 0x0000001fff0d7819 */ /* 0x000fe2000001140c */
[----:B------:R-:W-:Y:S01]  /*0f00*/  UIMAD UR15, UR6, UR5, URZ ;  /* 0x00000005060f72a4 */ /* 0x000fe2000f8e023f */
[----:B------:R-:W-:Y:S01]  /*0f10*/  ISETP.GE.AND P6, PT, R12, c[0x0][0x1d4], PT ;  /* 0x000075000c007a0c */ /* 0x000fe20003fc6270 */
[C---:B------:R-:W-:Y:S01]  /*0f20*/  IMAD R4, R142.reuse, c[0x0][0x23c], R2 ;  /* 0x00008f008e047a24 */ /* 0x040fe200078e0202 */
[----:B------:R-:W-:Y:S01]  /*0f30*/  ULDC.64 UR4, c[0x0][0x290] ;  /* 0x0000a40000047ab9 */ /* 0x000fe20000000a00 */
[----:B------:R-:W-:Y:S01]  /*0f40*/  IMAD.WIDE.U32 R2, R142, c[0x0][0x238], R12 ;  /* 0x00008e008e027a25 */ /* 0x000fe200078e000c */
[----:B------:R-:W-:Y:S01]  /*0f50*/  UIMAD.WIDE.U32 UR20, UR6, UR4, URZ ;  /* 0x00000004061472a5 */ /* 0x000fe2000f8e003f */
[----:B------:R-:W-:Y:S01]  /*0f60*/  IADD3 R98, -R105, 0x30, RZ ;  /* 0x0000003069627810 */ /* 0x000fe20007ffe1ff */
[----:B------:R-:W-:Y:S01]  /*0f70*/  UIMAD UR5, UR6, UR5, URZ ;  /* 0x00000005060572a4 */ /* 0x000fe2000f8e023f */
[----:B------:R-:W-:Y:S01]  /*0f80*/  IMAD.IADD R3, R3, 0x1, R4 ;  /* 0x0000000103037824 */ /* 0x000fe200078e0204 */
[----:B------:R-:W-:Y:S01]  /*0f90*/  ULDC.U8 UR4, c[0x0][0x298] ;  /* 0x0000a60000047ab9 */ /* 0x000fe20000000000 */
[----:B------:R-:W-:Y:S01]  /*0fa0*/  IMAD R4, R23, c[0x0][0x240], RZ ;  /* 0x0000900017047a24 */ /* 0x000fe200078e02ff */
[----:B------:R-:W-:Y:S01]  /*0fb0*/  UIADD3 UR14, UR17, UR14, URZ ;  /* 0x0000000e110e7290 */ /* 0x000fe2000fffe03f */
[----:B------:R-:W-:Y:S01]  /*0fc0*/  IMAD.WIDE.U32 R2, R19, c[0x0][0x240], R2 ;  /* 0x0000900013027a25 */ /* 0x000fe200078e0002 */
[----:B------:R-:W-:-:S02]  /*0fd0*/  UIADD3 UR15, UR19, UR15, URZ ;  /* 0x0000000f130f7290 */ /* 0x000fc4000fffe03f */
[----:B------:R-:W-:Y:S01]  /*0fe0*/  UIADD3 UR5, UR21, UR5, URZ ;  /* 0x0000000515057290 */ /* 0x000fe2000fffe03f */
[----:B------:R-:W-:Y:S02]  /*0ff0*/  IMAD R4, R19, c[0x0][0x244], R4 ;  /* 0x0000910013047a24 */ /* 0x000fe400078e0204 */
[----:B------:R-:W-:Y:S02]  /*1000*/  IMAD.IADD R26, R20, 0x1, -R26 ;  /* 0x00000001141a7824 */ /* 0x000fe400078e0a1a */
[----:B------:R-:W-:Y:S02]  /*1010*/  IMAD.IADD R3, R3, 0x1, R4 ;  /* 0x0000000103037824 */ /* 0x000fe400078e0204 */
[----:B------:R-:W-:Y:S02]  /*1020*/  IMAD R4, R41, -0x30, R0 ;  /* 0xffffffd029047824 */ /* 0x000fe400078e0200 */
[----:B------:R-:W-:Y:S01]  /*1030*/  IMAD.WIDE.U32 R118, R100, c[0x0][0x248], R2 ;  /* 0x0000920064767a25 */ /* 0x000fe200078e0002 */
[----:B------:R-:W-:-:S02]  /*1040*/  LEA.HI R2, R18, R20, RZ, 0x3 ;  /* 0x0000001412027211 */ /* 0x000fc400078f18ff */
[----:B------:R-:W-:Y:S01]  /*1050*/  IMNMX R4, R4, 0x30, PT ;  /* 0x0000003004047817 */ /* 0x000fe20003800200 */
[----:B------:R-:W-:Y:S02]  /*1060*/  IMAD.IADD R109, R119, 0x1, R6 ;  /* 0x00000001776d7824 */ /* 0x000fe400078e0206 */
[----:B------:R-:W-:Y:S02]  /*1070*/  IMAD.MOV.U32 R108, RZ, RZ, R118 ;  /* 0x000000ffff6c7224 */ /* 0x000fe400078e0076 */
[----:B------:R-:W-:Y:S02]  /*1080*/  IMAD.IADD R4, R4, 0x1, -R105 ;  /* 0x0000000104047824 */ /* 0x000fe400078e0a69 */
[C---:B------:R-:W-:Y:S02]  /*1090*/  IMAD.SHL.U32 R34, R26.reuse, 0x4, RZ ;  /* 0x000000041a227824 */ /* 0x040fe400078e00ff */
[----:B------:R-:W-:Y:S01]  /*10a0*/  IMAD.SHL.U32 R26, R26, 0x8, RZ ;  /* 0x000000081a1a7824 */ /* 0x000fe200078e00ff */
[----:B------:R-:W-:-:S02]  /*10b0*/  ISETP.GE.AND P1, PT, R4, 0x1, PT ;  /* 0x000000010400780c */ /* 0x000fc40003f26270 */
[----:B------:R-:W-:Y:S02]  /*10c0*/  ISETP.GT.AND P0, PT, R4, 0x20, PT ;  /* 0x000000200400780c */ /* 0x000fe40003f04270 */
[----:B------:R-:W-:Y:S01]  /*10d0*/  SHF.R.S32.HI R4, RZ, 0x3, R2 ;  /* 0x00000003ff047819 */ /* 0x000fe20000011402 */
[----:B------:R-:W-:Y:S01]  /*10e0*/  IMAD.WIDE.U32 R2, R41, UR8, R108 ;  /* 0x0000000829027c25 */ /* 0x000fe2000f8e006c */
[----:B------:R-:W-:Y:S02]  /*10f0*/  IADD3 R37, R34, 0x10, RZ ;  /* 0x0000001022257810 */ /* 0x000fe40007ffe0ff */
[----:B------:R-:W-:Y:S01]  /*1100*/  SHF.R.S32.HI R27, RZ, 0x1f, R26 ;  /* 0x0000001fff1b7819 */ /* 0x000fe2000001141a */
[----:B------:R-:W-:Y:S01]  /*1110*/  IMAD.SHL.U32 R4, R4, 0x40, RZ ;  /* 0x0000004004047824 */ /* 0x000fe200078e00ff */
[C---:B------:R-:W-:Y:S01]  /*1120*/  IADD3 R36, R34.reuse, 0x20, RZ ;  /* 0x0000002022247810 */ /* 0x040fe20007ffe0ff */
[----:B------:R-:W-:Y:S01]  /*1130*/  IMAD.IADD R3, R3, 0x1, R5 ;  /* 0x0000000103037824 */ /* 0x000fe200078e0205 */
[----:B------:R-:W-:Y:S01]  /*1140*/  LOP3.LUT R5, R7, 0x7fffffe, RZ, 0xc0, !PT ;  /* 0x07fffffe07057812 */ /* 0x000fe200078ec0ff */
[----:B------:R-:W-:Y:S01]  /*1150*/  IMAD.IADD R28, R34, 0x1, R37 ;  /* 0x00000001221c7824 */ /* 0x000fe200078e0225 */
[----:B------:R-:W-:Y:S01]  /*1160*/  LOP3.LUT R4, R4, 0xc0, RZ, 0xc0, !PT ;  /* 0x000000c004047812 */ /* 0x000fe200078ec0ff */
[----:B------:R-:W-:Y:S01]  /*1170*/  IMAD.IADD R29, R34, 0x1, R36 ;  /* 0x00000001221d7824 */ /* 0x000fe200078e0224 */
[----:B------:R-:W-:Y:S01]  /*1180*/  @P1 LEA R6, P2, R2, c[0x0][0x220], 0x1 ;  /* 0x0000880002061a11 */ /* 0x000fe200078408ff */
[----:B------:R-:W-:Y:S01]  /*1190*/  IMAD.IADD R10, R105, 0x1, -R5 ;  /* 0x00000001690a7824 */ /* 0x000fe200078e0a05 */
[----:B------:R-:W-:-:S02]  /*11a0*/  LOP3.LUT R11, R4, 0x18, R12, 0xf8, !PT ;  /* 0x00000018040b7812 */ /* 0x000fc400078ef80c */
[----:B------:R-:W-:Y:S01]  /*11b0*/  SHF.R.U32.HI R9, RZ, 0x3, R4 ;  /* 0x00000003ff097819 */ /* 0x000fe20000011604 */
[----:B------:R-:W-:Y:S01]  /*11c0*/  IMAD R10, R10, 0x20, R8 ;  /* 0x000000200a0a7824 */ /* 0x000fe200078e0208 */
[----:B------:R-:W-:Y:S02]  /*11d0*/  IADD3 R8, R12, 0x20, RZ ;  /* 0x000000200c087810 */ /* 0x000fe40007ffe0ff */
[----:B------:R-:W-:Y:S02]  /*11e0*/  LOP3.LUT R9, R11, R9, RZ, 0x3c, !PT ;  /* 0x000000090b097212 */ /* 0x000fe400078e3cff */
[----:B------:R-:W-:Y:S02]  /*11f0*/  ISETP.GE.AND P5, PT, R8, c[0x0][0x1d4], PT ;  /* 0x0000750008007a0c */ /* 0x000fe40003fa6270 */
[----:B------:R-:W-:Y:S01]  /*1200*/  @P1 LEA.HI.X R7, R2, c[0x0][0x224], R3, 0x1, P2 ;  /* 0x0000890002071a11 */ /* 0x000fe200010f0c03 */
[----:B------:R-:W-:Y:S01]  /*1210*/  IMAD.IADD R8, R10, 0x1, R9 ;  /* 0x000000010a087824 */ /* 0x000fe200078e0209 */
[----:B------:R-:W-:Y:S01]  /*1220*/  @P0 IADD3 R2, P2, R2, UR11, RZ ;  /* 0x0000000b02020c10 */ /* 0x000fe2000ff5e0ff */
[----:B------:R-:W-:Y:S01]  /*1230*/  IMAD.IADD R9, R150, 0x1, R16 ;  /* 0x0000000196097824 */ /* 0x000fe200078e0210 */
[----:B------:R-:W-:Y:S01]  /*1240*/  SHF.R.S32.HI R35, RZ, 0x1f, R34 ;  /* 0x0000001fff237819 */ /* 0x000fe20000011422 */
[----:B------:R-:W-:Y:S01]  /*1250*/  IMAD.SHL.U32 R86, R8, 0x2, RZ ;  /* 0x0000000208567824 */ /* 0x000fe200078e00ff */
[----:B------:R-:W-:Y:S01]  /*1260*/  IADD3 R8, R12, 0x40, RZ ;  /* 0x000000400c087810 */ /* 0x000fe20007ffe0ff */
[----:B------:R-:W-:Y:S01]  /*1270*/  IMAD R16, R23, c[0x0][0x210], RZ ;  /* 0x0000840017107a24 */ /* 0x000fe200078e02ff */
[----:B------:R-:W-:-:S02]  /*1280*/  SHF.R.S32.HI R11, RZ, 0x1f, R9 ;  /* 0x0000001fff0b7819 */ /* 0x000fc40000011409 */
[----:B------:R-:W-:Y:S01]  /*1290*/  ISETP.GE.AND P4, PT, R8, c[0x0][0x1d4], PT ;  /* 0x0000750008007a0c */ /* 0x000fe20003f86270 */
[----:B------:R-:W-:Y:S01]  /*12a0*/  @!PT LDS RZ, [RZ] ;  /* 0x00000000fffff984 */ /* 0x000fe20000000800 */
[----:B------:R-:W-:Y:S01]  /*12b0*/  @!PT LDS RZ, [RZ] ;  /* 0x00000000fffff984 */ /* 0x000fe20000000800 */
[----:B------:R-:W-:Y:S01]  /*12c0*/  @!PT LDS RZ, [RZ] ;  /* 0x00000000fffff984 */ /* 0x000fe20000000800 */
[----:B------:R1:W-:Y:S01]  /*12d0*/  @P1 LDGSTS.E.BYPASS.LTC128B.128 [R86+0x3c80], [R6.64], !P6 ;  /* 0x03c8000006561fae */ /* 0x0003e2000f101d4c */
[----:B------:R-:W-:Y:S01]  /*12e0*/  @P0 IADD3.X R5, R3, UR10, RZ, P2, !PT ;  /* 0x0000000a03050c10 */ /* 0x000fe200097fe4ff */
[----:B------:R-:W-:Y:S01]  /*12f0*/  IMAD R8, R11, c[0x0][0x1e0], RZ ;  /* 0x000078000b087a24 */ /* 0x000fe200078e02ff */
[----:B------:R-:W-:Y:S01]  /*1300*/  @P0 LEA R4, P2, R2, c[0x0][0x220], 0x1 ;  /* 0x0000880002040a11 */ /* 0x000fe200078408ff */
[----:B------:R1:W-:Y:S01]  /*1310*/  @P1 LDGSTS.E.BYPASS.LTC128B.128 [R86+0x4880], [R6.64+0x40], !P5 ;  /* 0x0488004006561fae */ /* 0x0003e2000e901d4c */
[----:B------:R-:W-:Y:S01]  /*1320*/  IMAD R16, R19, c[0x0][0x214], R16 ;  /* 0x0000850013107a24 */ /* 0x000fe200078e0210 */
[----:B------:R-:W-:Y:S01]  /*1330*/  IADD3 R97, R26, 0x30, RZ ;  /* 0x000000301a617810 */ /* 0x000fe20007ffe0ff */
[----:B------:R-:W-:Y:S01]  /*1340*/  IMAD R8, R9, c[0x0][0x1e4], R8 ;  /* 0x0000790009087a24 */ /* 0x000fe200078e0208 */
[----:B------:R-:W-:Y:S02]  /*1350*/  @P0 LEA.HI.X R5, R2, c[0x0][0x224], R5, 0x1, P2 ;  /* 0x0000890002050a11 */ /* 0x000fe400010f0c05 */
[----:B------:R-:W-:-:S02]  /*1360*/  ISETP.NE.AND P2, PT, R17, RZ, PT ;  /* 0x000000ff1100720c */ /* 0x000fc40003f45270 */
[----:B------:R1:W-:Y:S01]  /*1370*/  @P1 LDGSTS.E.BYPASS.LTC128B.128 [R86+0x5480], [R6.64+0x80], !P4 ;  /* 0x0548008006561fae */ /* 0x0003e2000e101d4c */
[C---:B------:R-:W-:Y:S02]  /*1380*/  IADD3 R96, R26.reuse, 0x40, RZ ;  /* 0x000000401a607810 */ /* 0x040fe40007ffe0ff */
[----:B------:R-:W-:Y:S01]  /*1390*/  IADD3 R95, R26, 0x50, RZ ;  /* 0x000000501a5f7810 */ /* 0x000fe20007ffe0ff */
[----:B------:R2:W-:Y:S04]  /*13a0*/  @P0 LDGSTS.E.BYPASS.LTC128B.128 [R86+0x4480], [R4.64], !P6 ;  /* 0x0448000004560fae */ /* 0x0005e8000f101d4c */
[----:B------:R2:W-:Y:S04]  /*13b0*/  @P0 LDGSTS.E.BYPASS.LTC128B.128 [R86+0x5080], [R4.64+0x40], !P5 ;  /* 0x0508004004560fae */ /* 0x0005e8000e901d4c */
[----:B------:R2:W-:Y:S04]  /*13c0*/  @P0 LDGSTS.E.BYPASS.LTC128B.128 [R86+0x5c80], [R4.64+0x80], !P4 ;  /* 0x05c8008004560fae */ /* 0x0005e8000e101d4c */
[----:B------:R-:W0:Y:S01]  /*13d0*/  LDGDEPBAR ;  /* 0x00000000000079af */ /* 0x000e220000000000 */
[----:B-1----:R-:W-:-:S04]  /*13e0*/  IMAD.WIDE.U32 R6, R9, c[0x0][0x1e0], RZ ;  /* 0x0000780009067a25 */ /* 0x002fc800078e00ff */
[----:B------:R-:W-:Y:S02]  /*13f0*/  IMAD.IADD R7, R7, 0x1, R8 ;  /* 0x0000000107077824 */ /* 0x000fe400078e0208 */
[----:B------:R-:W-:Y:S02]  /*1400*/  IMAD R8, R23, c[0x0][0x1e8], RZ ;  /* 0x00007a0017087a24 */ /* 0x000fe400078e02ff */
[----:B------:R-:W-:-:S04]  /*1410*/  IMAD.WIDE.U32 R6, R19, c[0x0][0x1e8], R6 ;  /* 0x00007a0013067a25 */ /* 0x000fc800078e0006 */
[----:B------:R-:W-:Y:S01]  /*1420*/  IMAD R8, R19, c[0x0][0x1ec], R8 ;  /* 0x00007b0013087a24 */ /* 0x000fe200078e0208 */
[----:B--2---:R-:W-:-:S03]  /*1430*/  LEA.HI R4, R94, R94, RZ, 0x1 ;  /* 0x0000005e5e047211 */ /* 0x004fc600078f08ff */
[----:B------:R-:W-:Y:S01]  /*1440*/  IMAD.IADD R7, R7, 0x1, R8 ;  /* 0x0000000107077824 */ /* 0x000fe200078e0208 */
[----:B------:R-:W-:-:S05]  /*1450*/  LOP3.LUT R4, R4, 0x7fffffe, RZ, 0xc0, !PT ;  /* 0x07fffffe04047812 */ /* 0x000fca00078ec0ff */
[----:B------:R-:W-:Y:S02]  /*1460*/  IMAD.IADD R4, R94, 0x1, -R4 ;  /* 0x000000015e047824 */ /* 0x000fe400078e0a04 */
[--C-:B---3--:R-:W-:Y:S01]  /*1470*/  @P3 IMAD.MOV.U32 R2, RZ, RZ, R15.reuse ;  /* 0x000000ffff023224 */ /* 0x108fe200078e000f */
[----:B------:R-:W-:Y:S01]  /*1480*/  @P3 SHF.R.S32.HI R3, RZ, 0x1f, R15 ;  /* 0x0000001fff033819 */ /* 0x000fe2000001140f */
[----:B------:R-:W-:Y:S01]  /*1490*/  @!P3 IMAD.MOV.U32 R2, RZ, RZ, R21 ;  /* 0x000000ffff02b224 */ /* 0x000fe200078e0015 */
[----:B------:R-:W-:Y:S01]  /*14a0*/  SHF.R.S32.HI R15, RZ, 0x1f, R94 ;  /* 0x0000001fff0f7819 */ /* 0x000fe2000001145e */
[----:B------:R-:W-:Y:S02]  /*14b0*/  @!P3 IMAD.MOV.U32 R3, RZ, RZ, R14 ;  /* 0x000000ffff03b224 */ /* 0x000fe400078e000e */
[----:B------:R-:W-:Y:S01]  /*14c0*/  IMAD.SHL.U32 R14, R155, 0x2, RZ ;  /* 0x000000029b0e7824 */ /* 0x000fe200078e00ff */
[----:B------:R-:W-:Y:S02]  /*14d0*/  SEL R42, R2, RZ, !P2 ;  /* 0x000000ff022a7207 */ /* 0x000fe40005000000 */
[----:B------:R-:W-:-:S02]  /*14e0*/  LEA.HI R2, R18, R20, RZ, 0x4 ;  /* 0x0000001412027211 */ /* 0x000fc400078f20ff */
[----:B------:R-:W-:Y:S01]  /*14f0*/  SEL R45, R3, RZ, !P2 ;  /* 0x000000ff032d7207 */ /* 0x000fe20005000000 */
[----:B------:R-:W-:Y:S01]  /*1500*/  IMAD R3, R15, c[0x0][0x1e0], RZ ;  /* 0x000078000f037a24 */ /* 0x000fe200078e02ff */
[----:B------:R-:W-:Y:S01]  /*1510*/  IADD3 R20, -R14, c[0x0][0x1d4], RZ ;  /* 0x000075000e147a10 */ /* 0x000fe20007ffe1ff */
[----:B------:R-:W-:Y:S02]  /*1520*/  IMAD.SHL.U32 R10, R2, 0x10, RZ ;  /* 0x00000010020a7824 */ /* 0x000fe400078e00ff */
[----:B------:R-:W-:Y:S02]  /*1530*/  IMAD R2, R45, c[0x0][0x1f0], RZ ;  /* 0x00007c002d027a24 */ /* 0x000fe400078e02ff */
[----:B------:R-:W-:Y:S02]  /*1540*/  IMAD R3, R94, c[0x0][0x1e4], R3 ;  /* 0x000079005e037a24 */ /* 0x000fe400078e0203 */
[----:B------:R-:W-:-:S04]  /*1550*/  IMAD.WIDE.U32 R90, R42, c[0x0][0x1f0], R6 ;  /* 0x00007c002a5a7a25 */ /* 0x000fc800078e0006 */
[----:B------:R-:W-:Y:S01]  /*1560*/  IMAD R2, R42, c[0x0][0x1f4], R2 ;  /* 0x00007d002a027a24 */ /* 0x000fe200078e0202 */
[----:B------:R-:W-:Y:S01]  /*1570*/  BAR.SYNC.DEFER_BLOCKING 0x0 ;  /* 0x0000000000007b1d */ /* 0x000fe20000010000 */
[----:B------:R-:W-:Y:S01]  /*1580*/  IMAD.IADD R141, R157, 0x1, R3 ;  /* 0x000000019d8d7824 */ /* 0x000fe200078e0203 */
[----:B------:R-:W-:Y:S01]  /*1590*/  IADD3 R147, P1, P0, R90, R156, R26 ;  /* 0x0000009c5a937210 */ /* 0x000fe2000783e01a */
[----:B------:R-:W-:Y:S01]  /*15a0*/  IMAD.IADD R92, R91, 0x1, R2 ;  /* 0x000000015b5c7824 */ /* 0x000fe200078e0202 */
[----:B------:R-:W-:Y:S01]  /*15b0*/  LOP3.LUT R2, R10, 0xffffff00, RZ, 0xc0, !PT ;  /* 0xffffff000a027812 */ /* 0x000fe200078ec0ff */
[----:B------:R-:W-:-:S03]  /*15c0*/  IMAD.WIDE.U32 R6, R94, c[0x0][0x280], R34 ;  /* 0x0000a0005e067a25 */ /* 0x000fc600078e0022 */
[----:B------:R-:W-:Y:S01]  /*15d0*/  IADD3.X R146, R92, R141, R27, P1, P0 ;  /* 0x0000008d5c927210 */ /* 0x000fe20000fe041b */
[----:B------:R-:W-:Y:S01]  /*15e0*/  IMAD.MOV.U32 R32, RZ, RZ, R6 ;  /* 0x000000ffff207224 */ /* 0x000fe200078e0006 */
[----:B------:R-:W-:Y:S01]  /*15f0*/  ISETP.GE.AND P0, PT, R26, c[0x0][0x27c], PT ;  /* 0x00009f001a007a0c */ /* 0x000fe20003f06270 */
[----:B------:R-:W-:Y:S01]  /*1600*/  IMAD R4, R4, 0x20, R2 ;  /* 0x0000002004047824 */ /* 0x000fe200078e0202 */
[----:B------:R-:W-:Y:S01]  /*1610*/  ISETP.GE.AND P1, PT, R28, c[0x0][0x27c], PT ;  /* 0x00009f001c007a0c */ /* 0x000fe20003f26270 */
[----:B------:R-:W-:Y:S01]  /*1620*/  IMAD.WIDE.U32 R2, R94, c[0x0][0x290], R34 ;  /* 0x0000a4005e027a25 */ /* 0x000fe200078e0022 */
[----:B------:R-:W-:Y:S02]  /*1630*/  SEL R5, RZ, c[0x0][0x27c], !P0 ;  /* 0x00009f00ff057a07 */ /* 0x000fe40004000000 */
[-C--:B------:R-:W-:Y:S01]  /*1640*/  SEL R8, R14, R20.reuse, !P0 ;  /* 0x000000140e087207 */ /* 0x080fe20004000000 */
[----:B------:R-:W-:Y:S01]  /*1650*/  IMAD.MOV.U32 R30, RZ, RZ, R2 ;  /* 0x000000ffff1e7224 */ /* 0x000fe200078e0002 */
[----:B------:R-:W-:Y:S01]  /*1660*/  ISETP.GE.AND P0, PT, R29, c[0x0][0x27c], PT ;  /* 0x00009f001d007a0c */ /* 0x000fe20003f06270 */
[----:B------:R-:W-:Y:S01]  /*1670*/  IMAD.IADD R5, R26, 0x1, R5 ;  /* 0x000000011a057824 */ /* 0x000fe200078e0205 */
[----:B------:R-:W-:-:S02]  /*1680*/  SEL R17, R14, R20, !P1 ;  /* 0x000000140e117207 */ /* 0x000fc40004800000 */
[----:B------:R-:W-:Y:S01]  /*1690*/  SEL R20, R14, R20, !P0 ;  /* 0x000000140e147207 */ /* 0x000fe20004000000 */
[----:B------:R-:W-:Y:S01]  /*16a0*/  IMAD R14, R15, c[0x0][0x280], RZ ;  /* 0x0000a0000f0e7a24 */ /* 0x000fe200078e02ff */
[----:B------:R-:W-:Y:S02]  /*16b0*/  SEL R43, RZ, c[0x0][0x27c], !P0 ;  /* 0x00009f00ff2b7a07 */ /* 0x000fe40004000000 */
[----:B------:R-:W-:Y:S01]  /*16c0*/  IADD3 R145, P0, R9, R94, RZ ;  /* 0x0000005e09917210 */ /* 0x000fe20007f1e0ff */
[----:B------:R-:W-:Y:S01]  /*16d0*/  IMAD R14, R94, c[0x0][0x284], R14 ;  /* 0x0000a1005e0e7a24 */ /* 0x000fe200078e020e */
[----:B------:R-:W-:Y:S02]  /*16e0*/  SHF.R.S32.HI R9, RZ, 0x1f, R5 ;  /* 0x0000001fff097819 */ /* 0x000fe40000011405 */
[----:B------:R-:W-:Y:S01]  /*16f0*/  SHF.R.S32.HI R10, RZ, 0x1f, R8 ;  /* 0x0000001fff0a7819 */ /* 0x000fe20000011408 */
[----:B------:R-:W-:Y:S01]  /*1700*/  IMAD.X R144, R11, 0x1, R15, P0 ;  /* 0x000000010b907824 */ /* 0x000fe200000e060f */
[-C--:B------:R-:W-:Y:S01]  /*1710*/  LEA.HI R21, R9, R5.reuse, RZ, 0x3 ;  /* 0x0000000509157211 */ /* 0x080fe200078f18ff */
[----:B------:R-:W-:Y:S01]  /*1720*/  IMAD R15, R15, c[0x0][0x290], RZ ;  /* 0x0000a4000f0f7a24 */ /* 0x000fe200078e02ff */
[----:B------:R-:W-:Y:S01]  /*1730*/  LEA.HI R39, R9, R5, RZ, 0x5 ;  /* 0x0000000509277211 */ /* 0x000fe200078f28ff */
[----:B------:R-:W-:Y:S01]  /*1740*/  IMAD.IADD R33, R7, 0x1, R14 ;  /* 0x0000000107217824 */ /* 0x000fe200078e020e */
[----:B------:R-:W-:Y:S01]  /*1750*/  LEA.HI R38, R10, R8, RZ, 0x4 ;  /* 0x000000080a267211 */ /* 0x000fe200078f20ff */
[----:B------:R-:W-:Y:S01]  /*1760*/  IMAD R5, R23, c[0x0][0x260], RZ ;  /* 0x0000980017057a24 */ /* 0x000fe200078e02ff */
[----:B------:R-:W-:Y:S01]  /*1770*/  SEL R40, RZ, c[0x0][0x27c], !P1 ;  /* 0x00009f00ff287a07 */ /* 0x000fe20004800000 */
[----:B------:R-:W-:Y:S01]  /*1780*/  IMAD.WIDE.U32 R6, R19, c[0x0][0x210], R26 ;  /* 0x0000840013067a25 */ /* 0x000fe200078e001a */
[----:B------:R-:W-:-:S02]  /*1790*/  LOP3.LUT R122, R21, 0xfffffff8, RZ, 0xc0, !PT ;  /* 0xfffffff8157a7812 */ /* 0x000fc400078ec0ff */
[----:B------:R-:W-:Y:S01]  /*17a0*/  ISETP.GE.AND P1, PT, R155, 0x1, PT ;  /* 0x000000019b00780c */ /* 0x000fe20003f26270 */
[----:B------:R-:W-:Y:S01]  /*17b0*/  IMAD R15, R94, c[0x0][0x294], R15 ;  /* 0x0000a5005e0f7a24 */ /* 0x000fe200078e020f */
[----:B------:R-:W-:Y:S01]  /*17c0*/  SHF.R.S32.HI R136, RZ, 0x1f, R122 ;  /* 0x0000001fff887819 */ /* 0x000fe2000001147a */
[C---:B------:R-:W-:Y:S02]  /*17d0*/  IMAD R5, R19.reuse, c[0x0][0x264], R5 ;  /* 0x0000990013057a24 */ /* 0x040fe400078e0205 */
[----:B------:R-:W-:-:S04]  /*17e0*/  IMAD.WIDE.U32 R8, R19, c[0x0][0x260], R12 ;  /* 0x0000980013087a25 */ /* 0x000fc800078e000c */
[----:B------:R-:W-:Y:S01]  /*17f0*/  IMAD.IADD R19, R7, 0x1, R16 ;  /* 0x0000000107137824 */ /* 0x000fe200078e0210 */
[----:B------:R-:W-:Y:S01]  /*1800*/  SHF.R.S32.HI R7, RZ, 0x1f, R105 ;  /* 0x0000001fff077819 */ /* 0x000fe20000011469 */
[----:B------:R-:W-:Y:S02]  /*1810*/  IMAD.IADD R31, R3, 0x1, R15 ;  /* 0x00000001031f7824 */ /* 0x000fe400078e020f */
[----:B------:R-:W-:Y:S01]  /*1820*/  IMAD.WIDE.U32 R2, R94, c[0x0][0x290], R26 ;  /* 0x0000a4005e027a25 */ /* 0x000fe200078e001a */
[----:B------:R-:W-:-:S03]  /*1830*/  LEA.HI R7, R7, R105, RZ, 0x2 ;  /* 0x0000006907077211 */ /* 0x000fc600078f10ff */
[----:B------:R-:W-:Y:S01]  /*1840*/  IMAD.IADD R23, R15, 0x1, R3 ;  /* 0x000000010f177824 */ /* 0x000fe200078e0203 */
[----:B------:R-:W-:Y:S01]  /*1850*/  LOP3.LUT R7, R7, 0xfffffffc, RZ, 0xc0, !PT ;  /* 0xfffffffc07077812 */ /* 0x000fe200078ec0ff */
[----:B------:R-:W-:Y:S01]  /*1860*/  IMAD.IADD R3, R9, 0x1, R5 ;  /* 0x0000000109037824 */ /* 0x000fe200078e0205 */
[----:B------:R-:W-:Y:S01]  /*1870*/  SHF.R.S32.HI R5, RZ, 0x1f, R17 ;  /* 0x0000001fff057819 */ /* 0x000fe20000011411 */
[----:B------:R-:W-:Y:S02]  /*1880*/  IMAD.MOV.U32 R18, RZ, RZ, R6 ;  /* 0x000000ffff127224 */ /* 0x000fe400078e0006 */
[----:B------:R-:W-:Y:S01]  /*1890*/  IMAD.MOV.U32 R22, RZ, RZ, R2 ;  /* 0x000000ffff167224 */ /* 0x000fe200078e0002 */
[----:B------:R-:W-:Y:S01]  /*18a0*/  LEA.HI R17, R5, R17, RZ, 0x4 ;  /* 0x0000001105117211 */ /* 0x000fe200078f20ff */
[----:B------:R-:W-:Y:S02]  /*18b0*/  IMAD R6, R44, c[0x0][0x268], RZ ;  /* 0x00009a002c067a24 */ /* 0x000fe400078e02ff */
[----:B------:R-:W-:Y:S01]  /*18c0*/  IMAD.MOV.U32 R2, RZ, RZ, R8 ;  /* 0x000000ffff027224 */ /* 0x000fe200078e0008 */
[----:B------:R-:W-:Y:S01]  /*18d0*/  SHF.R.S32.HI R8, RZ, 0x1f, R20 ;  /* 0x0000001fff087819 */ /* 0x000fe20000011414 */
[----:B------:R-:W-:Y:S01]  /*18e0*/  IMAD.IADD R5, R40, 0x1, R28 ;  /* 0x0000000128057824 */ /* 0x000fe200078e021c */
[----:B------:R-:W-:Y:S01]  /*18f0*/  IADD3 R40, R34, 0x8, RZ ;  /* 0x0000000822287810 */ /* 0x000fe20007ffe0ff */
[----:B------:R-:W-:Y:S01]  /*1900*/  IMAD.IADD R7, R105, 0x1, -R7 ;  /* 0x0000000169077824 */ /* 0x000fe200078e0a07 */
[----:B------:R-:W-:Y:S01]  /*1910*/  LEA.HI R20, R8, R20, RZ, 0x4 ;  /* 0x0000001408147211 */ /* 0x000fe200078f20ff */
[C---:B------:R-:W-:Y:S01]  /*1920*/  IMAD R104, R100.reuse, c[0x0][0x26c], R6 ;  /* 0x00009b0064687a24 */ /* 0x040fe200078e0206 */
[----:B------:R-:W-:Y:S01]  /*1930*/  SHF.R.S32.HI R6, RZ, 0x1f, R5 ;  /* 0x0000001fff067819 */ /* 0x000fe20000011405 */
[----:B------:R-:W-:Y:S01]  /*1940*/  IMAD.WIDE.U32 R100, R100, c[0x0][0x268], R2 ;  /* 0x00009a0064647a25 */ /* 0x000fe200078e0002 */
[----:B------:R-:W-:-:S02]  /*1950*/  LOP3.LUT P0, RZ, R7, 0x2, RZ, 0xc0, !PT ;  /* 0x0000000207ff7812 */ /* 0x000fc4000780c0ff */
[CC--:B------:R-:W-:Y:S01]  /*1960*/  LEA.HI R8, R6.reuse, R5.reuse, RZ, 0x5 ;  /* 0x0000000506087211 */ /* 0x0c0fe200078f28ff */
[----:B------:R-:W-:Y:S01]  /*1970*/  IMAD.SHL.U32 R2, R7, 0x40, RZ ;  /* 0x0000004007027824 */ /* 0x000fe200078e00ff */
[----:B------:R-:W-:Y:S01]  /*1980*/  LEA.HI R15, R6, R5, RZ, 0x3 ;  /* 0x00000005060f7211 */ /* 0x000fe200078f18ff */
[----:B------:R-:W-:Y:S01]  /*1990*/  IMAD.WIDE.U32 R10, R94, c[0x0][0x280], R26 ;  /* 0x0000a0005e0a7a25 */ /* 0x000fe200078e001a */
[----:B------:R-:W-:Y:S02]  /*19a0*/  SHF.R.S32.HI R8, RZ, 0x5, R8 ;  /* 0x00000005ff087819 */ /* 0x000fe40000011408 */
[----:B------:R-:W-:Y:S01]  /*19b0*/  LOP3.LUT R2, R2, 0xc0, RZ, 0xc0, !PT ;  /* 0x000000c002027812 */ /* 0x000fe200078ec0ff */
[----:B------:R-:W-:Y:S01]  /*19c0*/  IMAD.IADD R25, R14, 0x1, R11 ;  /* 0x000000010e197824 */ /* 0x000fe200078e020b */
[----:B------:R-:W-:Y:S01]  /*19d0*/  SHF.R.S32.HI R11, RZ, 0x5, R39 ;  /* 0x00000005ff0b7819 */ /* 0x000fe20000011427 */
[----:B------:R-:W-:Y:S01]  /*19e0*/  IMAD.MOV.U32 R24, RZ, RZ, R10 ;  /* 0x000000ffff187224 */ /* 0x000fe200078e000a */
[----:B------:R-:W-:Y:S01]  /*19f0*/  SHF.R.U32.HI R3, RZ, 0x3, R2 ;  /* 0x00000003ff037819 */ /* 0x000fe20000011602 */
[----:B------:R-:W-:Y:S01]  /*1a00*/  IMAD.IADD R6, R43, 0x1, R29 ;  /* 0x000000012b067824 */ /* 0x000fe200078e021d */
[C---:B------:R-:W-:Y:S01]  /*1a10*/  LOP3.LUT R9, R2.reuse, 0x18, R21, 0xf8, !PT ;  /* 0x0000001802097812 */ /* 0x040fe200078ef815 */
[----:B------:R-:W-:Y:S01]  /*1a20*/  IMAD R12, R11, 0x600, R4 ;  /* 0x000006000b0c7824 */ /* 0x000fe200078e0204 */
[----:B------:R-:W-:Y:S01]  /*1a30*/  LOP3.LUT R10, R2, 0x18, R15, 0xf8, !PT ;  /* 0x00000018020a7812 */ /* 0x000fe200078ef80f */
[----:B------:R-:W-:Y:S01]  /*1a40*/  IMAD.WIDE.U32 R116, R42, c[0x0][0x218], R18 ;  /* 0x000086002a747a25 */ /* 0x000fe200078e0012 */
[----:B------:R-:W-:-:S02]  /*1a50*/  SHF.R.S32.HI R5, RZ, 0x4, R38 ;  /* 0x00000004ff057819 */ /* 0x000fc40000011426 */
[-C--:B------:R-:W-:Y:S01]  /*1a60*/  LOP3.LUT R11, R9, R3.reuse, RZ, 0x3c, !PT ;  /* 0x00000003090b7212 */ /* 0x080fe200078e3cff */
[----:B------:R-:W-:Y:S01]  /*1a70*/  IMAD R9, R8, 0x600, R4 ;  /* 0x0000060008097824 */ /* 0x000fe200078e0204 */
[----:B------:R-:W-:Y:S01]  /*1a80*/  LOP3.LUT R8, R10, R3, RZ, 0x3c, !PT ;  /* 0x000000030a087212 */ /* 0x000fe200078e3cff */
[----:B-----5:R-:W-:Y:S01]  /*1a90*/  IMAD.WIDE.U32 R114, R149, c[0x0][0x280], R32 ;  /* 0x0000a00095727a25 */ /* 0x020fe200078e0020 */
[----:B------:R-:W-:Y:S02]  /*1aa0*/  SHF.R.S32.HI R7, RZ, 0x1f, R6 ;  /* 0x0000001fff077819 */ /* 0x000fe40000011406 */
[----:B------:R-:W-:Y:S01]  /*1ab0*/  LEA.HI.SX32 R5, R21, R5, 0x1d ;  /* 0x0000000515057211 */ /* 0x000fe200078feaff */
[----:B------:R-:W-:Y:S01]  /*1ac0*/  IMAD.IADD R132, R9, 0x1, R8 ;  /* 0x0000000109847824 */ /* 0x000fe200078e0208 */
[CC--:B------:R-:W-:Y:S01]  /*1ad0*/  LEA.HI R14, R7.reuse, R6.reuse, RZ, 0x3 ;  /* 0x00000006070e7211 */ /* 0x0c0fe200078f18ff */
[----:B------:R-:W-:Y:S01]  /*1ae0*/  IMAD.IADD R133, R12, 0x1, R11 ;  /* 0x000000010c857824 */ /* 0x000fe200078e020b */
[----:B------:R-:W-:Y:S01]  /*1af0*/  LEA.HI R13, R7, R6, RZ, 0x5 ;  /* 0x00000006070d7211 */ /* 0x000fe200078f28ff */
[----:B------:R-:W-:Y:S01]  /*1b00*/  IMAD.SHL.U32 R102, R5, 0x8, RZ ;  /* 0x0000000805667824 */ /* 0x000fe200078e00ff */
[----:B------:R-:W-:Y:S01]  /*1b10*/  SHF.R.S32.HI R8, RZ, 0x1f, R5 ;  /* 0x0000001fff087819 */ /* 0x000fe20000011405 */
[----:B------:R-:W-:Y:S01]  /*1b20*/  IMAD.WIDE.U32 R112, R149, c[0x0][0x280], R24 ;  /* 0x0000a00095707a25 */ /* 0x000fe200078e0018 */
[----:B------:R-:W-:-:S02]  /*1b30*/  SHF.R.S32.HI R6, RZ, 0x4, R17 ;  /* 0x00000004ff067819 */ /* 0x000fc40000011411 */
[----:B------:R-:W-:Y:S01]  /*1b40*/  SHF.R.S32.HI R9, RZ, 0x4, R20 ;  /* 0x00000004ff097819 */ /* 0x000fe20000011414 */
[C---:B------:R-:W-:Y:S01]  /*1b50*/  IMAD.WIDE.U32 R110, R149.reuse, c[0x0][0x290], R30 ;  /* 0x0000a400956e7a25 */ /* 0x040fe200078e001e */
[----:B------:R-:W-:Y:S02]  /*1b60*/  LOP3.LUT R7, R2, 0x8, R26, 0xf8, !PT ;  /* 0x0000000802077812 */ /* 0x000fe400078ef81a */
[----:B------:R-:W-:Y:S01]  /*1b70*/  LEA.HI R10, R8, R5, RZ, 0x2 ;  /* 0x00000005080a7211 */ /* 0x000fe200078f10ff */
[----:B------:R-:W-:Y:S01]  /*1b80*/  IMAD.WIDE.U32 R106, R149, c[0x0][0x290], R22 ;  /* 0x0000a400956a7a25 */ /* 0x000fe200078e0016 */
[----:B------:R-:W-:Y:S02]  /*1b90*/  LEA.HI.SX32 R6, R15, R6, 0x1d ;  /* 0x000000060f067211 */ /* 0x000fe400078feaff */
[----:B------:R-:W-:Y:S01]  /*1ba0*/  SHF.R.S32.HI R11, RZ, 0x5, R13 ;  /* 0x00000005ff0b7819 */ /* 0x000fe2000001140d */
[----:B------:R-:W-:Y:S01]  /*1bb0*/  IMAD.IADD R104, R101, 0x1, R104 ;  /* 0x0000000165687824 */ /* 0x000fe200078e0268 */
[----:B------:R-:W-:Y:S01]  /*1bc0*/  LEA.HI.SX32 R5, R14, R9, 0x1d ;  /* 0x000000090e057211 */ /* 0x000fe200078feaff */
[----:B------:R-:W-:Y:S01]  /*1bd0*/  IMAD.SHL.U32 R99, R6, 0x8, RZ ;  /* 0x0000000806637824 */ /* 0x000fe200078e00ff */
[-C--:B------:R-:W-:Y:S01]  /*1be0*/  LOP3.LUT R87, R7, R3.reuse, RZ, 0x3c, !PT ;  /* 0x0000000307577212 */ /* 0x080fe200078e3cff */
[----:B------:R-:W-:Y:S01]  /*1bf0*/  IMAD R13, R11, 0x600, R4 ;  /* 0x000006000b0d7824 */ /* 0x000fe200078e0204 */
[----:B------:R-:W-:Y:S01]  /*1c00*/  LOP3.LUT R8, R2, 0x18, R14, 0xf8, !PT ;  /* 0x0000001802087812 */ /* 0x000fe200078ef80e */
[----:B------:R-:W-:Y:S01]  /*1c10*/  IMAD.SHL.U32 R103, R5, 0x8, RZ ;  /* 0x0000000805677824 */ /* 0x000fe200078e00ff */
[----:B------:R-:W-:Y:S01]  /*1c20*/  SHF.R.S32.HI R7, RZ, 0x1f, R6 ;  /* 0x0000001fff077819 */ /* 0x000fe20000011406 */
[----:B------:R-:W-:Y:S01]  /*1c30*/  IMAD.IADD R87, R4, 0x1, R87 ;  /* 0x0000000104577824 */ /* 0x000fe200078e0257 */
[----:B------:R-:W-:Y:S01]  /*1c40*/  SHF.R.S32.HI R9, RZ, 0x1f, R5 ;  /* 0x0000001fff097819 */ /* 0x000fe20000011405 */
[----:B------:R-:W-:Y:S01]  /*1c50*/  IMAD.SHL.U32 R133, R133, 0x2, RZ ;  /* 0x0000000285857824 */ /* 0x000fe200078e00ff */
[----:B------:R-:W-:Y:S01]  /*1c60*/  LOP3.LUT R11, R8, R3, RZ, 0x3c, !PT ;  /* 0x00000003080b7212 */ /* 0x000fe200078e3cff */
[----:B------:R-:W-:Y:S01]  /*1c70*/  IMAD.SHL.U32 R132, R132, 0x2, RZ ;  /* 0x0000000284847824 */ /* 0x000fe200078e00ff */
[----:B------:R-:W-:-:S02]  /*1c80*/  LEA.HI R8, R7, R6, RZ, 0x2 ;  /* 0x0000000607087211 */ /* 0x000fc400078f10ff */
[----:B------:R-:W-:Y:S01]  /*1c90*/  LEA.HI R7, R9, R5, RZ, 0x2 ;  /* 0x0000000509077211 */ /* 0x000fe200078f10ff */
[----:B------:R-:W-:Y:S01]  /*1ca0*/  IMAD.IADD R11, R13, 0x1, R11 ;  /* 0x000000010d0b7824 */ /* 0x000fe200078e020b */
[----:B------:R-:W-:Y:S02]  /*1cb0*/  SHF.R.S32.HI R10, RZ, 0x2, R10 ;  /* 0x00000002ff0a7819 */ /* 0x000fe4000001140a */
[----:B------:R-:W-:Y:S01]  /*1cc0*/  SHF.R.S32.HI R8, RZ, 0x2, R8 ;  /* 0x00000002ff087819 */ /* 0x000fe20000011408 */
[----:B------:R-:W-:Y:S01]  /*1cd0*/  IMAD.SHL.U32 R126, R11, 0x2, RZ ;  /* 0x000000020b7e7824 */ /* 0x000fe200078e00ff */
[----:B------:R-:W-:Y:S01]  /*1ce0*/  SHF.R.S32.HI R7, RZ, 0x2, R7 ;  /* 0x00000002ff077819 */ /* 0x000fe20000011407 */
[----:B------:R-:W-:Y:S01]  /*1cf0*/  IMAD R10, R10, 0x600, R4 ;  /* 0x000006000a0a7824 */ /* 0x000fe200078e0204 */
[----:B------:R-:W-:Y:S01]  /*1d00*/  LOP3.LUT R12, R2, 0x18, R102, 0xf8, !PT ;  /* 0x00000018020c7812 */ /* 0x000fe200078ef866 */
[--C-:B------:R-:W-:Y:S01]  /*1d10*/  IMAD R8, R8, 0x600, R4.reuse ;  /* 0x0000060008087824 */ /* 0x100fe200078e0204 */
[----:B------:R-:W-:Y:S01]  /*1d20*/  LEA R87, R87, 0x1880, 0x1 ;  /* 0x0000188057577811 */ /* 0x000fe200078e08ff */
[----:B------:R-:W-:Y:S01]  /*1d30*/  IMAD R7, R7, 0x600, R4 ;  /* 0x0000060007077824 */ /* 0x000fe200078e0204 */
[----:B------:R-:W-:-:S02]  /*1d40*/  LOP3.LUT R4, R2, 0x18, R99, 0xf8, !PT ;  /* 0x0000001802047812 */ /* 0x000fc400078ef863 */
[----:B------:R-:W-:Y:S02]  /*1d50*/  LOP3.LUT R2, R2, 0x18, R103, 0xf8, !PT ;  /* 0x0000001802027812 */ /* 0x000fe400078ef867 */
[-C--:B------:R-:W-:Y:S02]  /*1d60*/  LOP3.LUT R9, R12, R3.reuse, RZ, 0x3c, !PT ;  /* 0x000000030c097212 */ /* 0x080fe400078e3cff */
[-C--:B------:R-:W-:Y:S02]  /*1d70*/  LOP3.LUT R4, R4, R3.reuse, RZ, 0x3c, !PT ;  /* 0x0000000304047212 */ /* 0x080fe400078e3cff */
[----:B------:R-:W-:Y:S01]  /*1d80*/  LOP3.LUT R3, R2, R3, RZ, 0x3c, !PT ;  /* 0x0000000302037212 */ /* 0x000fe200078e3cff */
[----:B------:R-:W-:Y:S01]  /*1d90*/  IMAD.IADD R9, R10, 0x1, R9 ;  /* 0x000000010a097824 */ /* 0x000fe200078e0209 */
[----:B------:R-:W-:Y:S01]  /*1da0*/  SHF.R.S32.HI R2, RZ, 0x1f, R149 ;  /* 0x0000001fff027819 */ /* 0x000fe20000011495 */
[----:B------:R-:W-:Y:S01]  /*1db0*/  IMAD.IADD R8, R8, 0x1, R4 ;  /* 0x0000000108087824 */ /* 0x000fe200078e0204 */
[----:B------:R-:W-:Y:S01]  /*1dc0*/  IADD3 R88, R87, 0x20, RZ ;  /* 0x0000002057587810 */ /* 0x000fe20007ffe0ff */
[----:B------:R-:W-:Y:S01]  /*1dd0*/  IMAD.IADD R7, R7, 0x1, R3 ;  /* 0x0000000107077824 */ /* 0x000fe200078e0203 */
[----:B------:R-:W-:Y:S01]  /*1de0*/  @P0 IADD3 R88, R87, -0x20, RZ ;  /* 0xffffffe057580810 */ /* 0x000fe20007ffe0ff */
[----:B------:R-:W-:Y:S01]  /*1df0*/  IMAD R3, R45, c[0x0][0x218], RZ ;  /* 0x000086002d037a24 */ /* 0x000fe200078e02ff */
[----:B------:R-:W-:Y:S01]  /*1e00*/  ISETP.NE.AND P0, PT, RZ, UR4, PT ;  /* 0x00000004ff007c0c */ /* 0x000fe2000bf05270 */
[----:B------:R-:W-:Y:S01]  /*1e10*/  IMAD.SHL.U32 R125, R9, 0x2, RZ ;  /* 0x00000002097d7824 */ /* 0x000fe200078e00ff */
[----:B------:R-:W-:Y:S01]  /*1e20*/  LOP3.LUT R121, R15, 0xfffffff8, RZ, 0xc0, !PT ;  /* 0xfffffff80f797812 */ /* 0x000fe200078ec0ff */
[----:B------:R-:W-:Y:S01]  /*1e30*/  IMAD R4, R42, c[0x0][0x21c], R3 ;  /* 0x000087002a047a24 */ /* 0x000fe200078e0203 */
[----:B------:R-:W-:Y:S01]  /*1e40*/  LOP3.LUT R120, R14, 0xfffffff8, RZ, 0xc0, !PT ;  /* 0xfffffff80e787812 */ /* 0x000fe200078ec0ff */
[C---:B------:R-:W-:Y:S01]  /*1e50*/  IMAD R3, R2.reuse, c[0x0][0x280], RZ ;  /* 0x0000a00002037a24 */ /* 0x040fe200078e02ff */
[----:B------:R-:W-:Y:S01]  /*1e60*/  P2R R140, PR, RZ, 0x1 ;  /* 0x00000001ff8c7803 */ /* 0x000fe20000000000 */
[----:B------:R-:W-:Y:S01]  /*1e70*/  IMAD R2, R2, c[0x0][0x290], RZ ;  /* 0x0000a40002027a24 */ /* 0x000fe200078e02ff */
[C---:B------:R-:W-:Y:S01]  /*1e80*/  IADD3 R39, R34.reuse, 0x18, RZ ;  /* 0x0000001822277810 */ /* 0x040fe20007ffe0ff */
[C---:B------:R-:W-:Y:S01]  /*1e90*/  IMAD R3, R149.reuse, c[0x0][0x284], R3 ;  /* 0x0000a10095037a24 */ /* 0x040fe200078e0203 */
[----:B------:R-:W-:Y:S01]  /*1ea0*/  IADD3 R38, R34, 0x28, RZ ;  /* 0x0000002822267810 */ /* 0x000fe20007ffe0ff */
[----:B------:R-:W-:Y:S01]  /*1eb0*/  IMAD R2, R149, c[0x0][0x294], R2 ;  /* 0x0000a50095027a24 */ /* 0x000fe200078e0202 */
[----:B------:R-:W-:Y:S01]  /*1ec0*/  SHF.R.S32.HI R129, RZ, 0x1f, R102 ;  /* 0x0000001fff817819 */ /* 0x000fe20000011466 */
[----:B------:R-:W-:Y:S01]  /*1ed0*/  IMAD.IADD R139, R115, 0x1, R3 ;  /* 0x00000001738b7824 */ /* 0x000fe200078e0203 */
[----:B------:R-:W-:Y:S01]  /*1ee0*/  SHF.R.S32.HI R131, RZ, 0x1f, R121 ;  /* 0x0000001fff837819 */ /* 0x000fe20000011479 */
[----:B------:R-:W-:Y:S01]  /*1ef0*/  IMAD.IADD R137, R3, 0x1, R113 ;  /* 0x0000000103897824 */ /* 0x000fe200078e0271 */
[----:B------:R-:W-:Y:S01]  /*1f00*/  SHF.R.S32.HI R130, RZ, 0x1f, R120 ;  /* 0x0000001fff827819 */ /* 0x000fe20000011478 */
[----:B------:R-:W-:Y:S01]  /*1f10*/  IMAD.IADD R138, R111, 0x1, R2 ;  /* 0x000000016f8a7824 */ /* 0x000fe200078e0202 */
[----:B------:R-:W-:Y:S01]  /*1f20*/  SHF.R.S32.HI R128, RZ, 0x1f, R99 ;  /* 0x0000001fff807819 */ /* 0x000fe20000011463 */
[----:B------:R-:W-:Y:S01]  /*1f30*/  IMAD.IADD R135, R2, 0x1, R107 ;  /* 0x0000000102877824 */ /* 0x000fe200078e026b */
[----:B------:R-:W-:Y:S01]  /*1f40*/  SHF.R.S32.HI R127, RZ, 0x1f, R103 ;  /* 0x0000001fff7f7819 */ /* 0x000fe20000011467 */
[----:B------:R-:W-:-:S02]  /*1f50*/  IMAD.IADD R134, R117, 0x1, R4 ;  /* 0x0000000175867824 */ /* 0x000fc400078e0204 */
[----:B------:R-:W-:Y:S02]  /*1f60*/  IMAD.SHL.U32 R124, R8, 0x2, RZ ;  /* 0x00000002087c7824 */ /* 0x000fe400078e00ff */
[----:B------:R-:W-:Y:S02]  /*1f70*/  IMAD.SHL.U32 R123, R7, 0x2, RZ ;  /* 0x00000002077b7824 */ /* 0x000fe400078e00ff */
.L_x_392:
[C---:B-1----:R-:W-:Y:S01]  /*1f80*/  IMAD R2, R41.reuse, UR14, RZ ;  /* 0x0000000e29027c24 */ /* 0x042fe2000f8e02ff */
[----:B------:R-:W-:Y:S01]  /*1f90*/  SHF.R.S32.HI R93, RZ, 0x1f, R41 ;  /* 0x0000001fff5d7819 */ /* 0x000fe20000011429 */
[----:B------:R-:W-:Y:S01]  /*1fa0*/  IMAD.WIDE.U32 R10, R41, UR16, RZ ;  /* 0x00000010290a7c25 */ /* 0x000fe2000f8e00ff */
[----:B------:R-:W-:Y:S04]  /*1fb0*/  DEPBAR.LE SB0, 0x0 ;  /* 0x000080000000791a */ /* 0x000fe80000000000 */
[----:B------:R-:W-:Y:S01]  /*1fc0*/  BAR.SYNC.DEFER_BLOCKING 0x0 ;  /* 0x0000000000007b1d */ /* 0x000fe20000010000 */
[----:B------:R-:W-:Y:S01]  /*1fd0*/  ISETP.GE.AND P1, PT, R155, 0x1, PT ;  /* 0x000000019b00780c */ /* 0x000fe20003f26270 */
[----:B------:R-:W-:Y:S04]  /*1fe0*/  IMAD R2, R93, UR16, R2 ;  /* 0x000000105d027c24 */ /* 0x000fe8000f8e0202 */
[----:B------:R-:W-:Y:S01]  /*1ff0*/  IMAD.IADD R16, R11, 0x1, R2 ;  /* 0x000000010b107824 */ /* 0x000fe200078e0202 */
[----:B------:R-:W-:Y:S05]  /*2000*/  IADD3 R2, P0, R147, R10, RZ ;  /* 0x0000000a93027210 */ /* 0x000fea0007f1e0ff */
[----:B------:R-:W-:Y:S01]  /*2010*/  IMAD.X R3, R16, 0x1, R146, P0 ;  /* 0x0000000110037824 */ /* 0x000fe200000e0692 */
[C---:B------:R-:W-:Y:S04]  /*2020*/  LEA R62, P0, R2.reuse, c[0x0][0x1c8], 0x1 ;  /* 0x00007200023e7a11 */ /* 0x040fe800078008ff */
[----:B------:R-:W-:Y:S01]  /*2030*/  LEA.HI.X R63, R2, c[0x0][0x1cc], R3, 0x1, P0 ;  /* 0x00007300023f7a11 */ /* 0x000fe200000f0c03 */
[----:B------:R-:W-:Y:S01]  /*2040*/  BSSY B1, `(.L_x_367) ;  /* 0x000038c000017945 */ /* 0x000fe20003800000 */
[----:B------:R-:W-:-:S05]  /*2050*/  @!P1 BRA `(.L_x_368) ;  /* 0x000036d000009947 */ /* 0x000fca0003800000 */
[C---:B------:R-:W-:Y:S01]  /*2060*/  IMAD R4, R41.reuse, UR15, RZ ;  /* 0x0000000f29047c24 */ /* 0x040fe2000f8e02ff */
[----:B------:R-:W-:Y:S01]  /*2070*/  ISETP.NE.AND P1, PT, R140, RZ, PT ;  /* 0x000000ff8c00720c */ /* 0x000fe20003f25270 */
[C---:B------:R-:W-:Y:S02]  /*2080*/  IMAD R3, R41.reuse, UR5, RZ ;  /* 0x0000000529037c24 */ /* 0x040fe4000f8e02ff */
[C---:B------:R-:W-:Y:S02]  /*2090*/  IMAD R2, R41.reuse, -0x30, R0 ;  /* 0xffffffd029027824 */ /* 0x040fe400078e0200 */
[C---:B------:R-:W-:Y:S03]  /*20a0*/  IMAD.WIDE.U32 R8, R41.reuse, UR18, RZ ;  /* 0x0000001229087c25 */ /* 0x040fe6000f8e00ff */
[----:B------:R-:W-:Y:S01]  /*20b0*/  IMNMX R89, R2, 0x30, PT ;  /* 0x0000003002597817 */ /* 0x000fe20003800200 */
[----:B------:R-:W-:Y:S04]  /*20c0*/  IMAD.WIDE.U32 R18, R41, UR20, RZ ;  /* 0x0000001429127c25 */ /* 0x000fe8000f8e00ff */
[C---:B------:R-:W-:Y:S02]  /*20d0*/  IMAD R4, R93.reuse, UR18, R4 ;  /* 0x000000125d047c24 */ /* 0x040fe4000f8e0204 */
[----:B------:R-:W-:Y:S03]  /*20e0*/  IMAD R3, R93, UR20, R3 ;  /* 0x000000145d037c24 */ /* 0x000fe6000f8e0203 */
        /* <DEDUP_REMOVED lines=38> */
[----:B------:R-:W-:Y:S11]  /*2350*/  CS2R R2, SRZ ;  /* 0x0000000000027805 */ /* 0x000ff6000001ff00 */
[----:B------:R-:W-:Y:S01]  /*2360*/  @!UPT UIADD3 URZ, URZ, URZ, URZ ;  /* 0x0000003f3f3ff290 */ /* 0x000fe2000fffe03f */
[----:B------:R1:W5:Y:S04]  /*2370*/  @!P0 LDG.E.64 R42, [R8.64] ;  /* 0x0000000c082a8981 */ /* 0x000368000c1e1b00 */
[----:B------:R1:W5:Y:S01]  /*2380*/  @!P0 LDG.E.64 R2, [R4.64] ;  /* 0x0000000c04028981 */ /* 0x000362000c1e1b00 */
[----:B------:R-:W-:Y:S11]  /*2390*/  ISETP.GE.AND P0, PT, R40, c[0x0][0x27c], PT ;  /* 0x00009f0028007a0c */ /* 0x000ff60003f06270 */
[----:B------:R-:W-:Y:S02]  /*23a0*/  @!UPT UIADD3 URZ, URZ, URZ, URZ ;  /* 0x0000003f3f3ff290 */ /* 0x000fe4000fffe03f */
[----:B------:R1:W5:Y:S04]  /*23b0*/  @!P0 LDG.E.64 R46, [R8.64+0x10] ;  /* 0x0000100c082e8981 */ /* 0x000368000c1e1b00 */
[----:B------:R1:W5:Y:S01]  /*23c0*/  @!P0 LDG.E.64 R6, [R4.64+0x10] ;  /* 0x0000100c04068981 */ /* 0x000362000c1e1b00 */
        /* <DEDUP_REMOVED lines=15> */
[----:B------:R1:W5:Y:S02]  /*24c0*/  @!P0 LDG.E.64 R22, [R4.64+0x50] ;  /* 0x0000500c04168981 */ /* 0x000364000c1e1b00 */
.L_x_371:
[----:B------:R-:W-:Y:S05]  /*24d0*/  BSYNC B0 ;  /* 0x0000000000007941 */ /* 0x000fea0003800000 */
.L_x_370:
[----:B------:R-:W-:-:S05]  /*24e0*/  @P1 BRA `(.L_x_372) ;  /* 0x0000341000001947 */ /* 0x000fca0003800000 */
[----:B-1---5:R-:W-:Y:S01]  /*24f0*/  MOV R4, R53 ;  /* 0x0000003500047202 */ /* 0x022fe20000000f00 */
[----:B------:R-:W-:Y:S01]  /*2500*/  IMAD.MOV.U32 R9, RZ, RZ, R54 ;  /* 0x000000ffff097224 */ /* 0x000fe200078e0036 */
        /* <DEDUP_REMOVED lines=37> */
[----:B------:R-:W-:Y:S01]  /*2760*/  @!P0 SHF.R.U64 R5, R2, 0x10, R3 ;  /* 0x0000001002058819 */ /* 0x000fe20000001203 */
[----:B------:R-:W-:Y:S01]  /*2770*/  @!P0 HADD2.F32 R12, -RZ, R4.H0_H0 ;  /* 0x20000004ff0c8230 */ /* 0x000fe20000004100 */
[----:B------:R-:W-:Y:S01]  /*2780*/  @!P0 SHF.R.U64 R44, R42, 0x10, R43 ;  /* 0x000000102a2c8819 */ /* 0x000fe2000000122b */
[----:B------:R-:W-:Y:S01]  /*2790*/  @!P0 HADD2.F32 R42, -RZ, R13.H0_H0 ;  /* 0x2000000dff2a8230 */ /* 0x000fe20000004100 */
[----:B------:R-:W-:Y:S01]  /*27a0*/  @!P0 SHF.R.U32.HI R18, RZ, 0x10, R3 ;  /* 0x00000010ff128819 */ /* 0x000fe20000011603 */
[----:B------:R-:W-:Y:S01]  /*27b0*/  @!P0 HADD2.F32 R13, -RZ, R5.H0_H0 ;  /* 0x20000005ff0d8230 */ /* 0x000fe20000004100 */
[----:B------:R-:W-:Y:S01]  /*27c0*/  @!P0 SHF.R.U32.HI R56, RZ, 0x10, R43 ;  /* 0x00000010ff388819 */ /* 0x000fe2000001162b */
[----:B------:R-:W-:Y:S02]  /*27d0*/  @!P0 HADD2.F32 R44, -RZ, R44.H0_H0 ;  /* 0x2000002cff2c8230 */ /* 0x000fe40000004100 */
[----:B------:R-:W-:Y:S01]  /*27e0*/  @!P0 HADD2.F32 R18, -RZ, R18.H0_H0 ;  /* 0x20000012ff128230 */ /* 0x000fe20000004100 */
[----:B-1----:R-:W-:Y:S01]  /*27f0*/  @!P0 IMAD.MOV.U32 R4, RZ, RZ, R9 ;  /* 0x000000ffff048224 */ /* 0x002fe200078e0009 */
[----:B------:R-:W-:Y:S02]  /*2800*/  @!P0 MOV R2, R8 ;  /* 0x0000000800028202 */ /* 0x000fe40000000f00 */
[----:B------:R-:W-:Y:S02]  /*2810*/  @!P0 MOV R5, R10 ;  /* 0x0000000a00058202 */ /* 0x000fe40000000f00 */
[----:B------:R-:W-:Y:S02]  /*2820*/  @!P0 HADD2.F32 R43, -RZ, R4.H1_H1 ;  /* 0x30000004ff2b8230 */ /* 0x000fe40000004100 */
[--C-:B------:R-:W-:Y:S02]  /*2830*/  @!P0 HADD2.F32 R33, -RZ, R2.reuse.H1_H1 ;  /* 0x30000002ff218230 */ /* 0x100fe40000004100 */
[----:B------:R-:W-:Y:S02]  /*2840*/  @!P0 HADD2.F32 R3, -RZ, R2.H0_H0 ;  /* 0x20000002ff038230 */ /* 0x000fe40000004100 */
[----:B------:R-:W-:Y:S01]  /*2850*/  @!P0 HADD2.F32 R4, -RZ, R4.H0_H0 ;  /* 0x20000004ff048230 */ /* 0x000fe20000004100 */
[-C--:B------:R-:W-:Y:S02]  /*2860*/  @!P0 FMUL.FTZ R64, R33, R12.reuse ;  /* 0x0000000c21408220 */ /* 0x080fe40000410000 */
[----:B------:R-:W-:Y:S02]  /*2870*/  @!P0 FMUL.FTZ R2, R3, R12 ;  /* 0x0000000c03028220 */ /* 0x000fe40000410000 */
[-C--:B------:R-:W-:Y:S02]  /*2880*/  @!P0 FMUL.FTZ R12, R43, R13.reuse ;  /* 0x0000000d2b0c8220 */ /* 0x080fe40000410000 */
[----:B------:R-:W-:Y:S02]  /*2890*/  @!P0 FFMA.FTZ R64, R3, R42, -R64 ;  /* 0x0000002a03408223 */ /* 0x000fe40000010840 */
[C---:B------:R-:W-:Y:S01]  /*28a0*/  @!P0 FMUL.FTZ R3, R4.reuse, R13 ;  /* 0x0000000d04038220 */ /* 0x040fe20000410000 */
[----:B------:R-:W-:Y:S01]  /*28b0*/  @!P0 HADD2.F32 R13, -RZ, R19.H0_H0 ;  /* 0x20000013ff0d8230 */ /* 0x000fe20000004100 */
[----:B------:R-:W-:Y:S01]  /*28c0*/  @!P0 FFMA.FTZ R66, R4, R44, -R12 ;  /* 0x0000002c04428223 */ /* 0x000fe2000001080c */
[----:B------:R-:W-:Y:S01]  /*28d0*/  @!P0 MOV R4, R11 ;  /* 0x0000000b00048202 */ /* 0x000fe20000000f00 */
[----:B------:R-:W-:Y:S01]  /*28e0*/  @!P0 FFMA.FTZ R2, R33, R42, R2 ;  /* 0x0000002a21028223 */ /* 0x000fe20000010002 */
[--C-:B------:R-:W-:Y:S01]  /*28f0*/  @!P0 HADD2.F32 R19, -RZ, R5.reuse.H1_H1 ;  /* 0x30000005ff138230 */ /* 0x100fe20000004100 */
[----:B------:R-:W-:Y:S01]  /*2900*/  @!P0 FFMA.FTZ R3, R43, R44, R3 ;  /* 0x0000002c2b038223 */ /* 0x000fe20000010003 */
[----:B------:R-:W-:Y:S02]  /*2910*/  @!P0 HADD2.F32 R5, -RZ, R5.H0_H0 ;  /* 0x20000005ff058230 */ /* 0x000fe40000004100 */
[----:B------:R-:W-:Y:S01]  /*2920*/  @!P0 HADD2.F32 R33, -RZ, R45.H0_H0 ;  /* 0x2000002dff218230 */ /* 0x000fe20000004100 */
[-C--:B------:R-:W-:Y:S01]  /*2930*/  @!P0 FMUL.FTZ R65, R19, R13.reuse ;  /* 0x0000000d13418220 */ /* 0x080fe20000410000 */
        /* <DEDUP_REMOVED lines=8> */
[C---:B------:R-:W-:Y:S01]  /*29c0*/  @!P0 FMUL.FTZ R5, R12.reuse, R18 ;  /* 0x000000120c058220 */ /* 0x040fe20000410000 */
        /* <DEDUP_REMOVED lines=10> */
.L_x_374:
[----:B------:R-:W-:Y:S05]  /*2a70*/  BSYNC B0 ;  /* 0x0000000000007941 */ /* 0x000fea0003800000 */
.L_x_373:
[----:B------:R-:W-:Y:S01]  /*2a80*/  ISETP.GE.AND P0, PT, R28, c[0x0][0x1d4], PT ;  /* 0x000075001c007a0c */ /* 0x000fe20003f06270 */
[----:B------:R-:W-:Y:S01]  /*2a90*/  @!UPT UIADD3 URZ, URZ, URZ, URZ ;  /* 0x0000003f3f3ff290 */ /* 0x000fe2000fffe03f */
[----:B------:R-:W-:Y:S11]  /*2aa0*/  BSSY B0, `(.L_x_375) ;  /* 0x0000036000007945 */ /* 0x000ff60003800000 */
[----:B------:R-:W-:-:S05]  /*2ab0*/  @P0 BRA `(.L_x_376) ;  /* 0x0000034000000947 */ /* 0x000fca0003800000 */
[----:B------:R-:W-:Y:S01]  /*2ac0*/  ISETP.GE.AND P0, PT, R40, c[0x0][0x27c], PT ;  /* 0x00009f0028007a0c */ /* 0x000fe20003f06270 */
[----:B-1----:R-:W1:Y:S11]  /*2ad0*/  LDS.128 R8, [R88+0x2400] ;  /* 0x0024000058087984 */ /* 0x002e760000000c00 */
[----:B------:R-:W-:Y:S01]  /*2ae0*/  @!UPT UIADD3 URZ, URZ, URZ, URZ ;  /* 0x0000003f3f3ff290 */ /* 0x000fe2000fffe03f */
[----:B------:R-:W-:Y:S01]  /*2af0*/  @!P0 HADD2.F32 R2, -RZ, R24.H0_H0 ;  /* 0x20000018ff028230 */ /* 0x000fe20000004100 */
[----:B------:R-:W-:Y:S01]  /*2b00*/  @!P0 SHF.R.U64 R5, R6, 0x10, R7 ;  /* 0x0000001006058819 */ /* 0x000fe20000001207 */
[----:B------:R-:W-:Y:S01]  /*2b10*/  @!P0 HADD2.F32 R12, -RZ, R57.H0_H0 ;  /* 0x20000039ff0c8230 */ /* 0x000fe20000004100 */
[----:B------:R-:W-:Y:S02]  /*2b20*/  @!P0 SHF.R.U64 R18, R46, 0x10, R47 ;  /* 0x000000102e128819 */ /* 0x000fe4000000122f */
[----:B------:R-:W-:Y:S01]  /*2b30*/  @!P0 SHF.R.U32.HI R7, RZ, 0x10, R7 ;  /* 0x00000010ff078819 */ /* 0x000fe20000011607 */
[----:B------:R-:W-:Y:S01]  /*2b40*/  @!P0 HADD2.F32 R5, -RZ, R5.H0_H0 ;  /* 0x20000005ff058230 */ /* 0x000fe20000004100 */
[----:B------:R-:W-:Y:S01]  /*2b50*/  @!P0 SHF.R.U32.HI R42, RZ, 0x10, R47 ;  /* 0x00000010ff2a8819 */ /* 0x000fe2000001162f */
[----:B------:R-:W-:Y:S04]  /*2b60*/  @!P0 HADD2.F32 R18, -RZ, R18.H0_H0 ;  /* 0x20000012ff128230 */ /* 0x000fe80000004100 */
        /* <DEDUP_REMOVED lines=12> */
[CC--:B------:R-:W-:Y:S01]  /*2c30*/  @!P0 FMUL.FTZ R19, R13.reuse, R5.reuse ;  /* 0x000000050d138220 */ /* 0x0c0fe20000410000 */
[----:B------:R-:W-:Y:S01]  /*2c40*/  @!P0 HADD2.F32 R12, -RZ, R7.H0_H0 ;  /* 0x20000007ff0c8230 */ /* 0x000fe20000004100 */
        /* <DEDUP_REMOVED lines=27> */
.L_x_376:
[----:B------:R-:W-:Y:S05]  /*2e00*/  BSYNC B0 ;  /* 0x0000000000007941 */ /* 0x000fea0003800000 */
.L_x_375:
        /* <DEDUP_REMOVED lines=56> */
.L_x_378:
[----:B------:R-:W-:Y:S05]  /*3190*/  BSYNC B0 ;  /* 0x0000000000007941 */ /* 0x000fea0003800000 */
.L_x_377:
        /* <DEDUP_REMOVED lines=56> */
.L_x_380:
[----:B------:R-:W-:Y:S05]  /*3520*/  BSYNC B0 ;  /* 0x0000000000007941 */ /* 0x000fea0003800000 */
.L_x_379:
        /* <DEDUP_REMOVED lines=56> */
.L_x_382:
[----:B------:R-:W-:Y:S05]  /*38b0*/  BSYNC B0 ;  /* 0x0000000000007941 */ /* 0x000fea0003800000 */
.L_x_381:
[----:B------:R-:W-:Y:S11]  /*38c0*/  ISETP.GE.AND P0, PT, R95, c[0x0][0x1d4], PT ;  /* 0x000075005f007a0c */ /* 0x000ff60003f06270 */
[----:B------:R-:W-:Y:S02]  /*38d0*/  @!UPT UIADD3 URZ, URZ, URZ, URZ ;  /* 0x0000003f3f3ff290 */ /* 0x000fe4000fffe03f */
        /* <DEDUP_REMOVED lines=54> */
.L_x_369:
        /* <DEDUP_REMOVED lines=37> */
[----:B------:R1:W5:Y:S04]  /*3e90*/  @!P0 LDG.E.128 R44, [R8.64] ;  /* 0x0000000c082c8981 */ /* 0x000368000c1e1d00 */
[----:B------:R1:W5:Y:S01]  /*3ea0*/  @!P0 LDG.E.128 R4, [R2.64] ;  /* 0x0000000c02048981 */ /* 0x000362000c1e1d00 */
[----:B------:R-:W-:Y:S11]  /*3eb0*/  ISETP.GE.AND P0, PT, R28, c[0x0][0x27c], PT ;  /* 0x00009f001c007a0c */ /* 0x000ff60003f06270 */
[----:B------:R-:W-:Y:S02]  /*3ec0*/  @!UPT UIADD3 URZ, URZ, URZ, URZ ;  /* 0x0000003f3f3ff290 */ /* 0x000fe4000fffe03f */
[----:B------:R1:W5:Y:S04]  /*3ed0*/  @!P0 LDG.E.128 R56, [R8.64+0x20] ;  /* 0x0000200c08388981 */ /* 0x000368000c1e1d00 */
[----:B------:R1:W5:Y:S01]  /*3ee0*/  @!P0 LDG.E.128 R12, [R2.64+0x20] ;  /* 0x0000200c020c8981 */ /* 0x000362000c1e1d00 */
[----:B------:R-:W-:Y:S11]  /*3ef0*/  ISETP.GE.AND P0, PT, R29, c[0x0][0x27c], PT ;  /* 0x00009f001d007a0c */ /* 0x000ff60003f06270 */
[----:B------:R-:W-:Y:S02]  /*3f00*/  @!UPT UIADD3 URZ, URZ, URZ, URZ ;  /* 0x0000003f3f3ff290 */ /* 0x000fe4000fffe03f */
[----:B------:R1:W5:Y:S04]  /*3f10*/  @!P0 LDG.E.128 R64, [R8.64+0x40] ;  /* 0x0000400c08408981 */ /* 0x000368000c1e1d00 */
[----:B------:R1:W5:Y:S02]  /*3f20*/  @!P0 LDG.E.128 R20, [R2.64+0x40] ;  /* 0x0000400c02148981 */ /* 0x000364000c1e1d00 */
.L_x_384:
[----:B------:R-:W-:Y:S05]  /*3f30*/  BSYNC B0 ;  /* 0x0000000000007941 */ /* 0x000fea0003800000 */
.L_x_383:
[----:B------:R-:W-:Y:S04]  /*3f40*/  IADD3 R81, P0, R156, R10, RZ ;  /* 0x0000000a9c517210 */ /* 0x000fe80007f1e0ff */
[----:B------:R-:W-:Y:S01]  /*3f50*/  IADD3.X R80, R141, R16, RZ, P0, !PT ;  /* 0x000000108d507210 */ /* 0x000fe200007fe4ff */
        /* <DEDUP_REMOVED lines=31> */
[-C--:B------:R-:W-:Y:S01]  /*4150*/  IADD3 R2, P1, P0, R90, R81.reuse, R122 ;  /* 0x000000515a027210 */ /* 0x080fe2000783e07a */
[----:B------:R-:W-:Y:S01]  /*4160*/  IMAD.MOV.U32 R24, RZ, RZ, R7 ;  /* 0x000000ffff187224 */ /* 0x000fe200078e0007 */
[----:B------:R-:W-:Y:S01]  /*4170*/  MOV R52, R46 ;  /* 0x0000002e00347202 */ /* 0x000fe20000000f00 */
[----:B------:R-:W-:Y:S01]  /*4180*/  IMAD.MOV.U32 R55, RZ, RZ, R47 ;  /* 0x000000ffff377224 */ /* 0x000fe200078e002f */
[----:B------:R-:W-:Y:S02]  /*4190*/  IADD3.X R8, R92, R80, R136, P1, P0 ;  /* 0x000000505c087210 */ /* 0x000fe40000fe0488 */
        /* <DEDUP_REMOVED lines=11> */
[----:B------:R-:W-:Y:S11]  /*4250*/  ISETP.GE.AND P0, PT, R26, c[0x0][0x27c], PT ;  /* 0x00009f001a007a0c */ /* 0x000ff60003f06270 */
[----:B------:R-:W-:Y:S02]  /*4260*/  @!UPT UIADD3 URZ, URZ, URZ, URZ ;  /* 0x0000003f3f3ff290 */ /* 0x000fe4000fffe03f */
[----:B------:R-:W-:Y:S01]  /*4270*/  @!P0 SHF.R.U64 R53, R46, 0x10, R47 ;  /* 0x000000102e358819 */ /* 0x000fe2000000122f */
[----:B------:R-:W-:Y:S01]  /*4280*/  @!P0 HADD2.F32 R2, -RZ, R2.H0_H0 ;  /* 0x20000002ff028230 */ /* 0x000fe20000004100 */
[--C-:B------:R-:W-:Y:S01]  /*4290*/  @!P0 SHF.R.U64 R11, R6, 0x10, R7.reuse ;  /* 0x00000010060b8819 */ /* 0x100fe20000001207 */
[----:B------:R-:W-:Y:S01]  /*42a0*/  @!P0 HADD2.F32 R43, -RZ, R43.H0_H0 ;  /* 0x2000002bff2b8230 */ /* 0x000fe20000004100 */
[----:B------:R-:W-:Y:S01]  /*42b0*/  @!P0 SHF.R.U32.HI R25, RZ, 0x10, R7 ;  /* 0x00000010ff198819 */ /* 0x000fe20000011607 */
[----:B-1----:R-:W-:Y:S01]  /*42c0*/  @!P0 IMAD.MOV.U32 R7, RZ, RZ, R16 ;  /* 0x000000ffff078224 */ /* 0x002fe200078e0010 */
[----:B------:R-:W-:Y:S01]  /*42d0*/  @!P0 MOV R46, R61 ;  /* 0x0000003d002e8202 */ /* 0x000fe20000000f00 */
[----:B------:R-:W-:Y:S01]  /*42e0*/  @!P0 HADD2.F32 R10, -RZ, R10.H0_H0 ;  /* 0x2000000aff0a8230 */ /* 0x000fe20000004100 */
[----:B------:R-:W-:Y:S02]  /*42f0*/  @!P0 MOV R48, R60 ;  /* 0x0000003c00308202 */ /* 0x000fe40000000f00 */
[----:B------:R-:W-:Y:S02]  /*4300*/  @!P0 MOV R6, R17 ;  /* 0x0000001100068202 */ /* 0x000fe40000000f00 */
[----:B------:R-:W-:Y:S01]  /*4310*/  @!P0 SHF.R.U64 R8, R4, 0x10, R5 ;  /* 0x0000001004088819 */ /* 0x000fe20000001205 */
[----:B------:R-:W-:Y:S01]  /*4320*/  @!P0 HADD2.F32 R4, -RZ, R3.H0_H0 ;  /* 0x20000003ff048230 */ /* 0x000fe20000004100 */
[----:B------:R-:W-:Y:S01]  /*4330*/  @!P0 SHF.R.U64 R51, R44, 0x10, R45 ;  /* 0x000000102c338819 */ /* 0x000fe2000000122d */
[----:B------:R-:W-:Y:S01]  /*4340*/  @!P0 HADD2.F32 R44, -RZ, R46.H0_H0 ;  /* 0x2000002eff2c8230 */ /* 0x000fe20000004100 */
[----:B------:R-:W-:Y:S01]  /*4350*/  @!P0 SHF.R.U32.HI R9, RZ, 0x10, R5 ;  /* 0x00000010ff098819 */ /* 0x000fe20000011605 */
[----:B------:R-:W-:Y:S01]  /*4360*/  @!P0 HADD2.F32 R42, -RZ, R48.H0_H0 ;  /* 0x20000030ff2a8230 */ /* 0x000fe20000004100 */
[----:B------:R-:W-:Y:S01]  /*4370*/  @!P0 SHF.R.U32.HI R50, RZ, 0x10, R45 ;  /* 0x00000010ff328819 */ /* 0x000fe2000001162d */
[----:B------:R-:W-:Y:S01]  /*4380*/  @!P0 HADD2.F32 R3, -RZ, R7.H0_H0 ;  /* 0x20000007ff038230 */ /* 0x000fe20000004100 */
[----:B------:R-:W-:Y:S01]  /*4390*/  @!P0 SHF.R.U32.HI R68, RZ, 0x10, R47 ;  /* 0x00000010ff448819 */ /* 0x000fe2000001162f */
[----:B------:R-:W-:Y:S01]  /*43a0*/  @!P0 FMUL.FTZ R47, R44, R4 ;  /* 0x000000042c2f8220 */ /* 0x000fe20000410000 */
[----:B------:R-:W-:Y:S01]  /*43b0*/  @!P0 HADD2.F32 R5, -RZ, R6.H0_H0 ;  /* 0x20000006ff058230 */ /* 0x000fe20000004100 */
[CC--:B------:R-:W-:Y:S01]  /*43c0*/  @!P0 FMUL.FTZ R54, R42.reuse, R2.reuse ;  /* 0x000000022a368220 */ /* 0x0c0fe20000410000 */
[----:B------:R-:W-:Y:S01]  /*43d0*/  @!P0 HADD2.F32 R45, -RZ, R49.H0_H0 ;  /* 0x20000031ff2d8230 */ /* 0x000fe20000004100 */
[----:B------:R-:W-:Y:S01]  /*43e0*/  @!P0 FMUL.FTZ R2, R3, R2 ;  /* 0x0000000203028220 */ /* 0x000fe20000410000 */
[----:B------:R-:W-:Y:S01]  /*43f0*/  @!P0 HADD2.F32 R46, -RZ, R46.H1_H1 ;  /* 0x3000002eff2e8230 */ /* 0x000fe20000004100 */
[C---:B------:R-:W-:Y:S01]  /*4400*/  @!P0 FMUL.FTZ R4, R5.reuse, R4 ;  /* 0x0000000405048220 */ /* 0x040fe20000410000 */
[----:B------:R-:W-:Y:S01]  /*4410*/  @!P0 HADD2.F32 R8, -RZ, R8.H0_H0 ;  /* 0x20000008ff088230 */ /* 0x000fe20000004100 */
[----:B------:R-:W-:Y:S01]  /*4420*/  @!P0 FFMA.FTZ R84, R5, R45, -R47 ;  /* 0x0000002d05548223 */ /* 0x000fe2000001082f */
[----:B------:R-:W-:Y:S01]  /*4430*/  @!P0 HADD2.F32 R5, -RZ, R9.H0_H0 ;  /* 0x20000009ff058230 */ /* 0x000fe20000004100 */
[----:B------:R-:W-:Y:S01]  /*4440*/  @!P0 FFMA.FTZ R85, R3, R43, -R54 ;  /* 0x0000002b03558223 */ /* 0x000fe20000010836 */
[----:B------:R-:W-:Y:S01]  /*4450*/  @!P0 MOV R54, R63 ;  /* 0x0000003f00368202 */ /* 0x000fe20000000f00 */
[----:B------:R-:W-:Y:S01]  /*4460*/  @!P0 FFMA.FTZ R2, R42, R43, R2 ;  /* 0x0000002b2a028223 */ /* 0x000fe20000010002 */
[----:B------:R-:W-:Y:S01]  /*4470*/  @!P0 HADD2.F32 R42, -RZ, R48.H1_H1 ;  /* 0x30000030ff2a8230 */ /* 0x000fe20000004100 */
[----:B------:R-:W-:Y:S01]  /*4480*/  @!P0 FMUL.FTZ R9, R46, R5 ;  /* 0x000000052e098220 */ /* 0x000fe20000410000 */
[----:B------:R-:W-:Y:S02]  /*4490*/  @!P0 HADD2.F32 R47, -RZ, R50.H0_H0 ;  /* 0x20000032ff2f8230 */ /* 0x000fe40000004100 */
[----:B------:R-:W-:Y:S02]  /*44a0*/  @!P0 HADD2.F32 R3, -RZ, R6.H1_H1 ;  /* 0x30000006ff038230 */ /* 0x000fe40000004100 */
[----:B------:R-:W-:Y:S01]  /*44b0*/  @!P0 HADD2.F32 R6, -RZ, R7.H1_H1 ;  /* 0x30000007ff068230 */ /* 0x000fe20000004100 */
[-C--:B------:R-:W-:Y:S01]  /*44c0*/  @!P0 FMUL.FTZ R7, R42, R8.reuse ;  /* 0x000000082a078220 */ /* 0x080fe20000410000 */
[----:B------:R-:W-:Y:S01]  /*44d0*/  @!P0 HADD2.F32 R43, -RZ, R51.H0_H0 ;  /* 0x20000033ff2b8230 */ /* 0x000fe20000004100 */
[C---:B------:R-:W-:Y:S01]  /*44e0*/  @!P0 FFMA.FTZ R83, R3.reuse, R47, -R9 ;  /* 0x0000002f03538223 */ /* 0x040fe20000010809 */
[----:B------:R-:W-:Y:S01]  /*44f0*/  @!P0 HADD2.F32 R51, -RZ, R53.H0_H0 ;  /* 0x20000035ff338230 */ /* 0x000fe20000004100 */
[----:B------:R-:W-:Y:S01]  /*4500*/  @!P0 IMAD.MOV.U32 R9, RZ, RZ, R62 ;  /* 0x000000ffff098224 */ /* 0x000fe200078e003e */
[----:B------:R-:W-:Y:S01]  /*4510*/  @!P0 HADD2.F32 R49, -RZ, R52.H0_H0 ;  /* 0x20000034ff318230 */ /* 0x000fe20000004100 */
[----:B------:R-:W-:Y:S01]  /*4520*/  @!P0 FMUL.FTZ R5, R3, R5 ;  /* 0x0000000503058220 */ /* 0x000fe20000410000 */
[----:B------:R-:W-:Y:S01]  /*4530*/  @!P0 HADD2.F32 R53, -RZ, R55.H0_H0 ;  /* 0x20000037ff358230 */ /* 0x000fe20000004100 */
[C---:B------:R-:W-:Y:S01]  /*4540*/  @!P0 FMUL.FTZ R3, R6.reuse, R8 ;  /* 0x0000000806038220 */ /* 0x040fe20000410000 */
[----:B------:R-:W-:Y:S01]  /*4550*/  @!P0 HADD2.F32 R50, -RZ, R9.H1_H1 ;  /* 0x30000009ff328230 */ /* 0x000fe20000004100 */
[-C--:B------:R-:W-:Y:S01]  /*4560*/  @!P0 FFMA.FTZ R82, R6, R43.reuse, -R7 ;  /* 0x0000002b06528223 */ /* 0x080fe20000010807 */
        /* <DEDUP_REMOVED lines=14> */
[----:B------:R-:W-:Y:S01]  /*4650*/  @!P0 MOV R17, R42 ;  /* 0x0000002a00118202 */ /* 0x000fe20000000f00 */
[----:B------:R-:W-:Y:S01]  /*4660*/  @!P0 IMAD.MOV.U32 R8, RZ, RZ, R19 ;  /* 0x000000ffff088224 */ /* 0x000fe200078e0013 */
[----:B------:R-:W-:Y:S01]  /*4670*/  @!P0 F2FP.PACK_AB R2, R3, R2 ;  /* 0x000000020302823e */ /* 0x000fe200000000ff */
[CC--:B------:R-:W-:Y:S01]  /*4680*/  @!P0 FFMA.FTZ R78, R9.reuse, R49.reuse, -R52 ;  /* 0x00000031094e8223 */ /* 0x0c0fe20000010834 */
[----:B------:R-:W-:Y:S01]  /*4690*/  @!P0 HADD2.F32 R11, -RZ, R24.H0_H0 ;  /* 0x20000018ff0b8230 */ /* 0x000fe20000004100 */
[----:B------:R-:W-:Y:S01]  /*46a0*/  @!P0 FMUL.FTZ R6, R9, R10 ;  /* 0x0000000a09068220 */ /* 0x000fe20000410000 */
[----:B------:R-:W-:Y:S01]  /*46b0*/  @!P0 HADD2.F32 R24, -RZ, R25.H0_H0 ;  /* 0x20000019ff188230 */ /* 0x000fe20000004100 */
[----:B------:R-:W-:Y:S01]  /*46c0*/  @!P0 IMAD.MOV.U32 R61, RZ, RZ, R4 ;  /* 0x000000ffff3d8224 */ /* 0x000fe200078e0004 */
[--C-:B------:R-:W-:Y:S01]  /*46d0*/  @!P0 HADD2.F32 R52, -RZ, R54.reuse.H0_H0 ;  /* 0x20000036ff348230 */ /* 0x100fe20000004100 */
[----:B------:R-:W-:Y:S01]  /*46e0*/  @!P0 FFMA.FTZ R6, R48, R49, R6 ;  /* 0x0000003130068223 */ /* 0x000fe20000010006 */
[----:B------:R-:W-:Y:S01]  /*46f0*/  @!P0 MOV R60, R2 ;  /* 0x00000002003c8202 */ /* 0x000fe20000000f00 */
[----:B------:R-:W-:Y:S01]  /*4700*/  @!P0 FFMA.FTZ R7, R50, R51, R7 ;  /* 0x0000003332078223 */ /* 0x000fe20000010007 */
[----:B------:R-:W-:Y:S01]  /*4710*/  @!P0 HADD2.F32 R25, -RZ, R54.H1_H1 ;  /* 0x30000036ff198230 */ /* 0x000fe20000004100 */
[----:B------:R-:W-:Y:S01]  /*4720*/  @!P0 FMUL.FTZ R73, R52, R11 ;  /* 0x0000000b34498220 */ /* 0x000fe20000410000 */
[--C-:B------:R-:W-:Y:S02]  /*4730*/  @!P0 HADD2.F32 R10, -RZ, R8.reuse.H1_H1 ;  /* 0x30000008ff0a8230 */ /* 0x100fe40000004100 */
[----:B------:R-:W-:Y:S01]  /*4740*/  @!P0 F2FP.PACK_AB R6, R7, R6 ;  /* 0x000000060706823e */ /* 0x000fe200000000ff */
[----:B------:R-:W-:Y:S01]  /*4750*/  @!P0 HADD2.F32 R9, -RZ, R8.H0_H0 ;  /* 0x20000008ff098230 */ /* 0x000fe20000004100 */
[----:B------:R-:W-:Y:S01]  /*4760*/  @!P0 FMUL.FTZ R55, R25, R24 ;  /* 0x0000001819378220 */ /* 0x000fe20000410000 */
[----:B------:R-:W-:Y:S01]  /*4770*/  @!P0 HADD2.F32 R54, -RZ, R68.H0_H0 ;  /* 0x20000044ff368230 */ /* 0x000fe20000004100 */
[----:B------:R-:W-:Y:S02]  /*4780*/  @!P0 MOV R62, R6 ;  /* 0x00000006003e8202 */ /* 0x000fe40000000f00 */
[C---:B------:R-:W-:Y:S02]  /*4790*/  @!P0 FFMA.FTZ R73, R9.reuse, R53, -R73 ;  /* 0x0000003509498223 */ /* 0x040fe40000010849 */
[C---:B------:R-:W-:Y:S02]  /*47a0*/  @!P0 FFMA.FTZ R55, R10.reuse, R54, -R55 ;  /* 0x000000360a378223 */ /* 0x040fe40000010837 */
[----:B------:R-:W-:Y:S01]  /*47b0*/  @!P0 FMUL.FTZ R8, R9, R11 ;  /* 0x0000000b09088220 */ /* 0x000fe20000410000 */
[----:B------:R-:W-:Y:S01]  /*47c0*/  @!P0 F2FP.PACK_AB R11, R79, R78 ;  /* 0x0000004e4f0b823e */ /* 0x000fe200000000ff */
[----:B------:R-:W-:Y:S01]  /*47d0*/  @!P0 FMUL.FTZ R9, R10, R24 ;  /* 0x000000180a098220 */ /* 0x000fe20000410000 */
[----:B------:R-:W-:Y:S01]  /*47e0*/  @!P0 F2FP.PACK_AB R24, R82, R85 ;  /* 0x000000555218823e */ /* 0x000fe200000000ff */
[----:B------:R-:W-:Y:S01]  /*47f0*/  @!P0 FFMA.FTZ R8, R52, R53, R8 ;  /* 0x0000003534088223 */ /* 0x000fe20000010008 */
[----:B------:R-:W-:Y:S01]  /*4800*/  @!P0 F2FP.PACK_AB R10, R55, R73 ;  /* 0x00000049370a823e */ /* 0x000fe200000000ff */
[----:B------:R-:W-:Y:S01]  /*4810*/  @!P0 FFMA.FTZ R9, R25, R54, R9 ;  /* 0x0000003619098223 */ /* 0x000fe20000010009 */
[----:B------:R-:W-:Y:S01]  /*4820*/  @!P0 MOV R16, R24 ;  /* 0x0000001800108202 */ /* 0x000fe20000000f00 */
[----:B------:R-:W-:Y:S01]  /*4830*/  @!P0 IMAD.MOV.U32 R18, RZ, RZ, R11 ;  /* 0x000000ffff128224 */ /* 0x000fe200078e000b */
[----:B------:R-:W-:Y:S02]  /*4840*/  @!P0 MOV R19, R10 ;  /* 0x0000000a00138202 */ /* 0x000fe40000000f00 */
[----:B------:R-:W-:Y:S03]  /*4850*/  @!P0 F2FP.PACK_AB R8, R9, R8 ;  /* 0x000000080908823e */ /* 0x000fe600000000ff */
[----:B------:R1:W-:Y:S01]  /*4860*/  STG.E.128 [R76.64], R16 ;  /* 0x000000104c007986 */ /* 0x0003e2000c101d0c */
[----:B------:R-:W-:Y:S07]  /*4870*/  @!P0 MOV R63, R8 ;  /* 0x00000008003f8202 */ /* 0x000fee0000000f00 */
[----:B------:R1:W-:Y:S02]  /*4880*/  @!P2 STG.E.128 [R74.64], R60 ;  /* 0x0000003c4a00a986 */ /* 0x0003e4000c101d0c */
.L_x_386:
[----:B------:R-:W-:Y:S05]  /*4890*/  BSYNC B0 ;  /* 0x0000000000007941 */ /* 0x000fea0003800000 */
.L_x_385:
[----:B------:R-:W-:Y:S01]  /*48a0*/  ISETP.GE.AND P0, PT, R28, c[0x0][0x1d4], PT ;  /* 0x000075001c007a0c */ /* 0x000fe20003f06270 */
[----:B------:R-:W-:Y:S01]  /*48b0*/  @!UPT UIADD3 URZ, URZ, URZ, URZ ;  /* 0x0000003f3f3ff290 */ /* 0x000fe2000fffe03f */
[----:B------:R-:W-:Y:S11]  /*48c0*/  BSSY B0, `(.L_x_387) ;  /* 0x0000071000007945 */ /* 0x000ff60003800000 */
        /* <DEDUP_REMOVED lines=12> */
[----:B------:R-:W-:Y:S11]  /*4990*/  ISETP.GE.AND P0, PT, R28, c[0x0][0x27c], PT ;  /* 0x00009f001c007a0c */ /* 0x000ff60003f06270 */
[----:B------:R-:W-:Y:S02]  /*49a0*/  @!UPT UIADD3 URZ, URZ, URZ, URZ ;  /* 0x0000003f3f3ff290 */ /* 0x000fe4000fffe03f */
[----:B------:R-:W-:Y:S01]  /*49b0*/  @!P0 SHF.R.U64 R5, R12, 0x10, R13 ;  /* 0x000000100c058819 */ /* 0x000fe2000000120d */
[----:B------:R-:W-:Y:S01]  /*49c0*/  @!P0 HADD2.F32 R2, -RZ, R30.H0_H0 ;  /* 0x2000001eff028230 */ /* 0x000fe20000004100 */
[----:B------:R-:W-:Y:S01]  /*49d0*/  @!P0 SHF.R.U64 R12, R56, 0x10, R57 ;  /* 0x00000010380c8819 */ /* 0x000fe20000001239 */
[----:B------:R-:W-:Y:S01]  /*49e0*/  @!P0 HADD2.F32 R8, -RZ, R69.H0_H0 ;  /* 0x20000045ff088230 */ /* 0x000fe20000004100 */
[----:B--2---:R-:W-:Y:S01]  /*49f0*/  @!P0 MOV R9, R52 ;  /* 0x0000003400098202 */ /* 0x004fe20000000f00 */
[----:B------:R-:W-:Y:S01]  /*4a00*/  @!P0 HADD2.F32 R5, -RZ, R5.H0_H0 ;  /* 0x20000005ff058230 */ /* 0x000fe20000004100 */
[----:B-1----:R-:W-:Y:S01]  /*4a10*/  @!P0 MOV R4, R16 ;  /* 0x0000001000048202 */ /* 0x002fe20000000f00 */
[----:B------:R-:W-:Y:S01]  /*4a20*/  @!P0 HADD2.F32 R24, -RZ, R69.H1_H1 ;  /* 0x30000045ff188230 */ /* 0x000fe20000004100 */
[----:B------:R-:W-:Y:S01]  /*4a30*/  @!P0 SHF.R.U32.HI R6, RZ, 0x10, R13 ;  /* 0x00000010ff068819 */ /* 0x000fe2000001160d */
[--C-:B------:R-:W-:Y:S01]  /*4a40*/  @!P0 HADD2.F32 R7, -RZ, R9.reuse.H0_H0 ;  /* 0x20000009ff078230 */ /* 0x100fe20000004100 */
[----:B------:R-:W-:Y:S01]  /*4a50*/  @!P0 SHF.R.U64 R11, R14, 0x10, R15 ;  /* 0x000000100e0b8819 */ /* 0x000fe2000000120f */
[--C-:B------:R-:W-:Y:S01]  /*4a60*/  @!P0 HADD2.F32 R3, -RZ, R4.reuse.H0_H0 ;  /* 0x20000004ff038230 */ /* 0x100fe20000004100 */
[----:B------:R-:W-:Y:S01]  /*4a70*/  @!P0 MOV R43, R54 ;  /* 0x00000036002b8202 */ /* 0x000fe20000000f00 */
[----:B------:R-:W-:Y:S01]  /*4a80*/  @!P0 HADD2.F32 R13, -RZ, R9.H1_H1 ;  /* 0x30000009ff0d8230 */ /* 0x000fe20000004100 */
[----:B------:R-:W-:Y:S01]  /*4a90*/  @!P0 FMUL.FTZ R14, R7, R2 ;  /* 0x00000002070e8220 */ /* 0x000fe20000410000 */
[----:B------:R-:W-:Y:S01]  /*4aa0*/  @!P0 HADD2.F32 R4, -RZ, R4.H1_H1 ;  /* 0x30000004ff048230 */ /* 0x000fe20000004100 */
[----:B------:R-:W-:Y:S01]  /*4ab0*/  @!P0 IMAD.MOV.U32 R9, RZ, RZ, R53 ;  /* 0x000000ffff098224 */ /* 0x000fe200078e0035 */
[--C-:B------:R-:W-:Y:S01]  /*4ac0*/  @!P0 SHF.R.U32.HI R48, RZ, 0x10, R59.reuse ;  /* 0x00000010ff308819 */ /* 0x100fe2000001163b */
[----:B------:R-:W-:Y:S01]  /*4ad0*/  @!P0 FFMA.FTZ R68, R3, R8, -R14 ;  /* 0x0000000803448223 */ /* 0x000fe2000001080e */
[----:B------:R-:W-:Y:S01]  /*4ae0*/  @!P0 HADD2.F32 R14, -RZ, R12.H0_H0 ;  /* 0x2000000cff0e8230 */ /* 0x000fe20000004100 */
[-C--:B------:R-:W-:Y:S01]  /*4af0*/  @!P0 FMUL.FTZ R12, R13, R5.reuse ;  /* 0x000000050d0c8220 */ /* 0x080fe20000410000 */
[----:B------:R-:W-:Y:S01]  /*4b00*/  @!P0 SHF.R.U64 R44, R58, 0x10, R59 ;  /* 0x000000103a2c8819 */ /* 0x000fe2000000123b */
[----:B------:R-:W-:Y:S01]  /*4b10*/  @!P0 FMUL.FTZ R2, R3, R2 ;  /* 0x0000000203028220 */ /* 0x000fe20000410000 */
[----:B------:R-:W-:Y:S01]  /*4b20*/  @!P0 SHF.R.U32.HI R56, RZ, 0x10, R57 ;  /* 0x00000010ff388819 */ /* 0x000fe20000011639 */
[C---:B------:R-:W-:Y:S01]  /*4b30*/  @!P0 FMUL.FTZ R3, R4.reuse, R5 ;  /* 0x0000000504038220 */ /* 0x040fe20000410000 */
[----:B------:R-:W-:Y:S01]  /*4b40*/  @!P0 MOV R5, R17 ;  /* 0x0000001100058202 */ /* 0x000fe20000000f00 */
[----:B------:R-:W-:Y:S01]  /*4b50*/  @!P0 FFMA.FTZ R59, R4, R14, -R12 ;  /* 0x0000000e043b8223 */ /* 0x000fe2000001080c */
[----:B------:R-:W-:Y:S01]  /*4b60*/  @!P0 HADD2.F32 R4, -RZ, R30.H1_H1 ;  /* 0x3000001eff048230 */ /* 0x000fe20000004100 */
[----:B------:R-:W-:Y:S01]  /*4b70*/  @!P0 FFMA.FTZ R2, R7, R8, R2 ;  /* 0x0000000807028223 */ /* 0x000fe20000010002 */
[----:B------:R-:W-:Y:S01]  /*4b80*/  @!P0 SHF.R.U32.HI R10, RZ, 0x10, R15 ;  /* 0x00000010ff0a8819 */ /* 0x000fe2000001160f */
[----:B------:R-:W-:Y:S01]  /*4b90*/  @!P0 FFMA.FTZ R3, R13, R14, R3 ;  /* 0x0000000e0d038223 */ /* 0x000fe20000010003 */
[----:B------:R-:W-:Y:S02]  /*4ba0*/  @!P0 HADD2.F32 R15, -RZ, R9.H0_H0 ;  /* 0x20000009ff0f8230 */ /* 0x000fe40000004100 */
[----:B------:R-:W-:Y:S02]  /*4bb0*/  @!P0 HADD2.F32 R7, -RZ, R5.H0_H0 ;  /* 0x20000005ff078230 */ /* 0x000fe40000004100 */
[----:B------:R-:W-:Y:S01]  /*4bc0*/  @!P0 F2FP.PACK_AB R2, R3, R2 ;  /* 0x000000020302823e */ /* 0x000fe200000000ff */
[-C--:B------:R-:W-:Y:S01]  /*4bd0*/  @!P0 FMUL.FTZ R12, R15, R4.reuse ;  /* 0x000000040f0c8220 */ /* 0x080fe20000410000 */
[----:B------:R-:W-:Y:S01]  /*4be0*/  @!P0 HADD2.F32 R25, -RZ, R9.H1_H1 ;  /* 0x30000009ff198230 */ /* 0x000fe20000004100 */
[C---:B------:R-:W-:Y:S01]  /*4bf0*/  @!P0 FMUL.FTZ R4, R7.reuse, R4 ;  /* 0x0000000407048220 */ /* 0x040fe20000410000 */
[----:B------:R-:W-:Y:S01]  /*4c00*/  @!P0 HADD2.F32 R8, -RZ, R6.H0_H0 ;  /* 0x20000006ff088230 */ /* 0x000fe20000004100 */
[----:B------:R-:W-:Y:S01]  /*4c10*/  @!P0 FFMA.FTZ R58, R7, R24, -R12 ;  /* 0x00000018073a8223 */ /* 0x000fe2000001080c */
[----:B------:R-:W-:Y:S01]  /*4c20*/  @!P0 MOV R52, R2 ;  /* 0x0000000200348202 */ /* 0x000fe20000000f00 */
[----:B------:R-:W-:Y:S01]  /*4c30*/  @!P0 IMAD.MOV.U32 R12, RZ, RZ, R55 ;  /* 0x000000ffff0c8224 */ /* 0x000fe200078e0037 */
[----:B------:R-:W-:Y:S01]  /*4c40*/  @!P0 MOV R7, R19 ;  /* 0x0000001300078202 */ /* 0x000fe20000000f00 */
[----:B------:R-:W-:Y:S01]  /*4c50*/  @!P0 FMUL.FTZ R9, R25, R8 ;  /* 0x0000000819098220 */ /* 0x000fe20000410000 */
[----:B------:R-:W-:Y:S01]  /*4c60*/  @!P0 HADD2.F32 R30, -RZ, R56.H0_H0 ;  /* 0x20000038ff1e8230 */ /* 0x000fe20000004100 */
[----:B------:R-:W-:Y:S01]  /*4c70*/  @!P0 FFMA.FTZ R4, R15, R24, R4 ;  /* 0x000000180f048223 */ /* 0x000fe20000010004 */
[----:B------:R-:W-:Y:S02]  /*4c80*/  @!P0 HADD2.F32 R6, -RZ, R5.H1_H1 ;  /* 0x30000005ff068230 */ /* 0x000fe40000004100 */
[----:B------:R-:W-:Y:S02]  /*4c90*/  @!P0 HADD2.F32 R45, -RZ, R12.H0_H0 ;  /* 0x2000000cff2d8230 */ /* 0x000fe40000004100 */
[----:B------:R-:W-:Y:S01]  /*4ca0*/  @!P0 HADD2.F32 R10, -RZ, R10.H0_H0 ;  /* 0x2000000aff0a8230 */ /* 0x000fe20000004100 */
[C---:B------:R-:W-:Y:S01]  /*4cb0*/  @!P0 FMUL.FTZ R5, R6.reuse, R8 ;  /* 0x0000000806058220 */ /* 0x040fe20000410000 */
[----:B------:R-:W-:Y:S01]  /*4cc0*/  @!P0 HADD2.F32 R47, -RZ, R12.H1_H1 ;  /* 0x3000000cff2f8230 */ /* 0x000fe20000004100 */
[-C--:B------:R-:W-:Y:S01]  /*4cd0*/  @!P0 FFMA.FTZ R57, R6, R30.reuse, -R9 ;  /* 0x0000001e06398223 */ /* 0x080fe20000010809 */
[----:B------:R-:W-:Y:S01]  /*4ce0*/  @!P0 HADD2.F32 R9, -RZ, R7.H0_H0 ;  /* 0x20000007ff098230 */ /* 0x000fe20000004100 */
[----:B------:R-:W-:Y:S01]  /*4cf0*/  @!P0 FFMA.FTZ R5, R25, R30, R5 ;  /* 0x0000001e19058223 */ /* 0x000fe20000010005 */
[----:B------:R-:W-:Y:S02]  /*4d00*/  @!P0 HADD2.F32 R6, -RZ, R31.H0_H0 ;  /* 0x2000001fff068230 */ /* 0x000fe40000004100 */
[----:B------:R-:W-:Y:S01]  /*4d10*/  @!P0 HADD2.F32 R7, -RZ, R7.H1_H1 ;  /* 0x30000007ff078230 */ /* 0x000fe20000004100 */
[----:B------:R-:W-:Y:S01]  /*4d20*/  @!P0 F2FP.PACK_AB R13, R57, R58 ;  /* 0x0000003a390d823e */ /* 0x000fe200000000ff */
[----:B------:R-:W-:Y:S01]  /*4d30*/  @!P0 HADD2.F32 R46, -RZ, R70.H0_H0 ;  /* 0x20000046ff2e8230 */ /* 0x000fe20000004100 */
[-C--:B------:R-:W-:Y:S01]  /*4d40*/  @!P0 FMUL.FTZ R12, R45, R6.reuse ;  /* 0x000000062d0c8220 */ /* 0x080fe20000410000 */
[----:B------:R-:W-:Y:S01]  /*4d50*/  @!P0 HADD2.F32 R48, -RZ, R48.H0_H0 ;  /* 0x20000030ff308230 */ /* 0x000fe20000004100 */
[----:B------:R-:W-:Y:S01]  /*4d60*/  @!P0 FMUL.FTZ R8, R9, R6 ;  /* 0x0000000609088220 */ /* 0x000fe20000410000 */
[----:B------:R-:W-:Y:S01]  /*4d70*/  @!P0 MOV R17, R13 ;  /* 0x0000000d00118202 */ /* 0x000fe20000000f00 */
[----:B------:R-:W-:Y:S01]  /*4d80*/  @!P0 FMUL.FTZ R6, R47, R10 ;  /* 0x0000000a2f068220 */ /* 0x000fe20000410000 */
[----:B------:R-:W-:Y:S01]  /*4d90*/  @!P0 F2FP.PACK_AB R4, R5, R4 ;  /* 0x000000040504823e */ /* 0x000fe200000000ff */
[----:B------:R-:W-:Y:S01]  /*4da0*/  @!P0 FFMA.FTZ R56, R9, R46, -R12 ;  /* 0x0000002e09388223 */ /* 0x000fe2000001080c */
[----:B------:R-:W-:Y:S01]  /*4db0*/  @!P0 HADD2.F32 R12, -RZ, R11.H0_H0 ;  /* 0x2000000bff0c8230 */ /* 0x000fe20000004100 */
[C---:B------:R-:W-:Y:S01]  /*4dc0*/  @!P0 FMUL.FTZ R9, R7.reuse, R10 ;  /* 0x0000000a07098220 */ /* 0x040fe20000410000 */
[----:B------:R-:W-:Y:S01]  /*4dd0*/  @!P0 HADD2.F32 R42, -RZ, R70.H1_H1 ;  /* 0x30000046ff2a8230 */ /* 0x000fe20000004100 */
[----:B------:R-:W-:Y:S01]  /*4de0*/  @!P0 FFMA.FTZ R51, R7, R48, -R6 ;  /* 0x0000003007338223 */ /* 0x000fe20000010806 */
[----:B------:R-:W-:Y:S01]  /*4df0*/  @!P0 HADD2.F32 R6, -RZ, R31.H1_H1 ;  /* 0x3000001fff068230 */ /* 0x000fe20000004100 */
[----:B------:R-:W-:Y:S01]  /*4e00*/  @!P0 IMAD.MOV.U32 R7, RZ, RZ, R18 ;  /* 0x000000ffff078224 */ /* 0x000fe200078e0012 */
[--C-:B------:R-:W-:Y:S01]  /*4e10*/  @!P0 HADD2.F32 R31, -RZ, R43.reuse.H0_H0 ;  /* 0x2000002bff1f8230 */ /* 0x100fe20000004100 */
[----:B------:R-:W-:Y:S01]  /*4e20*/  @!P0 IMAD.MOV.U32 R53, RZ, RZ, R4 ;  /* 0x000000ffff358224 */ /* 0x000fe200078e0004 */
[----:B------:R-:W-:Y:S02]  /*4e30*/  @!P0 HADD2.F32 R43, -RZ, R43.H1_H1 ;  /* 0x3000002bff2b8230 */ /* 0x000fe40000004100 */
[--C-:B------:R-:W-:Y:S02]  /*4e40*/  @!P0 HADD2.F32 R11, -RZ, R7.reuse.H0_H0 ;  /* 0x20000007ff0b8230 */ /* 0x100fe40000004100 */
[----:B------:R-:W-:Y:S01]  /*4e50*/  @!P0 HADD2.F32 R10, -RZ, R7.H1_H1 ;  /* 0x30000007ff0a8230 */ /* 0x000fe20000004100 */
[----:B------:R-:W-:Y:S01]  /*4e60*/  @!P0 FMUL.FTZ R7, R31, R6 ;  /* 0x000000061f078220 */ /* 0x000fe20000410000 */
[----:B------:R-:W-:Y:S01]  /*4e70*/  @!P0 HADD2.F32 R44, -RZ, R44.H0_H0 ;  /* 0x2000002cff2c8230 */ /* 0x000fe20000004100 */
[----:B------:R-:W-:Y:S02]  /*4e80*/  @!P0 FMUL.FTZ R49, R43, R12 ;  /* 0x0000000c2b318220 */ /* 0x000fe40000410000 */
[C---:B------:R-:W-:Y:S02]  /*4e90*/  @!P0 FMUL.FTZ R6, R11.reuse, R6 ;  /* 0x000000060b068220 */ /* 0x040fe40000410000 */
[----:B------:R-:W-:Y:S01]  /*4ea0*/  @!P0 FFMA.FTZ R50, R11, R42, -R7 ;  /* 0x0000002a0b328223 */ /* 0x000fe20000010807 */
[----:B------:R-:W-:Y:S01]  /*4eb0*/  @!P0 F2FP.PACK_AB R11, R51, R56 ;  /* 0x00000038330b823e */ /* 0x000fe200000000ff */
[C---:B------:R-:W-:Y:S02]  /*4ec0*/  @!P0 FFMA.FTZ R49, R10.reuse, R44, -R49 ;  /* 0x0000002c0a318223 */ /* 0x040fe40000010831 */
[----:B------:R-:W-:Y:S01]  /*4ed0*/  @!P0 FMUL.FTZ R7, R10, R12 ;  /* 0x0000000c0a078220 */ /* 0x000fe20000410000 */
[----:B------:R-:W-:Y:S01]  /*4ee0*/  @!P0 F2FP.PACK_AB R12, R59, R68 ;  /* 0x000000443b0c823e */ /* 0x000fe200000000ff */
[----:B------:R-:W-:Y:S01]  /*4ef0*/  @!P0 FFMA.FTZ R6, R31, R42, R6 ;  /* 0x0000002a1f068223 */ /* 0x000fe20000010006 */
[----:B------:R-:W-:Y:S01]  /*4f00*/  @!P0 F2FP.PACK_AB R10, R49, R50 ;  /* 0x00000032310a823e */ /* 0x000fe200000000ff */
[----:B------:R-:W-:Y:S01]  /*4f10*/  @!P0 FFMA.FTZ R7, R43, R44, R7 ;  /* 0x0000002c2b078223 */ /* 0x000fe20000010007 */
[----:B------:R-:W-:Y:S01]  /*4f20*/  @!P0 MOV R16, R12 ;  /* 0x0000000c00108202 */ /* 0x000fe20000000f00 */
        /* <DEDUP_REMOVED lines=10> */
.L_x_388:
[----:B------:R-:W-:Y:S05]  /*4fd0*/  BSYNC B0 ;  /* 0x0000000000007941 */ /* 0x000fea0003800000 */
.L_x_387:
[----:B------:R-:W-:Y:S11]  /*4fe0*/  ISETP.GE.AND P0, PT, R29, c[0x0][0x1d4], PT ;  /* 0x000075001d007a0c */ /* 0x000ff60003f06270 */
[----:B------:R-:W-:Y:S02]  /*4ff0*/  @!UPT UIADD3 URZ, URZ, URZ, URZ ;  /* 0x0000003f3f3ff290 */ /* 0x000fe4000fffe03f */
[----:B------:R-:W-:-:S05]  /*5000*/  @P0 BRA `(.L_x_372) ;  /* 0x000008f000000947 */ /* 0x000fca0003800000 */
[----:B------:R-:W-:Y:S01]  /*5010*/  LDS.128 R44, [R123+0x3c80] ;  /* 0x003c80007b2c7984 */ /* 0x000fe20000000c00 */
[----:B------:R-:W-:Y:S04]  /*5020*/  IADD3 R2, P1, P0, R90, R81, R120 ;  /* 0x000000515a027210 */ /* 0x000fe8000783e078 */
[----:B------:R-:W-:Y:S02]  /*5030*/  IADD3.X R3, R92, R80, R130, P1, P0 ;  /* 0x000000505c037210 */ /* 0x000fe40000fe0482 */
[C---:B-1----:R-:W-:Y:S01]  /*5040*/  LEA R52, P0, R2.reuse, c[0x0][0x1c8], 0x1 ;  /* 0x0000720002347a11 */ /* 0x042fe200078008ff */
[----:B------:R-:W1:Y:S03]  /*5050*/  LDS.128 R12, [R126+0x3c80] ;  /* 0x003c80007e0c7984 */ /* 0x000e660000000c00 */
[----:B------:R-:W-:Y:S02]  /*5060*/  LEA.HI.X R53, R2, c[0x0][0x1cc], R3, 0x1, P0 ;  /* 0x0000730002357a11 */ /* 0x000fe400000f0c03 */
[----:B------:R-:W-:Y:S11]  /*5070*/  ISETP.GE.AND P0, PT, R29, c[0x0][0x27c], PT ;  /* 0x00009f001d007a0c */ /* 0x000ff60003f06270 */
[----:B------:R-:W-:Y:S02]  /*5080*/  @!UPT UIADD3 URZ, URZ, URZ, URZ ;  /* 0x0000003f3f3ff290 */ /* 0x000fe4000fffe03f */
[--C-:B------:R-:W-:Y:S01]  /*5090*/  @!P0 SHF.R.U64 R11, R22, 0x10, R23.reuse ;  /* 0x00000010160b8819 */ /* 0x100fe20000001217 */
[--C-:B------:R-:W-:Y:S01]  /*50a0*/  @!P0 HADD2.F32 R2, -RZ, R32.reuse.H0_H0 ;  /* 0x20000020ff028230 */ /* 0x100fe20000004100 */
[----:B------:R-:W-:Y:S01]  /*50b0*/  @!P0 SHF.R.U32.HI R10, RZ, 0x10, R23 ;  /* 0x00000010ff0a8819 */ /* 0x000fe20000011617 */
[----:B------:R-:W-:Y:S01]  /*50c0*/  @!P0 HADD2.F32 R3, -RZ, R32.H1_H1 ;  /* 0x30000020ff038230 */ /* 0x000fe20000004100 */
[--C-:B------:R-:W-:Y:S01]  /*50d0*/  @!P0 SHF.R.U32.HI R8, RZ, 0x10, R21.reuse ;  /* 0x00000010ff088819 */ /* 0x100fe20000011615 */
[--C-:B------:R-:W-:Y:S01]  /*50e0*/  @!P0 HADD2.F32 R17, -RZ, R71.reuse.H0_H0 ;  /* 0x20000047ff118230 */ /* 0x100fe20000004100 */
[----:B------:R-:W-:Y:S01]  /*50f0*/  @!P0 SHF.R.U64 R9, R20, 0x10, R21 ;  /* 0x0000001014098819 */ /* 0x000fe20000001215 */
[----:B------:R-:W-:Y:S01]  /*5100*/  @!P0 HADD2.F32 R20, -RZ, R71.H1_H1 ;  /* 0x30000047ff148230 */ /* 0x000fe20000004100 */
[--C-:B------:R-:W-:Y:S01]  /*5110*/  @!P0 SHF.R.U32.HI R24, RZ, 0x10, R65.reuse ;  /* 0x00000010ff188819 */ /* 0x100fe20000011641 */
[----:B------:R-:W-:Y:S01]  /*5120*/  @!P0 HADD2.F32 R10, -RZ, R10.H0_H0 ;  /* 0x2000000aff0a8230 */ /* 0x000fe20000004100 */
[----:B------:R-:W-:Y:S01]  /*5130*/  @!P0 SHF.R.U64 R64, R64, 0x10, R65 ;  /* 0x0000001040408819 */ /* 0x000fe20000001241 */
[----:B------:R-:W-:Y:S01]  /*5140*/  @!P0 HADD2.F32 R9, -RZ, R9.H0_H0 ;  /* 0x20000009ff098230 */ /* 0x000fe20000004100 */
[--C-:B------:R-:W-:Y:S01]  /*5150*/  @!P0 SHF.R.U32.HI R43, RZ, 0x10, R67.reuse ;  /* 0x00000010ff2b8819 */ /* 0x100fe20000011643 */
[----:B------:R-:W-:Y:S01]  /*5160*/  @!P0 HADD2.F32 R32, -RZ, R72.H0_H0 ;  /* 0x20000048ff208230 */ /* 0x000fe20000004100 */
[----:B------:R-:W-:Y:S03]  /*5170*/  @!P0 SHF.R.U64 R30, R66, 0x10, R67 ;  /* 0x00000010421e8819 */ /* 0x000fe60000001243 */
[----:B------:R-:W-:Y:S02]  /*5180*/  @!P0 HADD2.F32 R43, -RZ, R43.H0_H0 ;  /* 0x2000002bff2b8230 */ /* 0x000fe40000004100 */
[----:B------:R-:W-:Y:S01]  /*5190*/  @!P0 HADD2.F32 R30, -RZ, R30.H0_H0 ;  /* 0x2000001eff1e8230 */ /* 0x000fe20000004100 */
[----:B-1----:R-:W-:Y:S02]  /*51a0*/  @!P0 MOV R7, R12 ;  /* 0x0000000c00078202 */ /* 0x002fe40000000f00 */
[----:B------:R-:W-:Y:S02]  /*51b0*/  @!P0 MOV R23, R44 ;  /* 0x0000002c00178202 */ /* 0x000fe40000000f00 */
[----:B------:R-:W-:Y:S01]  /*51c0*/  @!P0 MOV R18, R45 ;  /* 0x0000002d00128202 */ /* 0x000fe20000000f00 */
[----:B------:R-:W-:Y:S01]  /*51d0*/  @!P0 HADD2.F32 R4, -RZ, R7.H0_H0 ;  /* 0x20000007ff048230 */ /* 0x000fe20000004100 */
[----:B------:R-:W-:Y:S01]  /*51e0*/  @!P0 MOV R6, R13 ;  /* 0x0000000d00068202 */ /* 0x000fe20000000f00 */
[--C-:B------:R-:W-:Y:S01]  /*51f0*/  @!P0 HADD2.F32 R16, -RZ, R23.reuse.H0_H0 ;  /* 0x20000017ff108230 */ /* 0x100fe20000004100 */
[----:B------:R-:W-:Y:S01]  /*5200*/  @!P0 MOV R25, R46 ;  /* 0x0000002e00198202 */ /* 0x000fe20000000f00 */
[----:B------:R-:W-:Y:S02]  /*5210*/  @!P0 HADD2.F32 R19, -RZ, R18.H0_H0 ;  /* 0x20000012ff138230 */ /* 0x000fe40000004100 */
[----:B------:R-:W-:Y:S01]  /*5220*/  @!P0 HADD2.F32 R5, -RZ, R6.H0_H0 ;  /* 0x20000006ff058230 */ /* 0x000fe20000004100 */
[-C--:B------:R-:W-:Y:S02]  /*5230*/  @!P0 FMUL.FTZ R22, R16, R2.reuse ;  /* 0x0000000210168220 */ /* 0x080fe40000410000 */
[C---:B------:R-:W-:Y:S02]  /*5240*/  @!P0 FMUL.FTZ R2, R4.reuse, R2 ;  /* 0x0000000204028220 */ /* 0x040fe40000410000 */
[----:B------:R-:W-:Y:S02]  /*5250*/  @!P0 FMUL.FTZ R21, R19, R3 ;  /* 0x0000000313158220 */ /* 0x000fe40000410000 */
[-C--:B------:R-:W-:Y:S01]  /*5260*/  @!P0 FFMA.FTZ R56, R4, R17.reuse, -R22 ;  /* 0x0000001104388223 */ /* 0x080fe20000010816 */
[----:B------:R-:W-:Y:S01]  /*5270*/  @!P0 HADD2.F32 R22, -RZ, R24.H0_H0 ;  /* 0x20000018ff168230 */ /* 0x000fe20000004100 */
[----:B------:R-:W-:Y:S01]  /*5280*/  @!P0 FFMA.FTZ R2, R16, R17, R2 ;  /* 0x0000001110028223 */ /* 0x000fe20000010002 */
[----:B------:R-:W-:Y:S01]  /*5290*/  @!P0 HADD2.F32 R17, -RZ, R23.H1_H1 ;  /* 0x30000017ff118230 */ /* 0x000fe20000004100 */
[C---:B------:R-:W-:Y:S01]  /*52a0*/  @!P0 FMUL.FTZ R4, R5.reuse, R3 ;  /* 0x0000000305048220 */ /* 0x040fe20000410000 */
[----:B------:R-:W-:Y:S01]  /*52b0*/  @!P0 HADD2.F32 R3, -RZ, R6.H1_H1 ;  /* 0x30000006ff038230 */ /* 0x000fe20000004100 */
[----:B------:R-:W-:Y:S01]  /*52c0*/  @!P0 FFMA.FTZ R55, R5, R20, -R21 ;  /* 0x0000001405378223 */ /* 0x000fe20000010815 */
[----:B------:R-:W-:Y:S02]  /*52d0*/  @!P0 HADD2.F32 R5, -RZ, R8.H0_H0 ;  /* 0x20000008ff058230 */ /* 0x000fe40000004100 */
[----:B------:R-:W-:Y:S02]  /*52e0*/  @!P0 HADD2.F32 R21, -RZ, R18.H1_H1 ;  /* 0x30000012ff158230 */ /* 0x000fe40000004100 */
[----:B------:R-:W-:Y:S02]  /*52f0*/  @!P0 HADD2.F32 R18, -RZ, R64.H0_H0 ;  /* 0x20000040ff128230 */ /* 0x000fe40000004100 */
[----:B------:R-:W-:Y:S01]  /*5300*/  @!P0 HADD2.F32 R6, -RZ, R7.H1_H1 ;  /* 0x30000007ff068230 */ /* 0x000fe20000004100 */
[----:B------:R-:W-:Y:S01]  /*5310*/  @!P0 FMUL.FTZ R8, R21, R5 ;  /* 0x0000000515088220 */ /* 0x000fe20000410000 */
[----:B------:R-:W-:Y:S01]  /*5320*/  @!P0 HADD2.F32 R24, -RZ, R72.H1_H1 ;  /* 0x30000048ff188230 */ /* 0x000fe20000004100 */
[----:B------:R-:W-:Y:S01]  /*5330*/  @!P0 FMUL.FTZ R7, R17, R9 ;  /* 0x0000000911078220 */ /* 0x000fe20000410000 */
[--C-:B------:R-:W-:Y:S01]  /*5340*/  @!P0 HADD2.F32 R23, -RZ, R25.reuse.H0_H0 ;  /* 0x20000019ff178230 */ /* 0x100fe20000004100 */
[C---:B------:R-:W-:Y:S01]  /*5350*/  @!P0 FFMA.FTZ R54, R3.reuse, R22, -R8 ;  /* 0x0000001603368223 */ /* 0x040fe20000010808 */
[----:B------:R-:W-:Y:S01]  /*5360*/  @!P0 HADD2.F32 R25, -RZ, R25.H1_H1 ;  /* 0x30000019ff198230 */ /* 0x000fe20000004100 */
[----:B------:R-:W-:Y:S02]  /*5370*/  @!P0 IMAD.MOV.U32 R8, RZ, RZ, R47 ;  /* 0x000000ffff088224 */ /* 0x000fe400078e002f */
[CC--:B------:R-:W-:Y:S01]  /*5380*/  @!P0 FFMA.FTZ R51, R6.reuse, R18.reuse, -R7 ;  /* 0x0000001206338223 */ /* 0x0c0fe20000010807 */
[----:B------:R-:W-:Y:S01]  /*5390*/  @!P0 MOV R7, R15 ;  /* 0x0000000f00078202 */ /* 0x000fe20000000f00 */
[----:B------:R-:W-:Y:S01]  /*53a0*/  @!P0 FMUL.FTZ R5, R3, R5 ;  /* 0x0000000503058220 */ /* 0x000fe20000410000 */
[--C-:B------:R-:W-:Y:S01]  /*53b0*/  @!P0 HADD2.F32 R31, -RZ, R8.reuse.H0_H0 ;  /* 0x20000008ff1f8230 */ /* 0x100fe20000004100 */
[----:B------:R-:W-:Y:S01]  /*53c0*/  @!P0 FMUL.FTZ R3, R6, R9 ;  /* 0x0000000906038220 */ /* 0x000fe20000410000 */
[----:B------:R-:W-:Y:S02]  /*53d0*/  @!P0 HADD2.F32 R6, -RZ, R33.H0_H0 ;  /* 0x20000021ff068230 */ /* 0x000fe40000004100 */
[--C-:B------:R-:W-:Y:S01]  /*53e0*/  @!P0 HADD2.F32 R9, -RZ, R7.reuse.H0_H0 ;  /* 0x20000007ff098230 */ /* 0x100fe20000004100 */
[----:B------:R-:W-:Y:S01]  /*53f0*/  @!P0 FFMA.FTZ R3, R17, R18, R3 ;  /* 0x0000001211038223 */ /* 0x000fe20000010003 */
[----:B------:R-:W-:Y:S01]  /*5400*/  @!P0 HADD2.F32 R42, -RZ, R8.H1_H1 ;  /* 0x30000008ff2a8230 */ /* 0x000fe20000004100 */
[-C--:B------:R-:W-:Y:S01]  /*5410*/  @!P0 FMUL.FTZ R16, R31, R6.reuse ;  /* 0x000000061f108220 */ /* 0x080fe20000410000 */
[----:B------:R-:W-:Y:S01]  /*5420*/  @!P0 HADD2.F32 R7, -RZ, R7.H1_H1 ;  /* 0x30000007ff078230 */ /* 0x000fe20000004100 */
[----:B------:R-:W-:Y:S01]  /*5430*/  @!P0 FMUL.FTZ R8, R9, R6 ;  /* 0x0000000609088220 */ /* 0x000fe20000410000 */
[----:B------:R-:W-:Y:S01]  /*5440*/  @!P0 F2FP.PACK_AB R17, R54, R55 ;  /* 0x000000373611823e */ /* 0x000fe200000000ff */
[----:B------:R-:W-:Y:S01]  /*5450*/  @!P0 FMUL.FTZ R6, R42, R10 ;  /* 0x0000000a2a068220 */ /* 0x000fe20000410000 */
[----:B------:R-:W-:Y:S01]  /*5460*/  @!P0 F2FP.PACK_AB R2, R3, R2 ;  /* 0x000000020302823e */ /* 0x000fe200000000ff */
[----:B------:R-:W-:Y:S01]  /*5470*/  @!P0 FFMA.FTZ R50, R9, R32, -R16 ;  /* 0x0000002009328223 */ /* 0x000fe20000010810 */
[----:B------:R-:W-:Y:S01]  /*5480*/  @!P0 MOV R13, R17 ;  /* 0x00000011000d8202 */ /* 0x000fe20000000f00 */
[C---:B------:R-:W-:Y:S01]  /*5490*/  @!P0 FMUL.FTZ R9, R7.reuse, R10 ;  /* 0x0000000a07098220 */ /* 0x040fe20000410000 */
[----:B------:R-:W-:Y:S01]  /*54a0*/  @!P0 HADD2.F32 R16, -RZ, R11.H0_H0 ;  /* 0x2000000bff108230 */ /* 0x000fe20000004100 */
[----:B------:R-:W-:Y:S01]  /*54b0*/  @!P0 FFMA.FTZ R49, R7, R43, -R6 ;  /* 0x0000002b07318223 */ /* 0x000fe20000010806 */
[----:B------:R-:W-:Y:S01]  /*54c0*/  @!P0 MOV R7, R14 ;  /* 0x0000000e00078202 */ /* 0x000fe20000000f00 */
[----:B------:R-:W-:Y:S01]  /*54d0*/  @!P0 FFMA.FTZ R4, R19, R20, R4 ;  /* 0x0000001413048223 */ /* 0x000fe20000010004 */
[----:B------:R-:W-:Y:S01]  /*54e0*/  @!P0 HADD2.F32 R6, -RZ, R33.H1_H1 ;  /* 0x30000021ff068230 */ /* 0x000fe20000004100 */
[----:B------:R-:W-:Y:S02]  /*54f0*/  @!P0 FMUL.FTZ R33, R25, R16 ;  /* 0x0000001019218220 */ /* 0x000fe40000410000 */
[--C-:B------:R-:W-:Y:S01]  /*5500*/  @!P0 HADD2.F32 R11, -RZ, R7.reuse.H0_H0 ;  /* 0x20000007ff0b8230 */ /* 0x100fe20000004100 */
[----:B------:R-:W-:Y:S01]  /*5510*/  @!P0 FFMA.FTZ R5, R21, R22, R5 ;  /* 0x0000001615058223 */ /* 0x000fe20000010005 */
[----:B------:R-:W-:Y:S01]  /*5520*/  @!P0 HADD2.F32 R10, -RZ, R7.H1_H1 ;  /* 0x30000007ff0a8230 */ /* 0x000fe20000004100 */
[-C--:B------:R-:W-:Y:S02]  /*5530*/  @!P0 FMUL.FTZ R7, R23, R6.reuse ;  /* 0x0000000617078220 */ /* 0x080fe40000410000 */
[----:B------:R-:W-:Y:S01]  /*5540*/  @!P0 FMUL.FTZ R6, R11, R6 ;  /* 0x000000060b068220 */ /* 0x000fe20000410000 */
[----:B------:R-:W-:Y:S01]  /*5550*/  @!P0 F2FP.PACK_AB R4, R5, R4 ;  /* 0x000000040504823e */ /* 0x000fe200000000ff */
[----:B------:R-:W-:Y:S01]  /*5560*/  @!P0 FFMA.FTZ R48, R11, R24, -R7 ;  /* 0x000000180b308223 */ /* 0x000fe20000010807 */
[----:B------:R-:W-:Y:S01]  /*5570*/  @!P0 F2FP.PACK_AB R11, R49, R50 ;  /* 0x00000032310b823e */ /* 0x000fe200000000ff */
[C---:B------:R-:W-:Y:S01]  /*5580*/  @!P0 FFMA.FTZ R33, R10.reuse, R30, -R33 ;  /* 0x0000001e0a218223 */ /* 0x040fe20000010821 */
[----:B------:R-:W-:Y:S01]  /*5590*/  @!P0 MOV R45, R4 ;  /* 0x00000004002d8202 */ /* 0x000fe20000000f00 */
        /* <DEDUP_REMOVED lines=8> */
[----:B------:R-:W-:Y:S01]  /*5620*/  @!P0 IMAD.MOV.U32 R12, RZ, RZ, R16 ;  /* 0x000000ffff0c8224 */ /* 0x000fe200078e0010 */
[----:B------:R-:W-:Y:S01]  /*5630*/  @!P0 F2FP.PACK_AB R6, R7, R6 ;  /* 0x000000060706823e */ /* 0x000fe200000000ff */
[----:B------:R-:W-:Y:S02]  /*5640*/  @!P0 FFMA.FTZ R9, R42, R43, R9 ;  /* 0x0000002b2a098223 */ /* 0x000fe40000010009 */
[----:B------:R-:W-:Y:S01]  /*5650*/  @!P0 IMAD.MOV.U32 R44, RZ, RZ, R2 ;  /* 0x000000ffff2c8224 */ /* 0x000fe200078e0002 */
[----:B------:R1:W-:Y:S01]  /*5660*/  STG.E.128 [R52.64], R12 ;  /* 0x0000000c34007986 */ /* 0x0003e2000c101d0c */
[----:B------:R-:W-:Y:S02]  /*5670*/  @!P0 MOV R46, R6 ;  /* 0x00000006002e8202 */ /* 0x000fe40000000f00 */
[----:B------:R-:W-:Y:S04]  /*5680*/  @!P0 F2FP.PACK_AB R8, R9, R8 ;  /* 0x000000080908823e */ /* 0x000fe800000000ff */
[----:B------:R-:W-:Y:S02]  /*5690*/  @!P0 MOV R47, R8 ;  /* 0x00000008002f8202 */ /* 0x000fe40000000f00 */
[----:B------:R-:W-:Y:S11]  /*56a0*/  ISETP.GE.AND P0, PT, R103, c[0x0][0x1d4], PT ;  /* 0x0000750067007a0c */ /* 0x000ff60003f06270 */
[----:B------:R-:W-:Y:S02]  /*56b0*/  @!UPT UIADD3 URZ, URZ, URZ, URZ ;  /* 0x0000003f3f3ff290 */ /* 0x000fe4000fffe03f */
[----:B------:R-:W-:-:S05]  /*56c0*/  @P0 BRA `(.L_x_372) ;  /* 0x0000023000000947 */ /* 0x000fca0003800000 */
[----:B------:R-:W-:Y:S04]  /*56d0*/  IADD3 R3, P1, P0, R90, R81, R103 ;  /* 0x000000515a037210 */ /* 0x000fe8000783e067 */
[----:B------:R-:W-:Y:S02]  /*56e0*/  IADD3.X R4, R92, R80, R127, P1, P0 ;  /* 0x000000505c047210 */ /* 0x000fe40000fe047f */
[C---:B------:R-:W-:Y:S04]  /*56f0*/  LEA R2, P0, R3.reuse, c[0x0][0x1c8], 0x1 ;  /* 0x0000720003027a11 */ /* 0x040fe800078008ff */
[----:B------:R-:W-:Y:S05]  /*5700*/  LEA.HI.X R3, R3, c[0x0][0x1cc], R4, 0x1, P0 ;  /* 0x0000730003037a11 */ /* 0x000fea00000f0c04 */
[----:B------:R2:W-:Y:S01]  /*5710*/  STG.E.128 [R2.64], R44 ;  /* 0x0000002c02007986 */ /* 0x0005e2000c101d0c */
[----:B------:R-:W-:-:S05]  /*5720*/  BRA `(.L_x_372) ;  /* 0x000001d000007947 */ /* 0x000fca0003800000 */
.L_x_368:
[----:B------:R-:W-:Y:S05]  /*5730*/  IMAD R2, R41, -0x30, R0 ;  /* 0xffffffd029027824 */ /* 0x000fea00078e0200 */
[----:B------:R-:W-:Y:S04]  /*5740*/  IMNMX R89, R2, 0x30, PT ;  /* 0x0000003002597817 */ /* 0x000fe80003800200 */
[----:B------:R-:W-:Y:S11]  /*5750*/  ISETP.GE.AND P0, PT, R94, R89, PT ;  /* 0x000000595e00720c */ /* 0x000ff60003f06270 */
[----:B------:R-:W-:Y:S02]  /*5760*/  @!UPT UIADD3 URZ, URZ, URZ, URZ ;  /* 0x0000003f3f3ff290 */ /* 0x000fe4000fffe03f */
[----:B------:R-:W-:-:S05]  /*5770*/  @P0 BRA `(.L_x_372) ;  /* 0x0000018000000947 */ /* 0x000fca0003800000 */
[----:B------:R-:W-:Y:S11]  /*5780*/  ISETP.GE.AND P0, PT, R26, c[0x0][0x1d4], PT ;  /* 0x000075001a007a0c */ /* 0x000ff60003f06270 */
[----:B------:R-:W-:Y:S02]  /*5790*/  @!UPT UIADD3 URZ, URZ, URZ, URZ ;  /* 0x0000003f3f3ff290 */ /* 0x000fe4000fffe03f */
[----:B------:R-:W1:Y:S04]  /*57a0*/  @!P0 LDS.128 R4, [R87+0x2400] ;  /* 0x0024000057048984 */ /* 0x000e680000000c00 */
[----:B-1----:R-:W-:Y:S01]  /*57b0*/  @!P0 STG.E.128 [R62.64], R4 ;  /* 0x000000043e008986 */ /* 0x002fe2000c101d0c */
[----:B------:R-:W-:Y:S11]  /*57c0*/  ISETP.GE.AND P0, PT, R28, c[0x0][0x1d4], PT ;  /* 0x000075001c007a0c */ /* 0x000ff60003f06270 */
[----:B------:R-:W-:Y:S02]  /*57d0*/  @!UPT UIADD3 URZ, URZ, URZ, URZ ;  /* 0x0000003f3f3ff290 */ /* 0x000fe4000fffe03f */
[----:B------:R-:W1:Y:S04]  /*57e0*/  @!P0 LDS.128 R4, [R88+0x2400] ;  /* 0x0024000058048984 */ /* 0x000e680000000c00 */
[----:B-1----:R-:W-:Y:S01]  /*57f0*/  @!P0 STG.E.128 [R62.64+0x20], R4 ;  /* 0x000020043e008986 */ /* 0x002fe2000c101d0c */
        /* <DEDUP_REMOVED lines=15> */
[----:B-1----:R1:W-:Y:S02]  /*58f0*/  @!P0 STG.E.128 [R62.64+0xa0], R4 ;  /* 0x0000a0043e008986 */ /* 0x0023e4000c101d0c */
.L_x_372:
[----:B------:R-:W-:Y:S05]  /*5900*/  BSYNC B1 ;  /* 0x0000000000017941 */ /* 0x000fea0003800000 */
.L_x_367:
[----:B-1----:R-:W-:Y:S01]  /*5910*/  IMAD.WIDE.U32 R8, R41, 0x30, RZ ;  /* 0x0000003029087825 */ /* 0x002fe200078e00ff */
[-C--:B--2--5:R-:W-:Y:S01]  /*5920*/  IADD3 R3, -R105, R89.reuse, RZ ;  /* 0x0000005969037210 */ /* 0x0a4fe20007ffe1ff */
[----:B------:R-:W-:Y:S02]  /*5930*/  BSSY B0, `(.L_x_389) ;  /* 0x000004b000007945 */ /* 0x000fe40003800000 */
[----:B------:R-:W-:Y:S01]  /*5940*/  IMAD R2, R93, 0x30, RZ ;  /* 0x000000305d027824 */ /* 0x000fe200078e02ff */
[----:B------:R-:W-:Y:S03]  /*5950*/  IADD3 R4, P0, R142, R8, RZ ;  /* 0x000000088e047210 */ /* 0x000fe60007f1e0ff */
[----:B------:R-:W-:Y:S04]  /*5960*/  IMAD.IADD R11, R9, 0x1, R2 ;  /* 0x00000001090b7824 */ /* 0x000fe800078e0202 */
[----:B------:R-:W-:Y:S01]  /*5970*/  IMAD.X R2, R11, 0x1, R148, P0 ;  /* 0x000000010b027824 */ /* 0x000fe200000e0694 */
[C---:B------:R-:W-:Y:S11]  /*5980*/  ISETP.GE.AND P0, PT, R3.reuse, 0x21, PT ;  /* 0x000000210300780c */ /* 0x040ff60003f06270 */
[----:B------:R-:W-:Y:S02]  /*5990*/  @!UPT UIADD3 URZ, URZ, URZ, URZ ;  /* 0x0000003f3f3ff290 */ /* 0x000fe4000fffe03f */
[----:B------:R-:W-:Y:S02]  /*59a0*/  @P0 IADD3 R10, P1, R4, 0x20, RZ ;  /* 0x00000020040a0810 */ /* 0x000fe40007f3e0ff */
[----:B------:R-:W-:Y:S03]  /*59b0*/  @P0 MOV R7, R104 ;  /* 0x0000006800070202 */ /* 0x000fe60000000f00 */
[----:B------:R-:W-:Y:S01]  /*59c0*/  @P0 IMAD.X R6, RZ, RZ, R2, P1 ;  /* 0x000000ffff060224 */ /* 0x000fe200008e0602 */
[----:B------:R-:W-:Y:S11]  /*59d0*/  ISETP.GE.AND P1, PT, R3, 0x1, PT ;  /* 0x000000010300780c */ /* 0x000ff60003f26270 */
[----:B------:R-:W-:Y:S02]  /*59e0*/  @!UPT UIADD3 URZ, URZ, URZ, URZ ;  /* 0x0000003f3f3ff290 */ /* 0x000fe4000fffe03f */
[----:B------:R-:W-:Y:S01]  /*59f0*/  @P1 IMAD R5, R2, c[0x0][0x258], RZ ;  /* 0x0000960002051a24 */ /* 0x000fe200078e02ff */
[----:B------:R-:W-:Y:S01]  /*5a00*/  @P1 MOV R2, R100 ;  /* 0x0000006400021202 */ /* 0x000fe20000000f00 */
[----:B------:R-:W-:Y:S04]  /*5a10*/  @P1 IMAD.MOV.U32 R3, RZ, RZ, R104 ;  /* 0x000000ffff031224 */ /* 0x000fe800078e0068 */
[C---:B------:R-:W-:Y:S04]  /*5a20*/  @P1 IMAD.WIDE.U32 R2, R4.reuse, c[0x0][0x258], R2 ;  /* 0x0000960004021a25 */ /* 0x040fe800078e0002 */
[----:B------:R-:W-:Y:S05]  /*5a30*/  @P1 IMAD R4, R4, c[0x0][0x25c], R5 ;  /* 0x0000970004041a24 */ /* 0x000fea00078e0205 */
[----:B------:R-:W-:Y:S02]  /*5a40*/  @P1 IADD3 R3, R3, R4, RZ ;  /* 0x0000000403031210 */ /* 0x000fe40007ffe0ff */
[C---:B------:R-:W-:Y:S04]  /*5a50*/  @P1 LEA R4, P2, R2.reuse, c[0x0][0x250], 0x1 ;  /* 0x0000940002041a11 */ /* 0x040fe800078408ff */
[----:B------:R-:W-:Y:S01]  /*5a60*/  @P1 LEA.HI.X R5, R2, c[0x0][0x254], R3, 0x1, P2 ;  /* 0x0000950002051a11 */ /* 0x000fe200010f0c03 */
[----:B------:R-:W-:Y:S02]  /*5a70*/  @P0 IMAD R2, R6, c[0x0][0x258], RZ ;  /* 0x0000960006020a24 */ /* 0x000fe400078e02ff */
[----:B------:R-:W-:Y:S02]  /*5a80*/  @P0 IMAD.MOV.U32 R6, RZ, RZ, R100 ;  /* 0x000000ffff060224 */ /* 0x000fe400078e0064 */
[----:B------:R-:W-:Y:S01]  /*5a90*/  @!PT LDS RZ, [RZ] ;  /* 0x00000000fffff984 */ /* 0x000fe20000000800 */
[----:B------:R-:W-:Y:S01]  /*5aa0*/  @!PT LDS RZ, [RZ] ;  /* 0x00000000fffff984 */ /* 0x000fe20000000800 */
[----:B------:R-:W-:Y:S01]  /*5ab0*/  @!PT LDS RZ, [RZ] ;  /* 0x00000000fffff984 */ /* 0x000fe20000000800 */
[----:B------:R1:W-:Y:S01]  /*5ac0*/  @P1 LDGSTS.E.BYPASS.LTC128B.128 [R86+0x1880], [R4.64], !P6 ;  /* 0x0188000004561fae */ /* 0x0003e2000f101d4c */
[C---:B------:R-:W-:Y:S02]  /*5ad0*/  @P0 IMAD R2, R10.reuse, c[0x0][0x25c], R2 ;  /* 0x000097000a020a24 */ /* 0x040fe400078e0202 */
[----:B------:R-:W-:Y:S01]  /*5ae0*/  @P0 IMAD.WIDE.U32 R6, R10, c[0x0][0x258], R6 ;  /* 0x000096000a060a25 */ /* 0x000fe200078e0006 */
[----:B------:R1:W-:Y:S04]  /*5af0*/  @P1 LDGSTS.E.BYPASS.LTC128B.128 [R86+0x2480], [R4.64+0x40], !P5 ;  /* 0x0248004004561fae */ /* 0x0003e8000e901d4c */
[----:B------:R1:W-:Y:S01]  /*5b00*/  @P1 LDGSTS.E.BYPASS.LTC128B.128 [R86+0x3080], [R4.64+0x80], !P4 ;  /* 0x0308008004561fae */ /* 0x0003e2000e101d4c */
[----:B------:R-:W-:Y:S02]  /*5b10*/  @P0 IADD3 R3, R7, R2, RZ ;  /* 0x0000000207030210 */ /* 0x000fe40007ffe0ff */
[C---:B------:R-:W-:Y:S04]  /*5b20*/  @P0 LEA R2, P2, R6.reuse, c[0x0][0x250], 0x1 ;  /* 0x0000940006020a11 */ /* 0x040fe800078408ff */
[----:B------:R-:W-:Y:S05]  /*5b30*/  @P0 LEA.HI.X R3, R6, c[0x0][0x254], R3, 0x1, P2 ;  /* 0x0000950006030a11 */ /* 0x000fea00010f0c03 */
[----:B------:R1:W-:Y:S04]  /*5b40*/  @P0 LDGSTS.E.BYPASS.LTC128B.128 [R86+0x2080], [R2.64], !P6 ;  /* 0x0208000002560fae */ /* 0x0003e8000f101d4c */
        /* <DEDUP_REMOVED lines=8> */
[----:B------:R-:W-:Y:S02]  /*5bd0*/  IMAD.MOV.U32 R4, RZ, RZ, R116 ;  /* 0x000000ffff047224 */ /* 0x000fe400078e0074 */
[----:B------:R-:W-:Y:S02]  /*5be0*/  IMAD.MOV.U32 R5, RZ, RZ, R134 ;  /* 0x000000ffff057224 */ /* 0x000fe400078e0086 */
[----:B------:R-:W-:Y:S02]  /*5bf0*/  IMAD.X R3, R11, 0x1, R144, P0 ;  /* 0x000000010b037824 */ /* 0x000fe400000e0690 */
[C---:B------:R-:W-:Y:S04]  /*5c00*/  IMAD.WIDE.U32 R4, R2.reuse, c[0x0][0x208], R4 ;  /* 0x0000820002047a25 */ /* 0x040fe800078e0004 */
[----:B------:R-:W-:Y:S04]  /*5c10*/  IMAD R3, R3, c[0x0][0x208], RZ ;  /* 0x0000820003037a24 */ /* 0x000fe800078e02ff */
[----:B------:R-:W-:Y:S04]  /*5c20*/  IMAD R2, R2, c[0x0][0x20c], R3 ;  /* 0x0000830002027a24 */ /* 0x000fe800078e0203 */
[----:B------:R-:W-:Y:S01]  /*5c30*/  IMAD.IADD R3, R5, 0x1, R2 ;  /* 0x0000000105037824 */ /* 0x000fe200078e0202 */
[C---:B------:R-:W-:Y:S04]  /*5c40*/  LEA R2, P0, R4.reuse, c[0x0][0x1f8], 0x1 ;  /* 0x00007e0004027a11 */ /* 0x040fe800078008ff */
[----:B------:R-:W-:Y:S02]  /*5c50*/  LEA.HI.X R3, R4, c[0x0][0x1fc], R3, 0x1, P0 ;  /* 0x00007f0004037a11 */ /* 0x000fe400000f0c03 */
[----:B------:R-:W-:Y:S11]  /*5c60*/  ISETP.GE.AND P0, PT, R26, c[0x0][0x1d4], PT ;  /* 0x000075001a007a0c */ /* 0x000ff60003f06270 */
[----:B------:R-:W-:Y:S02]  /*5c70*/  @!UPT UIADD3 URZ, URZ, URZ, URZ ;  /* 0x0000003f3f3ff290 */ /* 0x000fe4000fffe03f */
[----:B------:R-:W1:Y:S04]  /*5c80*/  @!P0 LDS.128 R4, [R87] ;  /* 0x0000000057048984 */ /* 0x000e680000000c00 */
[----:B-1----:R-:W-:Y:S01]  /*5c90*/  @!P0 STG.E.128 [R2.64], R4 ;  /* 0x0000000402008986 */ /* 0x002fe2000c101d0c */
[----:B------:R-:W-:Y:S11]  /*5ca0*/  ISETP.GE.AND P0, PT, R28, c[0x0][0x1d4], PT ;  /* 0x000075001c007a0c */ /* 0x000ff60003f06270 */
[----:B------:R-:W-:Y:S02]  /*5cb0*/  @!UPT UIADD3 URZ, URZ, URZ, URZ ;  /* 0x0000003f3f3ff290 */ /* 0x000fe4000fffe03f */
[----:B------:R-:W1:Y:S04]  /*5cc0*/  @!P0 LDS.128 R4, [R88] ;  /* 0x0000000058048984 */ /* 0x000e680000000c00 */
        /* <DEDUP_REMOVED lines=17> */
.L_x_390:
[----:B-1----:R-:W-:Y:S05]  /*5de0*/  BSYNC B0 ;  /* 0x0000000000007941 */ /* 0x002fea0003800000 */
.L_x_389:
[----:B------:R-:W-:Y:S11]  /*5df0*/  ISETP.GT.AND P3, PT, R41, R143, PT ;  /* 0x0000008f2900720c */ /* 0x000ff60003f64270 */
[----:B------:R-:W-:Y:S02]  /*5e00*/  @!UPT UIADD3 URZ, URZ, URZ, URZ ;  /* 0x0000003f3f3ff290 */ /* 0x000fe4000fffe03f */
[----:B------:R-:W-:-:S05]  /*5e10*/  @!P3 BRA `(.L_x_391) ;  /* 0x000001900000b947 */ /* 0x000fca0003800000 */
[----:B------:R-:W-:Y:S01]  /*5e20*/  IADD3 R4, R41, -0x1, RZ ;  /* 0xffffffff29047810 */ /* 0x000fe20007ffe0ff */
[----:B------:R-:W-:Y:S01]  /*5e30*/  IMAD.MOV.U32 R2, RZ, RZ, R118 ;  /* 0x000000ffff027224 */ /* 0x000fe200078e0076 */
[----:B------:R-:W-:Y:S01]  /*5e40*/  ISETP.GE.AND P1, PT, R98, 0x1, PT ;  /* 0x000000016200780c */ /* 0x000fe20003f26270 */
[----:B------:R-:W-:Y:S01]  /*5e50*/  IMAD.MOV.U32 R3, RZ, RZ, R109 ;  /* 0x000000ffff037224 */ /* 0x000fe200078e006d */
[----:B------:R-:W-:Y:S01]  /*5e60*/  SHF.R.S32.HI R6, RZ, 0x1f, R4 ;  /* 0x0000001fff067819 */ /* 0x000fe20000011404 */
[C---:B------:R-:W-:Y:S02]  /*5e70*/  IMAD R5, R4.reuse, UR7, RZ ;  /* 0x0000000704057c24 */ /* 0x040fe4000f8e02ff */
[----:B------:R-:W-:Y:S04]  /*5e80*/  IMAD.WIDE.U32 R2, R4, UR8, R2 ;  /* 0x0000000804027c25 */ /* 0x000fe8000f8e0002 */
[----:B------:R-:W-:Y:S04]  /*5e90*/  IMAD R4, R6, UR8, R5 ;  /* 0x0000000806047c24 */ /* 0x000fe8000f8e0205 */
[----:B------:R-:W-:Y:S01]  /*5ea0*/  IMAD.IADD R3, R3, 0x1, R4 ;  /* 0x0000000103037824 */ /* 0x000fe200078e0204 */
[C---:B------:R-:W-:Y:S04]  /*5eb0*/  @P1 LEA R4, P0, R2.reuse, c[0x0][0x220], 0x1 ;  /* 0x0000880002041a11 */ /* 0x040fe800078008ff */
[----:B------:R-:W-:Y:S02]  /*5ec0*/  @P1 LEA.HI.X R5, R2, c[0x0][0x224], R3, 0x1, P0 ;  /* 0x0000890002051a11 */ /* 0x000fe400000f0c03 */
[----:B------:R-:W-:Y:S03]  /*5ed0*/  ISETP.GE.AND P0, PT, R98, 0x21, PT ;  /* 0x000000216200780c */ /* 0x000fe60003f06270 */
[----:B------:R-:W-:Y:S01]  /*5ee0*/  @!PT LDS RZ, [RZ] ;  /* 0x00000000fffff984 */ /* 0x000fe20000000800 */
[----:B------:R-:W-:Y:S01]  /*5ef0*/  @!PT LDS RZ, [RZ] ;  /* 0x00000000fffff984 */ /* 0x000fe20000000800 */
[----:B------:R-:W-:Y:S01]  /*5f00*/  @!PT LDS RZ, [RZ] ;  /* 0x00000000fffff984 */ /* 0x000fe20000000800 */
[----:B------:R1:W-:Y:S04]  /*5f10*/  @P1 LDGSTS.E.BYPASS.LTC128B.128 [R86+0x3c80], [R4.64], !P6 ;  /* 0x03c8000004561fae */ /* 0x0003e8000f101d4c */
[----:B------:R1:W-:Y:S04]  /*5f20*/  @P1 LDGSTS.E.BYPASS.LTC128B.128 [R86+0x4880], [R4.64+0x40], !P5 ;  /* 0x0488004004561fae */ /* 0x0003e8000e901d4c */
[----:B------:R1:W-:Y:S02]  /*5f30*/  @P1 LDGSTS.E.BYPASS.LTC128B.128 [R86+0x5480], [R4.64+0x80], !P4 ;  /* 0x0548008004561fae */ /* 0x0003e4000e101d4c */
[----:B------:R-:W-:Y:S04]  /*5f40*/  @P0 IADD3 R6, P2, R2, UR11, RZ ;  /* 0x0000000b02060c10 */ /* 0x000fe8000ff5e0ff */
[----:B------:R-:W-:Y:S02]  /*5f50*/  @P0 IADD3.X R3, R3, UR10, RZ, P2, !PT ;  /* 0x0000000a03030c10 */ /* 0x000fe400097fe4ff */
[C---:B------:R-:W-:Y:S04]  /*5f60*/  @P0 LEA R2, P2, R6.reuse, c[0x0][0x220], 0x1 ;  /* 0x0000880006020a11 */ /* 0x040fe800078408ff */
[----:B------:R-:W-:Y:S05]  /*5f70*/  @P0 LEA.HI.X R3, R6, c[0x0][0x224], R3, 0x1, P2 ;  /* 0x0000890006030a11 */ /* 0x000fea00010f0c03 */
[----:B------:R1:W-:Y:S04]  /*5f80*/  @P0 LDGSTS.E.BYPASS.LTC128B.128 [R86+0x4480], [R2.64], !P6 ;  /* 0x0448000002560fae */ /* 0x0003e8000f101d4c */
[----:B------:R1:W-:Y:S04]  /*5f90*/  @P0 LDGSTS.E.BYPASS.LTC128B.128 [R86+0x5080], [R2.64+0x40], !P5 ;  /* 0x0508004002560fae */ /* 0x0003e8000e901d4c */
[----:B------:R1:W-:Y:S02]  /*5fa0*/  @P0 LDGSTS.E.BYPASS.LTC128B.128 [R86+0x5c80], [R2.64+0x80], !P4 ;  /* 0x05c8008002560fae */ /* 0x0003e4000e101d4c */
.L_x_391:
[----:B------:R-:W0:Y:S01]  /*5fb0*/  LDGDEPBAR ;  /* 0x00000000000079af */ /* 0x000e220000000000 */
[----:B------:R-:W-:Y:S01]  /*5fc0*/  IADD3 R41, R41, -0x1, RZ ;  /* 0xffffffff29297810 */ /* 0x000fe20007ffe0ff */
[----:B------:R-:W-:-:S05]  /*5fd0*/  @P3 BRA `(.L_x_392) ;  /* 0xffffbfa000003947 */ /* 0x000fca000383ffff */
[----:B------:R-:W-:Y:S06]  /*5fe0*/  BAR.SYNC.DEFER_BLOCKING 0x0 ;  /* 0x0000000000007b1d */ /* 0x000fec0000010000 */
.L_x_366:
[----:B------:R-:W-:Y:S02]  /*5ff0*/  IMAD.MOV.U32 R0, RZ, RZ, c[0x0][0x2c4] ;  /* 0x0000b100ff007624 */ /* 0x000fe400078e00ff */
[----:B------:R-:W-:-:S02]  /*6000*/  IMAD.MOV.U32 R250, RZ, RZ, c[0x0][0x32c] ;  /* 0x0000cb00fffa7624 */ /* 0x000fc400078e00ff */
[----:B------:R-:W-:Y:S01]  /*6010*/  IMAD.IADD R6, R150, 0x1, R151 ;  /* 0x0000000196067824 */ /* 0x000fe200078e0297 */
[----:B------:R-:W-:Y:S02]  /*6020*/  ISETP.NE.AND P6, PT, R0, 0x1, PT ;  /* 0x000000010000780c */ /* 0x000fe40003fc5270 */
[----:B------:R-:W-:Y:S02]  /*6030*/  IADD3 R0, R196, 0x7f, RZ ;  /* 0x0000007fc4007810 */ /* 0x000fe40007ffe0ff */
[----:B------:R-:W-:-:S09]  /*6040*/  ISETP.GE.AND P5, PT, R250, 0x1, PT ;  /* 0x00000001fa00780c */ /* 0x000fd20003fa6270 */
[----:B-1----:R-:W-:-:S05]  /*6050*/  @P6 IMAD.HI.U32 R2, R0, c[0x0][0x2c8], RZ ;  /* 0x0000b20000026a27 */ /* 0x002fca00078e00ff */
[----:B------:R-:W-:-:S05]  /*6060*/  @P6 SHF.R.U32.HI R0, RZ, c[0x0][0x2cc], R2 ;  /* 0x0000b300ff006a19 */ /* 0x000fca0000011602 */
[----:B------:R-:W-:-:S05]  /*6070*/  IMAD.IADD R0, R152, 0x1, R0 ;  /* 0x0000000198007824 */ /* 0x000fca00078e0200 */
[----:B------:R-:W-:Y:S01]  /*6080*/  IADD3 R3, R0, c[0x0][0x328], RZ ;  /* 0x0000ca0000037a10 */ /* 0x000fe20007ffe0ff */
[----:B------:R-:W-:Y:S05]  /*6090*/  @!P5 BRA `(.L_x_393) ;  /* 0x000000f00000d947 */ /* 0x000fea0003800000 */
[C---:B------:R-:W-:Y:S01]  /*60a0*/  ISETP.GT.AND P0, PT, R0.reuse, RZ, PT ;  /* 0x000000ff0000720c */ /* 0x040fe20003f04270 */
        /* <DEDUP_REMOVED lines=9> */
.L_x_394:
[----:B------:R-:W-:-:S13]  /*6140*/  ISETP.NE.AND P0, PT, R4, 0x1, PT ;  /* 0x000000010400780c */ /* 0x000fda0003f05270 */
[----:B------:R-:W-:-:S05]  /*6150*/  @P0 IMAD.HI.U32 R0, R2, c[0x0][0x330], RZ ;  /* 0x0000cc0002000a27 */ /* 0x000fca00078e00ff */
[----:B------:R-:W-:-:S05]  /*6160*/  @P0 SHF.R.U32.HI R2, RZ, c[0x0][0x334], R0 ;  /* 0x0000cd00ff020a19 */ /* 0x000fca0000011600 */
.L_x_395:
[----:B------:R-:W-:-:S05]  /*6170*/  IMAD R2, R2, R4, c[0x0][0x32c] ;  /* 0x0000cb0002027624 */ /* 0x000fca00078e0204 */
[----:B------:R-:W-:-:S04]  /*6180*/  IMNMX R3, R3, R2, PT ;  /* 0x0000000203037217 */ /* 0x000fc80003800200 */
.L_x_393:
[----:B------:R-:W-:Y:S01]  /*6190*/  IADD3 R3, R3, 0x2f, RZ ;  /* 0x0000002f03037810 */ /* 0x000fe20007ffe0ff */
[----:B------:R-:W-:-:S04]  /*61a0*/  @P6 IMAD.HI.U32 R2, R196, c[0x0][0x2c8], RZ ;  /* 0x0000b200c4026a27 */ /* 0x000fc800078e00ff */
[----:B------:R-:W-:-:S04]  /*61b0*/  IMAD.HI R3, R3, 0x2aaaaaab, RZ ;  /* 0x2aaaaaab03037827 */ /* 0x000fc800078e02ff */
[----:B------:R-:W-:Y:S01]  /*61c0*/  IMAD.MOV.U32 R0, RZ, RZ, R196 ;  /* 0x000000ffff007224 */ /* 0x000fe200078e00c4 */
[----:B------:R-:W-:Y:S02]  /*61d0*/  @P6 SHF.R.U32.HI R0, RZ, c[0x0][0x2cc], R2 ;  /* 0x0000b300ff006a19 */ /* 0x000fe40000011602 */
[----:B------:R-:W-:-:S03]  /*61e0*/  SHF.R.U32.HI R2, RZ, 0x1f, R3 ;  /* 0x0000001fff027819 */ /* 0x000fc60000011603 */
[----:B------:R-:W-:Y:S01]  /*61f0*/  IMAD.IADD R0, R240, 0x1, R0 ;  /* 0x00000001f0007824 */ /* 0x000fe200078e0200 */
[----:B------:R-:W-:-:S04]  /*6200*/  LEA.HI.SX32 R2, R3, R2, 0x1d ;  /* 0x0000000203027211 */ /* 0x000fc800078feaff */
[----:B------:R-:W-:Y:S02]  /*6210*/  IADD3 R3, R0, -c[0x0][0x324], RZ ;  /* 0x8000c90000037a10 */ /* 0x000fe40007ffe0ff */
[----:B------:R-:W-:Y:S01]  /*6220*/  IMNMX R239, R2, R154, PT ;  /* 0x0000009a02ef7217 */ /* 0x000fe20003800200 */
        /* <DEDUP_REMOVED lines=10> */
.L_x_397:
[----:B------:R-:W-:-:S04]  /*62d0*/  MOV R2, c[0x0][0x32c] ;  /* 0x0000cb0000027a02 */ /* 0x000fc80000000f00 */
[----:B------:R-:W-:-:S13]  /*62e0*/  ISETP.NE.AND P0, PT, R2, 0x1, PT ;  /* 0x000000010200780c */ /* 0x000fda0003f05270 */
[----:B------:R-:W-:-:S05]  /*62f0*/  @P0 IMAD.HI.U32 R2, R0, c[0x0][0x330], RZ ;  /* 0x0000cc0000020a27 */ /* 0x000fca00078e00ff */
[----:B------:R-:W-:-:S05]  /*6300*/  @P0 SHF.R.U32.HI R0, RZ, c[0x0][0x334], R2 ;  /* 0x0000cd00ff000a19 */ /* 0x000fca0000011602 */
.L_x_398:
[----:B------:R-:W-:-:S05]  /*6310*/  IMAD R0, R0, c[0x0][0x32c], RZ ;  /* 0x0000cb0000007a24 */ /* 0x000fca00078e02ff */
[----:B------:R-:W-:-:S05]  /*6320*/  IMNMX R3, R3, R0, !PT ;  /* 0x0000000003037217 */ /* 0x000fca0007800200 */
.L_x_396:
        /* <DEDUP_REMOVED lines=11> */
[----:B------:R-:W-:Y:S01]  /*63e0*/  MOV R90, RZ ;  /* 0x000000ff005a7202 */ /* 0x000fe20000000f00 */
[----:B------:R-:W-:Y:S01]  /*63f0*/  CS2R R86, SRZ ;  /* 0x0000000000567805 */ /* 0x000fe2000001ff00 */
[----:B------:R-:W-:Y:S01]  /*6400*/  IMNMX R241, RZ, R0, !PT ;  /* 0x00000000fff17217 */ /* 0x000fe20007800200 */
[----:B------:R-:W-:Y:S01]  /*6410*/  CS2R R84, SRZ ;  /* 0x0000000000547805 */ /* 0x000fe2000001ff00 */
[----:B------:R-:W-:Y:S01]  /*6420*/  CS2R R14, SRZ ;  /* 0x00000000000e7805 */ /* 0x000fe2000001ff00 */
[----:B------:R-:W-:Y:S01]  /*6430*/  IMAD.MOV.U32 R78, RZ, RZ, RZ ;  /* 0x000000ffff4e7224 */ /* 0x000fe200078e00ff */
[----:B------:R-:W-:Y:S01]  /*6440*/  ISETP.GT.AND P0, PT, R239, R241, PT ;  /* 0x000000f1ef00720c */ /* 0x000fe20003f04270 */
[----:B------:R1:W-:Y:S01]  /*6450*/  STL [R1+0x48], R241 ;  /* 0x000048f101007387 */ /* 0x0003e20000100800 */
        /* <DEDUP_REMOVED lines=57> */
[----:B-1----:R-:W2:Y:S01]  /*67f0*/  LDL R48, [R1+0x64] ;  /* 0x0000640001307983 */ /* 0x002ea20000100800 */
[----:B------:R-:W-:-:S03]  /*6800*/  ISETP.NE.U32.AND P0, PT, RZ, c[0x0][0x340], PT ;  /* 0x0000d000ff007a0c */ /* 0x000fc60003f05070 */
[----:B------:R-:W3:Y:S01]  /*6810*/  LDL.LU R29, [R1+0x20] ;  /* 0x00002000011d7983 */ /* 0x000ee20000300800 */
[----:B------:R-:W-:-:S03]  /*6820*/  ISETP.NE.AND.EX P1, PT, RZ, c[0x0][0x344], PT, P0 ;  /* 0x0000d100ff007a0c */ /* 0x000fc60003f25300 */
[----:B------:R-:W4:Y:S04]  /*6830*/  LDL R129, [R1+0x24] ;  /* 0x0000240001817983 */ /* 0x000f280000100800 */
[----:B------:R-:W1:Y:S06]  /*6840*/  S2R R131, SR_TID.X ;  /* 0x0000000000837919 */ /* 0x000e6c0000002100 */
[----:B------:R-:W-:Y:S01]  /*6850*/  @P1 IMAD.MOV.U32 R2, RZ, RZ, 0x4 ;  /* 0x00000004ff021424 */ /* 0x000fe200078e00ff */
[----:B------:R-:W1:Y:S01]  /*6860*/  S2R R5, SR_CTAID.Y ;  /* 0x0000000000057919 */ /* 0x000e620000002600 */
[----:B------:R-:W-:-:S03]  /*6870*/  SHF.R.S32.HI R0, RZ, 0x1f, R153 ;  /* 0x0000001fff007819 */ /* 0x000fc60000011499 */
[----:B------:R-:W2:Y:S02]  /*6880*/  S2R R49, SR_CTAID.Y ;  /* 0x0000000000317919 */ /* 0x000ea40000002600 */
[----:B------:R-:W-:Y:S01]  /*6890*/  IMAD R0, R0, c[0x0][0x178], RZ ;  /* 0x00005e0000007a24 */ /* 0x000fe200078e02ff */
[----:B-1----:R-:W-:-:S04]  /*68a0*/  SHF.R.S32.HI R11, RZ, 0x1f, R131 ;  /* 0x0000001fff0b7819 */ /* 0x002fc80000011483 */
[CC--:B------:R-:W-:Y:S02]  /*68b0*/  LEA.HI R114, R11.reuse, R131.reuse, RZ, 0x3 ;  /* 0x000000830b727211 */ /* 0x0c0fe400078f18ff */
[----:B------:R-:W-:Y:S02]  /*68c0*/  LEA.HI R10, R11, R131, RZ, 0x2 ;  /* 0x000000830b0a7211 */ /* 0x000fe400078f10ff */
[----:B------:R-:W-:Y:S01]  /*68d0*/  SHF.R.S32.HI R112, RZ, 0x3, R114 ;  /* 0x00000003ff707819 */ /* 0x000fe20000011472 */
[----:B------:R-:W-:-:S04]  /*68e0*/  IMAD R4, R153, c[0x0][0x17c], R0 ;  /* 0x00005f0099047a24 */ /* 0x000fc800078e0200 */
[----:B------:R-:W-:Y:S01]  /*68f0*/  IMAD.SHL.U32 R0, R112, 0x40, RZ ;  /* 0x0000004070007824 */ /* 0x000fe200078e00ff */
[----:B------:R-:W-:Y:S02]  /*6900*/  SHF.R.S32.HI R52, RZ, 0x1f, R5 ;  /* 0x0000001fff347819 */ /* 0x000fe40000011405 */
[----:B------:R-:W-:Y:S02]  /*6910*/  SHF.R.S32.HI R132, RZ, 0x2, R10 ;  /* 0x00000002ff847819 */ /* 0x000fe4000001140a */
[----:B------:R-:W-:Y:S01]  /*6920*/  LOP3.LUT R0, R0, 0xc0, RZ, 0xc0, !PT ;  /* 0x000000c000007812 */ /* 0x000fe200078ec0ff */
[----:B--2---:R-:W-:-:S05]  /*6930*/  @P1 IMAD.WIDE R2, R48, R2, c[0x0][0x340] ;  /* 0x0000d00030021625 */ /* 0x004fca00078e0202 */
[----:B------:R1:W2:Y:S01]  /*6940*/  @P1 LDG.E R21, [R2.64] ;  /* 0x0000000c02151981 */ /* 0x0002a2000c1e1900 */
[----:B------:R-:W-:Y:S01]  /*6950*/  IMAD R5, R52, c[0x0][0x1b8], RZ ;  /* 0x00006e0034057a24 */ /* 0x000fe200078e02ff */
[----:B------:R-:W-:Y:S01]  /*6960*/  SHF.R.S32.HI R18, RZ, 0x1f, R48 ;  /* 0x0000001fff127819 */ /* 0x000fe20000011430 */
[----:B----4-:R-:W-:Y:S01]  /*6970*/  IMAD R44, R129, c[0x0][0x2c4], RZ ;  /* 0x0000b100812c7a24 */ /* 0x010fe200078e02ff */
[----:B------:R-:W-:Y:S01]  /*6980*/  LEA.HI R124, R11, R131, RZ, 0x5 ;  /* 0x000000830b7c7211 */ /* 0x000fe200078f28ff */
[----:B------:R-:W-:Y:S01]  /*6990*/  BSSY B0, `(.L_x_400) ;  /* 0x000008a000007945 */ /* 0x000fe20003800000 */
[----:B---3--:R-:W-:Y:S02]  /*69a0*/  LOP3.LUT R29, R29, 0xfffffdff, RZ, 0xc0, !PT ;  /* 0xfffffdff1d1d7812 */ /* 0x008fe400078ec0ff */
[----:B------:R-:W-:Y:S02]  /*69b0*/  SHF.R.S32.HI R123, RZ, 0x5, R124 ;  /* 0x00000005ff7b7819 */ /* 0x000fe4000001147c */
[----:B-1----:R-:W-:-:S05]  /*69c0*/  LOP3.LUT R2, R10, 0xfffffffc, RZ, 0xc0, !PT ;  /* 0xfffffffc0a027812 */ /* 0x002fca00078ec0ff */
[----:B------:R-:W-:Y:S02]  /*69d0*/  IMAD.IADD R120, R131, 0x1, -R2 ;  /* 0x0000000183787824 */ /* 0x000fe400078e0a02 */
[----:B------:R-:W-:-:S03]  /*69e0*/  IMAD.WIDE.U32 R2, R153, c[0x0][0x178], RZ ;  /* 0x00005e0099027a25 */ /* 0x000fc600078e00ff */
[C---:B------:R-:W-:Y:S01]  /*69f0*/  LEA R8, R120.reuse, R132, 0x5 ;  /* 0x0000008478087211 */ /* 0x040fe200078e28ff */
[----:B------:R-:W-:Y:S02]  /*6a00*/  IMAD.SHL.U32 R12, R120, 0x8, RZ ;  /* 0x00000008780c7824 */ /* 0x000fe400078e00ff */
[----:B------:R-:W-:Y:S02]  /*6a10*/  IMAD.IADD R3, R3, 0x1, R4 ;  /* 0x0000000103037824 */ /* 0x000fe400078e0204 */
[----:B------:R-:W-:Y:S01]  /*6a20*/  IMAD.IADD R8, R196, 0x1, R8 ;  /* 0x00000001c4087824 */ /* 0x000fe200078e0208 */
[----:B------:R-:W-:Y:S01]  /*6a30*/  LOP3.LUT R4, R0, 0x18, R12, 0xf8, !PT ;  /* 0x0000001800047812 */ /* 0x000fe200078ef80c */
[----:B------:R-:W-:Y:S01]  /*6a40*/  IMAD.WIDE.U32 R2, R49, c[0x0][0x1b8], R2 ;  /* 0x00006e0031027a25 */ /* 0x000fe200078e0002 */
[----:B------:R-:W-:Y:S02]  /*6a50*/  SHF.R.U32.HI R0, RZ, 0x3, R0 ;  /* 0x00000003ff007819 */ /* 0x000fe40000011600 */
[----:B------:R-:W-:-:S02]  /*6a60*/  IADD3 R7, R12, 0x40, RZ ;  /* 0x000000400c077810 */ /* 0x000fc40007ffe0ff */
[----:B------:R-:W-:Y:S01]  /*6a70*/  LOP3.LUT R9, R4, R0, RZ, 0x3c, !PT ;  /* 0x0000000004097212 */ /* 0x000fe200078e3cff */
[----:B------:R-:W-:Y:S01]  /*6a80*/  IMAD R4, R49, c[0x0][0x1bc], R5 ;  /* 0x00006f0031047a24 */ /* 0x000fe200078e0205 */
[----:B------:R-:W-:Y:S02]  /*6a90*/  SHF.R.S32.HI R5, RZ, 0x1f, R6 ;  /* 0x0000001fff057819 */ /* 0x000fe40000011406 */
[----:B------:R-:W-:Y:S01]  /*6aa0*/  IADD3 R0, P0, R132, R6, RZ ;  /* 0x0000000684007210 */ /* 0x000fe20007f1e0ff */
[----:B------:R-:W-:Y:S01]  /*6ab0*/  @P6 IMAD.HI.U32 R6, R8, c[0x0][0x2c8], RZ ;  /* 0x0000b20008066a27 */ /* 0x000fe200078e00ff */
[----:B------:R-:W-:Y:S02]  /*6ac0*/  ISETP.GE.AND P2, PT, R7, c[0x0][0x1d4], PT ;  /* 0x0000750007007a0c */ /* 0x000fe40003f46270 */
[----:B------:R-:W-:Y:S01]  /*6ad0*/  LEA.HI.X.SX32 R5, R132, R5, 0x1, P0 ;  /* 0x0000000584057211 */ /* 0x000fe200000f0eff */
[----:B------:R-:W-:Y:S01]  /*6ae0*/  IMAD.IADD R3, R3, 0x1, R4 ;  /* 0x0000000103037824 */ /* 0x000fe200078e0204 */
[----:B------:R-:W-:Y:S01]  /*6af0*/  ISETP.NE.U32.AND P0, PT, RZ, c[0x0][0x348], PT ;  /* 0x0000d200ff007a0c */ /* 0x000fe20003f05070 */
[----:B------:R-:W-:Y:S01]  /*6b00*/  IMAD.MOV.U32 R4, RZ, RZ, R8 ;  /* 0x000000ffff047224 */ /* 0x000fe200078e0008 */
[----:B------:R-:W-:Y:S01]  /*6b10*/  @P6 SHF.R.U32.HI R4, RZ, c[0x0][0x2cc], R6 ;  /* 0x0000b300ff046a19 */ /* 0x000fe20000011606 */
[----:B------:R-:W-:Y:S01]  /*6b20*/  IMAD R6, R5, c[0x0][0x1e0], RZ ;  /* 0x0000780005067a24 */ /* 0x000fe200078e02ff */
[----:B------:R-:W-:Y:S01]  /*6b30*/  LEA.HI R7, R11, R131, RZ, 0x4 ;  /* 0x000000830b077211 */ /* 0x000fe200078f20ff */
[----:B------:R-:W-:Y:S01]  /*6b40*/  IMAD R5, R5, c[0x0][0x208], RZ ;  /* 0x0000820005057a24 */ /* 0x000fe200078e02ff */
[----:B------:R-:W-:Y:S01]  /*6b50*/  ISETP.NE.AND.EX P0, PT, RZ, c[0x0][0x34c], PT, P0 ;  /* 0x0000d300ff007a0c */ /* 0x000fe20003f05300 */
[C---:B------:R-:W-:Y:S01]  /*6b60*/  IMAD R19, R0.reuse, c[0x0][0x1e4], R6 ;  /* 0x0000790000137a24 */ /* 0x040fe200078e0206 */
[----:B------:R-:W-:Y:S01]  /*6b70*/  SHF.R.S32.HI R13, RZ, 0x1f, R12 ;  /* 0x0000001fff0d7819 */ /* 0x000fe2000001140c */
[----:B------:R-:W-:Y:S01]  /*6b80*/  IMAD R20, R0, c[0x0][0x20c], R5 ;  /* 0x0000830000147a24 */ /* 0x000fe200078e0205 */
[----:B------:R-:W-:-:S02]  /*6b90*/  LOP3.LUT R6, R7, 0xfffffff0, RZ, 0xc0, !PT ;  /* 0xfffffff007067812 */ /* 0x000fc400078ec0ff */
[----:B------:R-:W-:Y:S01]  /*6ba0*/  SEL R7, R18, RZ, !P0 ;  /* 0x000000ff12077207 */ /* 0x000fe20004000000 */
[--C-:B------:R-:W-:Y:S01]  /*6bb0*/  IMAD.WIDE.U32 R16, R0, c[0x0][0x1e0], R12.reuse ;  /* 0x0000780000107a25 */ /* 0x100fe200078e000c */
[----:B------:R-:W-:Y:S02]  /*6bc0*/  LEA.HI R5, R10, R132, RZ, 0x1 ;  /* 0x000000840a057211 */ /* 0x000fe400078f08ff */
[----:B------:R-:W-:Y:S01]  /*6bd0*/  @P2 LOP3.LUT R29, R29, 0x200, RZ, 0xfc, !PT ;  /* 0x000002001d1d2812 */ /* 0x000fe200078efcff */
[----:B------:R-:W-:Y:S01]  /*6be0*/  IMAD.WIDE.U32 R14, R0, c[0x0][0x208], R12 ;  /* 0x00008200000e7a25 */ /* 0x000fe200078e000c */
[----:B------:R-:W-:Y:S02]  /*6bf0*/  SEL R0, R48, RZ, !P0 ;  /* 0x000000ff30007207 */ /* 0x000fe40004000000 */
[----:B------:R-:W-:Y:S01]  /*6c00*/  LOP3.LUT R5, R5, 0x7fffffe, RZ, 0xc0, !PT ;  /* 0x07fffffe05057812 */ /* 0x000fe200078ec0ff */
[----:B------:R-:W-:Y:S01]  /*6c10*/  IMAD.IADD R104, R131, 0x1, -R6 ;  /* 0x0000000183687824 */ /* 0x000fe200078e0a06 */
[----:B------:R-:W-:Y:S01]  /*6c20*/  ISETP.NE.U32.AND P0, PT, RZ, c[0x0][0x350], PT ;  /* 0x0000d400ff007a0c */ /* 0x000fe20003f05070 */
[----:B------:R-:W-:Y:S01]  /*6c30*/  IMAD R6, R7, c[0x0][0x1c0], RZ ;  /* 0x0000700007067a24 */ /* 0x000fe200078e02ff */
[----:B------:R-:W-:Y:S01]  /*6c40*/  IADD3 R5, R132, -R5, RZ ;  /* 0x8000000584057210 */ /* 0x000fe20007ffe0ff */
[----:B------:R-:W-:Y:S01]  /*6c50*/  IMAD.WIDE.U32 R2, R0, c[0x0][0x1c0], R2 ;  /* 0x0000700000027a25 */ /* 0x000fe200078e0002 */
[----:B------:R-:W-:-:S02]  /*6c60*/  LEA.HI R109, R104, R104, RZ, 0x1 ;  /* 0x00000068686d7211 */ /* 0x000fc400078f08ff */
[----:B------:R-:W-:Y:S01]  /*6c70*/  LOP3.LUT R29, R29, 0xfffffeff, RZ, 0xc0, !PT ;  /* 0xfffffeff1d1d7812 */ /* 0x000fe200078ec0ff */
[----:B------:R-:W-:Y:S01]  /*6c80*/  IMAD R6, R0, c[0x0][0x1c4], R6 ;  /* 0x0000710000067a24 */ /* 0x000fe200078e0206 */
[--C-:B------:R-:W-:Y:S01]  /*6c90*/  SHF.R.S32.HI R0, RZ, 0x1f, R4.reuse ;  /* 0x0000001fff007819 */ /* 0x100fe20000011404 */
[----:B------:R-:W-:Y:S01]  /*6ca0*/  IMAD.MOV R10, RZ, RZ, -R4 ;  /* 0x000000ffff0a7224 */ /* 0x000fe200078e0a04 */
[----:B------:R-:W-:Y:S01]  /*6cb0*/  SHF.R.S32.HI R11, RZ, 0x1, R109 ;  /* 0x00000001ff0b7819 */ /* 0x000fe2000001146d */
[----:B------:R-:W-:Y:S01]  /*6cc0*/  IMAD R5, R123, 0x8, R5 ;  /* 0x000000087b057824 */ /* 0x000fe200078e0205 */
[----:B------:R-:W-:Y:S01]  /*6cd0*/  SHF.R.S32.HI R7, RZ, 0x1f, R109 ;  /* 0x0000001fff077819 */ /* 0x000fe2000001146d */
[----:B------:R-:W-:Y:S02]  /*6ce0*/  IMAD R0, R0, c[0x0][0x1b0], RZ ;  /* 0x00006c0000007a24 */ /* 0x000fe400078e02ff */
[----:B------:R-:W-:Y:S01]  /*6cf0*/  IMAD R10, R10, c[0x0][0x2c4], R8 ;  /* 0x0000b1000a0a7a24 */ /* 0x000fe200078e0208 */
[----:B------:R-:W-:Y:S01]  /*6d00*/  MOV R8, R14 ;  /* 0x0000000e00087202 */ /* 0x000fe20000000f00 */
[----:B------:R-:W-:-:S02]  /*6d10*/  IMAD.IADD R3, R3, 0x1, R6 ;  /* 0x0000000103037824 */ /* 0x000fc400078e0206 */
[----:B------:R-:W-:Y:S01]  /*6d20*/  IMAD.U32 R222, R5, 0x20, R9 ;  /* 0x0000002005de7824 */ /* 0x000fe200078e0009 */
[----:B------:R-:W-:Y:S01]  /*6d30*/  LEA.HI R5, R7, R11, RZ, 0x2 ;  /* 0x0000000b07057211 */ /* 0x000fe200078f10ff */
[C---:B------:R-:W-:Y:S01]  /*6d40*/  IMAD R6, R4.reuse, c[0x0][0x1b4], R0 ;  /* 0x00006d0004067a24 */ /* 0x040fe200078e0200 */
[----:B------:R-:W-:Y:S01]  /*6d50*/  SHF.R.S32.HI R0, RZ, 0x1f, R10 ;  /* 0x0000001fff007819 */ /* 0x000fe2000001140a */
[----:B------:R-:W-:Y:S01]  /*6d60*/  IMAD.WIDE.U32 R2, R4, c[0x0][0x1b0], R2 ;  /* 0x00006c0004027a25 */ /* 0x000fe200078e0002 */
[----:B------:R-:W-:Y:S02]  /*6d70*/  LOP3.LUT R4, R5, 0xfffffffc, RZ, 0xc0, !PT ;  /* 0xfffffffc05047812 */ /* 0x000fe400078ec0ff */
[----:B------:R-:W-:Y:S01]  /*6d80*/  IADD3 R5, R17, R19, RZ ;  /* 0x0000001311057210 */ /* 0x000fe20007ffe0ff */
[----:B------:R-:W-:Y:S02]  /*6d90*/  IMAD R0, R0, c[0x0][0x1a8], RZ ;  /* 0x00006a0000007a24 */ /* 0x000fe400078e02ff */
[----:B------:R-:W-:-:S02]  /*6da0*/  IMAD.IADD R3, R3, 0x1, R6 ;  /* 0x0000000103037824 */ /* 0x000fc400078e0206 */
[----:B------:R-:W-:Y:S02]  /*6db0*/  IMAD.IADD R111, R11, 0x1, -R4 ;  /* 0x000000010b6f7824 */ /* 0x000fe400078e0a04 */
[----:B------:R-:W-:Y:S02]  /*6dc0*/  IMAD R14, R10, c[0x0][0x1ac], R0 ;  /* 0x00006b000a0e7a24 */ /* 0x000fe400078e0200 */
[----:B------:R-:W-:Y:S02]  /*6dd0*/  IMAD.IADD R9, R15, 0x1, R20 ;  /* 0x000000010f097824 */ /* 0x000fe400078e0214 */
[----:B------:R-:W-:Y:S02]  /*6de0*/  IMAD.MOV.U32 R4, RZ, RZ, R16 ;  /* 0x000000ffff047224 */ /* 0x000fe400078e0010 */
[C---:B------:R-:W-:Y:S02]  /*6df0*/  IMAD R6, R52.reuse, c[0x0][0x1e8], RZ ;  /* 0x00007a0034067a24 */ /* 0x040fe400078e02ff */
[----:B------:R-:W-:-:S02]  /*6e00*/  IMAD R0, R52, c[0x0][0x210], RZ ;  /* 0x0000840034007a24 */ /* 0x000fc400078e02ff */
[----:B------:R-:W-:-:S04]  /*6e10*/  IMAD.WIDE.U32 R10, R10, c[0x0][0x1a8], R2 ;  /* 0x00006a000a0a7a25 */ /* 0x000fc800078e0002 */
[C---:B------:R-:W-:Y:S02]  /*6e20*/  IMAD R6, R49.reuse, c[0x0][0x1ec], R6 ;  /* 0x00007b0031067a24 */ /* 0x040fe400078e0206 */
[C---:B------:R-:W-:Y:S02]  /*6e30*/  IMAD R0, R49.reuse, c[0x0][0x214], R0 ;  /* 0x0000850031007a24 */ /* 0x040fe400078e0200 */
[----:B------:R-:W-:-:S04]  /*6e40*/  IMAD.WIDE.U32 R4, R49, c[0x0][0x1e8], R4 ;  /* 0x00007a0031047a25 */ /* 0x000fc800078e0004 */
[----:B------:R-:W-:-:S04]  /*6e50*/  IMAD.WIDE.U32 R8, R49, c[0x0][0x210], R8 ;  /* 0x0000840031087a25 */ /* 0x000fc800078e0008 */
[----:B------:R-:W-:Y:S01]  /*6e60*/  IMAD.IADD R7, R6, 0x1, R5 ;  /* 0x0000000106077824 */ /* 0x000fe200078e0205 */
[----:B------:R-:W-:Y:S01]  /*6e70*/  IADD3 R5, R0, R9, RZ ;  /* 0x0000000900057210 */ /* 0x000fe20007ffe0ff */
[----:B------:R-:W-:Y:S02]  /*6e80*/  IMAD.IADD R9, R11, 0x1, R14 ;  /* 0x000000010b097824 */ /* 0x000fe400078e020e */
[----:B------:R-:W-:Y:S02]  /*6e90*/  IMAD.MOV.U32 R6, RZ, RZ, R4 ;  /* 0x000000ffff067224 */ /* 0x000fe400078e0004 */
[----:B------:R-:W-:Y:S02]  /*6ea0*/  IMAD.MOV.U32 R4, RZ, RZ, R8 ;  /* 0x000000ffff047224 */ /* 0x000fe400078e0008 */
[----:B------:R-:W-:Y:S02]  /*6eb0*/  IMAD.IADD R14, R196, 0x1, R132 ;  /* 0x00000001c40e7824 */ /* 0x000fe400078e0284 */
[----:B------:R-:W-:-:S03]  /*6ec0*/  IMAD.SHL.U32 R11, R120, 0x8, RZ ;  /* 0x00000008780b7824 */ /* 0x000fc600078e00ff */
[----:B------:R-:W-:Y:S02]  /*6ed0*/  ISETP.GE.AND P4, PT, R14, R44, PT ;  /* 0x0000002c0e00720c */ /* 0x000fe40003f86270 */
[----:B------:R-:W-:Y:S02]  /*6ee0*/  ISETP.GE.AND P3, PT, R11, c[0x0][0x198], PT ;  /* 0x000066000b007a0c */ /* 0x000fe40003f66270 */
[--C-:B--2---:R-:W-:Y:S01]  /*6ef0*/  @P1 SHF.R.S32.HI R3, RZ, 0x1f, R21.reuse ;  /* 0x0000001fff031819 */ /* 0x104fe20000011415 */
[----:B------:R-:W-:Y:S02]  /*6f00*/  @P1 IMAD.MOV.U32 R2, RZ, RZ, R21 ;  /* 0x000000ffff021224 */ /* 0x000fe400078e0015 */
[----:B------:R-:W-:Y:S02]  /*6f10*/  @!P1 IMAD.MOV.U32 R2, RZ, RZ, R48 ;  /* 0x000000ffff029224 */ /* 0x000fe400078e0030 */
[----:B------:R-:W-:Y:S01]  /*6f20*/  @!P1 IMAD.MOV.U32 R3, RZ, RZ, R18 ;  /* 0x000000ffff039224 */ /* 0x000fe200078e0012 */
[----:B------:R-:W-:-:S02]  /*6f30*/  ISETP.NE.AND.EX P1, PT, RZ, c[0x0][0x354], PT, P0 ;  /* 0x0000d500ff007a0c */ /* 0x000fc40003f25300 */
[----:B------:R-:W-:Y:S02]  /*6f40*/  LEA R16, P0, R10, c[0x0][0x160], 0x1 ;  /* 0x000058000a107a11 */ /* 0x000fe400078008ff */
[----:B------:R-:W-:Y:S02]  /*6f50*/  SEL R0, R3, RZ, !P1 ;  /* 0x000000ff03007207 */ /* 0x000fe40004800000 */
[----:B------:R-:W-:Y:S02]  /*6f60*/  SEL R2, R2, RZ, !P1 ;  /* 0x000000ff02027207 */ /* 0x000fe40004800000 */
[----:B------:R-:W-:Y:S01]  /*6f70*/  ISETP.GE.AND P1, PT, R12, c[0x0][0x1d4], PT ;  /* 0x000075000c007a0c */ /* 0x000fe20003f26270 */
[----:B------:R-:W-:Y:S01]  /*6f80*/  IMAD R3, R0, c[0x0][0x1f0], RZ ;  /* 0x00007c0000037a24 */ /* 0x000fe200078e02ff */
[----:B------:R-:W-:Y:S01]  /*6f90*/  LEA.HI.X R15, R10, c[0x0][0x164], R9, 0x1, P0 ;  /* 0x000059000a0f7a11 */ /* 0x000fe200000f0c09 */
[----:B------:R-:W-:Y:S01]  /*6fa0*/  IMAD R0, R0, c[0x0][0x218], RZ ;  /* 0x0000860000007a24 */ /* 0x000fe200078e02ff */
[----:B------:R-:W-:Y:S01]  /*6fb0*/  LOP3.LUT P0, RZ, R111, 0x2, RZ, 0xc0, !PT ;  /* 0x000000026fff7812 */ /* 0x000fe2000780c0ff */
[----:B------:R-:W-:Y:S01]  /*6fc0*/  IMAD R9, R2, c[0x0][0x1f4], R3 ;  /* 0x00007d0002097a24 */ /* 0x000fe200078e0203 */
[----:B------:R-:W-:Y:S01]  /*6fd0*/  IADD3 R3, R12, 0x20, RZ ;  /* 0x000000200c037810 */ /* 0x000fe20007ffe0ff */
[C---:B------:R-:W-:Y:S01]  /*6fe0*/  IMAD R8, R2.reuse, c[0x0][0x21c], R0 ;  /* 0x0000870002087a24 */ /* 0x040fe200078e0200 */
[----:B------:R-:W-:Y:S01]  /*6ff0*/  IADD3 R0, R11, 0x40, RZ ;  /* 0x000000400b007810 */ /* 0x000fe20007ffe0ff */
[----:B------:R-:W-:-:S03]  /*7000*/  IMAD.WIDE.U32 R248, R2, c[0x0][0x1f0], R6 ;  /* 0x00007c0002f87a25 */ /* 0x000fc600078e0006 */
[----:B------:R-:W-:Y:S01]  /*7010*/  ISETP.GE.AND P2, PT, R0, c[0x0][0x198], PT ;  /* 0x0000660000007a0c */ /* 0x000fe20003f46270 */
[----:B------:R-:W-:Y:S01]  /*7020*/  IMAD.WIDE.U32 R246, R2, c[0x0][0x218], R4 ;  /* 0x0000860002f67a25 */ /* 0x000fe200078e0004 */
[----:B------:R-:W-:Y:S01]  /*7030*/  MOV R2, 0x10 ;  /* 0x0000001000027802 */ /* 0x000fe20000000f00 */
[----:B------:R1:W-:Y:S01]  /*7040*/  STL.64 [R1+0x30], R248 ;  /* 0x000030f801007387 */ /* 0x0003e20000100a00 */
[----:B------:R-:W-:Y:S01]  /*7050*/  @P1 LOP3.LUT R29, R29, 0x100, RZ, 0xfc, !PT ;  /* 0x000001001d1d1812 */ /* 0x000fe200078efcff */
[----:B------:R-:W-:Y:S01]  /*7060*/  IMAD.IADD R21, R249, 0x1, R9 ;  /* 0x00000001f9157824 */ /* 0x000fe200078e0209 */
[----:B------:R-:W-:Y:S01]  /*7070*/  SEL R2, R2, 0xfffffff0, !P0 ;  /* 0xfffffff002027807 */ /* 0x000fe20004000000 */
[----:B------:R-:W-:Y:S01]  /*7080*/  IMAD.IADD R119, R247, 0x1, R8 ;  /* 0x00000001f7777824 */ /* 0x000fe200078e0208 */
[----:B------:R-:W-:Y:S01]  /*7090*/  ISETP.GE.AND P0, PT, R3, c[0x0][0x1d4], PT ;  /* 0x0000750003007a0c */ /* 0x000fe20003f06270 */
[----:B------:R1:W-:Y:S01]  /*70a0*/  STL.64 [R1+0x40], R246 ;  /* 0x000040f601007387 */ /* 0x0003e20000100a00 */
[----:B------:R-:W-:-:S02]  /*70b0*/  LOP3.LUT R29, R29, 0xffffff7f, RZ, 0xc0, !PT ;  /* 0xffffff7f1d1d7812 */ /* 0x000fc400078ec0ff */
[----:B------:R-:W-:Y:S01]  /*70c0*/  ISETP.GE.AND P1, PT, R3, c[0x0][0x198], PT ;  /* 0x0000660003007a0c */ /* 0x000fe20003f26270 */
[----:B------:R1:W-:Y:S04]  /*70d0*/  STL [R1+0x2c], R21 ;  /* 0x00002c1501007387 */ /* 0x0003e80000100800 */
[----:B------:R1:W-:Y:S04]  /*70e0*/  STL [R1+0x3c], R119 ;  /* 0x00003c7701007387 */ /* 0x0003e80000100800 */
[----:B------:R-:W-:Y:S01]  /*70f0*/  @P0 LOP3.LUT R29, R29, 0x80, RZ, 0xfc, !PT ;  /* 0x000000801d1d0812 */ /* 0x000fe200078efcff */
[----:B------:R1:W2:Y:S04]  /*7100*/  SHFL.IDX PT, R4, R16, RZ, 0x1c1f ;  /* 0x001c1fff10047589 */ /* 0x0002a800000e0000 */
[----:B------:R1:W-:Y:S04]  /*7110*/  STL [R1+0x20], R29 ;  /* 0x0000201d01007387 */ /* 0x0003e80000100800 */
[----:B------:R1:W3:Y:S01]  /*7120*/  SHFL.IDX PT, R5, R15, RZ, 0x1c1f ;  /* 0x001c1fff0f057589 */ /* 0x0002e200000e0000 */
[----:B------:R-:W-:Y:S05]  /*7130*/  @P4 BRA `(.L_x_401) ;  /* 0x000000f000004947 */ /* 0x000fea0003800000 */
[----:B------:R-:W-:Y:S02]  /*7140*/  SHF.R.S32.HI R8, RZ, 0x1f, R3 ;  /* 0x0000001fff087819 */ /* 0x000fe40000011403 */
[----:B------:R-:W-:-:S02]  /*7150*/  SHF.R.S32.HI R9, RZ, 0x1f, R0 ;  /* 0x0000001fff097819 */ /* 0x000fc40000011400 */
[----:B------:R-:W-:Y:S02]  /*7160*/  LEA.HI R8, R8, R3, RZ, 0x3 ;  /* 0x0000000308087211 */ /* 0x000fe400078f18ff */
[----:B------:R-:W-:Y:S02]  /*7170*/  LEA.HI R0, R9, R0, RZ, 0x3 ;  /* 0x0000000009007211 */ /* 0x000fe400078f18ff */
[C---:B--2---:R-:W-:Y:S02]  /*7180*/  LEA R6, P0, R11.reuse, R4, 0x1 ;  /* 0x000000040b067211 */ /* 0x044fe400078008ff */
        /* <DEDUP_REMOVED lines=10> */
.L_x_401:
[----:B------:R-:W-:Y:S05]  /*7230*/  BSYNC B0 ;  /* 0x0000000000007941 */ /* 0x000fea0003800000 */
.L_x_400:
[----:B--2---:R-:W-:Y:S01]  /*7240*/  IADD3 R0, R14, 0x20, RZ ;  /* 0x000000200e007810 */ /* 0x004fe20007ffe0ff */
        /* <DEDUP_REMOVED lines=21> */
.L_x_403:
[----:B------:R-:W-:Y:S05]  /*73a0*/  BSYNC B0 ;  /* 0x0000000000007941 */ /* 0x000fea0003800000 */
.L_x_402:
        /* <DEDUP_REMOVED lines=22> */
.L_x_405:
[----:B------:R-:W-:Y:S05]  /*7510*/  BSYNC B0 ;  /* 0x0000000000007941 */ /* 0x000fea0003800000 */
.L_x_404:
[----:B--2---:R-:W2:Y:S01]  /*7520*/  LDL R128, [R1+0x1c] ;  /* 0x00001c0001807983 */ /* 0x004ea20000100800 */
[----:B------:R-:W-:-:S03]  /*7530*/  IMAD.MOV.U32 R130, RZ, RZ, R29 ;  /* 0x000000ffff827224 */ /* 0x000fc600078e001d */
[----:B-1--4-:R-:W1:Y:S01]  /*7540*/  SHFL.IDX PT, R4, R16, 0x3, 0x1c1f ;  /* 0x007c1f0010047f89 */ /* 0x012e6200000e0000 */
[----:B------:R-:W-:Y:S01]  /*7550*/  IADD3 R0, R14, 0x60, RZ ;  /* 0x000000600e007810 */ /* 0x000fe20007ffe0ff */
[----:B------:R-:W-:Y:S02]  /*7560*/  IMAD.MOV.U32 R242, RZ, RZ, R20 ;  /* 0x000000fffff27224 */ /* 0x000fe400078e0014 */
[----:B------:R-:W4:Y:S01]  /*7570*/  SHFL.IDX PT, R5, R15, 0x3, 0x1c1f ;  /* 0x007c1f000f057f89 */ /* 0x000f2200000e0000 */
[----:B------:R-:W-:Y:S01]  /*7580*/  ISETP.GE.AND P0, PT, R0, R44, PT ;  /* 0x0000002c0000720c */ /* 0x000fe20003f06270 */
[----:B------:R-:W-:Y:S01]  /*7590*/  IMAD.MOV.U32 R243, RZ, RZ, R21 ;  /* 0x000000fffff37224 */ /* 0x000fe200078e0015 */
[----:B------:R-:W-:Y:S01]  /*75a0*/  IADD3 R121, R239, -0x1, RZ ;  /* 0xffffffffef797810 */ /* 0x000fe20007ffe0ff */
[----:B------:R-:W-:-:S10]  /*75b0*/  ULDC.64 UR4, c[0x0][0x1e0] ;  /* 0x0000780000047ab9 */ /* 0x000fd40000000a00 */
[----:B------:R-:W-:Y:S01]  /*75c0*/  @!P0 IMAD.SHL.U32 R8, R222, 0x2, RZ ;  /* 0x00000002de088824 */ /* 0x000fe200078e00ff */
[----:B-1----:R-:W-:-:S04]  /*75d0*/  @!P0 LEA R6, P4, R11, R4, 0x1 ;  /* 0x000000040b068211 */ /* 0x002fc800078808ff */
[----:B----4-:R-:W-:-:S05]  /*75e0*/  @!P0 LEA.HI.X R7, R11, R5, R13, 0x1, P4 ;  /* 0x000000050b078211 */ /* 0x010fca00020f0c0d */
[----:B------:R-:W-:Y:S01]  /*75f0*/  @!PT LDS RZ, [RZ] ;  /* 0x00000000fffff984 */ /* 0x000fe20000000800 */
[----:B------:R1:W-:Y:S01]  /*7600*/  @!P0 LDGSTS.E.BYPASS.LTC128B.128 [R8+0x7880], [R6.64], !P3 ;  /* 0x0788000006088fae */ /* 0x0003e2000d901d4c */
[----:B------:R-:W-:Y:S02]  /*7610*/  @!P0 IADD3 R0, R11, 0x40, RZ ;  /* 0x000000400b008810 */ /* 0x000fe40007ffe0ff */
[----:B-1----:R-:W-:-:S04]  /*7620*/  @!P0 SHF.R.S32.HI R6, RZ, 0x1f, R3 ;  /* 0x0000001fff068819 */ /* 0x002fc80000011403 */
[----:B------:R-:W-:-:S04]  /*7630*/  @!P0 LEA.HI R6, R6, R3, RZ, 0x3 ;  /* 0x0000000306068211 */ /* 0x000fc800078f18ff */
[----:B------:R-:W-:-:S05]  /*7640*/  @!P0 LOP3.LUT R6, R6, 0xfffffff8, RZ, 0xc0, !PT ;  /* 0xfffffff806068812 */ /* 0x000fca00078ec0ff */
[----:B------:R-:W-:-:S05]  /*7650*/  @!P0 IMAD.WIDE R6, R6, 0x2, R4 ;  /* 0x0000000206068825 */ /* 0x000fca00078e0204 */
[----:B------:R1:W-:Y:S01]  /*7660*/  @!P0 LDGSTS.E.BYPASS.LTC128B.128 [R8+0x9880], [R6.64], !P1 ;  /* 0x0988000006088fae */ /* 0x0003e2000c901d4c */
[----:B------:R-:W-:-:S04]  /*7670*/  @!P0 SHF.R.S32.HI R3, RZ, 0x1f, R0 ;  /* 0x0000001fff038819 */ /* 0x000fc80000011400 */
[----:B------:R-:W-:Y:S01]  /*7680*/  @!P0 LEA.HI R0, R3, R0, RZ, 0x3 ;  /* 0x0000000003008211 */ /* 0x000fe200078f18ff */
[----:B-1----:R-:W-:-:S04]  /*7690*/  IMAD.MOV.U32 R6, RZ, RZ, 0x30 ;  /* 0x00000030ff067424 */ /* 0x002fc800078e00ff */
[----:B------:R-:W-:Y:S01]  /*76a0*/  IMAD R116, R239, -0x30, R6 ;  /* 0xffffffd0ef747824 */ /* 0x000fe200078e0206 */
[----:B------:R-:W-:Y:S01]  /*76b0*/  @!P0 LOP3.LUT R0, R0, 0xfffffff8, RZ, 0xc0, !PT ;  /* 0xfffffff800008812 */ /* 0x000fe200078ec0ff */
[C---:B------:R-:W-:Y:S02]  /*76c0*/  IMAD R7, R6.reuse, c[0x0][0x1e4], RZ ;  /* 0x0000790006077a24 */ /* 0x040fe400078e02ff */
[----:B------:R-:W-:Y:S01]  /*76d0*/  IMAD.WIDE.U32 R126, R6, c[0x0][0x1e0], RZ ;  /* 0x00007800067e7a25 */ /* 0x000fe200078e00ff */
[----:B------:R-:W-:-:S03]  /*76e0*/  SHF.R.S32.HI R110, RZ, 0x1f, R121 ;  /* 0x0000001fff6e7819 */ /* 0x000fc60000011479 */
[----:B------:R-:W-:Y:S02]  /*76f0*/  IMAD.IADD R125, R127, 0x1, R7 ;  /* 0x000000017f7d7824 */ /* 0x000fe400078e0207 */
[----:B------:R-:W-:-:S04]  /*7700*/  @!P0 IMAD.WIDE R4, R0, 0x2, R4 ;  /* 0x0000000200048825 */ /* 0x000fc800078e0204 */
[----:B------:R-:W-:Y:S01]  /*7710*/  IMAD R0, R125, R121, RZ ;  /* 0x000000797d007224 */ /* 0x000fe200078e02ff */
[----:B------:R1:W-:Y:S01]  /*7720*/  @!P0 LDGSTS.E.BYPASS.LTC128B.128 [R8+0xb880], [R4.64], !P2 ;  /* 0x0b88000004088fae */ /* 0x0003e2000d101d4c */
[----:B------:R-:W-:Y:S02]  /*7730*/  IMAD.MOV.U32 R242, RZ, RZ, R248 ;  /* 0x000000fffff27224 */ /* 0x000fe400078e00f8 */
[-C--:B------:R-:W-:Y:S01]  /*7740*/  IMAD R0, R110, R126.reuse, R0 ;  /* 0x0000007e6e007224 */ /* 0x080fe200078e0200 */
[----:B------:R-:W-:Y:S01]  /*7750*/  USHF.L.U32 UR6, UR4, 0x5, URZ ;  /* 0x0000000504067899 */ /* 0x000fe2000800063f */
[----:B------:R-:W0:Y:S01]  /*7760*/  LDGDEPBAR ;  /* 0x00000000000079af */ /* 0x000e220000000000 */
[----:B------:R-:W-:Y:S01]  /*7770*/  UMOV UR7, 0x5 ;  /* 0x0000000500077882 */ /* 0x000fe20000000000 */
[----:B-1----:R-:W-:-:S04]  /*7780*/  IMAD.WIDE.U32 R4, R121, R126, R242 ;  /* 0x0000007e79047225 */ /* 0x002fc800078e00f2 */
[----:B------:R-:W-:Y:S01]  /*7790*/  IMAD.IADD R0, R5, 0x1, R0 ;  /* 0x0000000105007824 */ /* 0x000fe200078e0200 */
[----:B------:R-:W-:Y:S01]  /*77a0*/  USHF.L.U64.HI UR7, UR4, UR7, UR5 ;  /* 0x0000000704077299 */ /* 0x000fe20008010205 */
[----:B------:R-:W-:Y:S01]  /*77b0*/  BAR.SYNC.DEFER_BLOCKING 0x0 ;  /* 0x0000000000007b1d */ /* 0x000fe20000010000 */
[C---:B------:R-:W-:Y:S02]  /*77c0*/  LOP3.LUT P3, RZ, R130.reuse, 0x80, RZ, 0xc0, !PT ;  /* 0x0000008082ff7812 */ /* 0x040fe4000786c0ff */
[----:B------:R-:W-:-:S03]  /*77d0*/  LOP3.LUT P4, RZ, R130, 0x200, RZ, 0xc0, !PT ;  /* 0x0000020082ff7812 */ /* 0x000fc6000788c0ff */
[----:B------:R1:W-:Y:S01]  /*77e0*/  STL.64 [R1+0x28], R242 ;  /* 0x000028f201007387 */ /* 0x0003e20000100a00 */
[----:B--2---:R-:W-:-:S05]  /*77f0*/  IMAD.IADD R122, R128, 0x1, R116 ;  /* 0x00000001807a7824 */ /* 0x004fca00078e0274 */
[----:B------:R-:W-:-:S05]  /*7800*/  IMNMX R3, R122, 0x30, PT ;  /* 0x000000307a037817 */ /* 0x000fca0003800200 */
[----:B------:R-:W-:-:S05]  /*7810*/  IMAD.IADD R3, R3, 0x1, -R132 ;  /* 0x0000000103037824 */ /* 0x000fca00078e0a84 */
[----:B------:R-:W-:-:S13]  /*7820*/  ISETP.GE.AND P1, PT, R3, 0x1, PT ;  /* 0x000000010300780c */ /* 0x000fda0003f26270 */
[----:B------:R-:W-:-:S04]  /*7830*/  @P1 LEA R6, P0, R4, c[0x0][0x1c8], 0x1 ;  /* 0x0000720004061a11 */ /* 0x000fc800078008ff */
[----:B------:R-:W-:Y:S02]  /*7840*/  @P1 LEA.HI.X R7, R4, c[0x0][0x1cc], R0, 0x1, P0 ;  /* 0x0000730004071a11 */ /* 0x000fe400000f0c00 */
[----:B------:R-:W-:-:S13]  /*7850*/  ISETP.GE.AND P0, PT, R3, 0x21, PT ;  /* 0x000000210300780c */ /* 0x000fda0003f06270 */
[----:B------:R-:W-:-:S04]  /*7860*/  @P0 IADD3 R5, P2, R4, UR6, RZ ;  /* 0x0000000604050c10 */ /* 0x000fc8000ff5e0ff */
[----:B------:R-:W-:Y:S02]  /*7870*/  @P0 IADD3.X R0, R0, UR7, RZ, P2, !PT ;  /* 0x0000000700000c10 */ /* 0x000fe400097fe4ff */
[----:B------:R-:W-:-:S04]  /*7880*/  @P0 LEA R4, P2, R5, c[0x0][0x1c8], 0x1 ;  /* 0x0000720005040a11 */ /* 0x000fc800078408ff */
[----:B------:R-:W-:Y:S02]  /*7890*/  @P0 LEA.HI.X R5, R5, c[0x0][0x1cc], R0, 0x1, P2 ;  /* 0x0000730005050a11 */ /* 0x000fe400010f0c00 */
[----:B------:R-:W-:Y:S01]  /*78a0*/  LOP3.LUT P2, RZ, R130, 0x100, RZ, 0xc0, !PT ;  /* 0x0000010082ff7812 */ /* 0x000fe2000784c0ff */
[C---:B------:R-:W-:Y:S02]  /*78b0*/  @P1 IMAD.SHL.U32 R3, R222.reuse, 0x2, RZ ;  /* 0x00000002de031824 */ /* 0x040fe400078e00ff */
[----:B------:R-:W-:-:S10]  /*78c0*/  @P0 IMAD.SHL.U32 R0, R222, 0x2, RZ ;  /* 0x00000002de000824 */ /* 0x000fd400078e00ff */
        /* <DEDUP_REMOVED lines=11> */
[----:B------:R-:W-:Y:S02]  /*7980*/  SEL R113, RZ, 0x1, P2 ;  /* 0x00000001ff717807 */ /* 0x000fe40001000000 */
[----:B--2---:R-:W-:-:S04]  /*7990*/  SHF.R.S32.HI R0, RZ, 0x1f, R131 ;  /* 0x0000001fff007819 */ /* 0x004fc80000011483 */
[----:B------:R-:W-:-:S04]  /*79a0*/  LEA.HI R0, R0, R131, RZ, 0x4 ;  /* 0x0000008300007211 */ /* 0x000fc800078f20ff */
[----:B------:R-:W-:Y:S01]  /*79b0*/  SHF.R.S32.HI R92, RZ, 0x4, R0 ;  /* 0x00000004ff5c7819 */ /* 0x000fe20000011400 */
[----:B------:R-:W-:Y:S05]  /*79c0*/  @P0 BRA `(.L_x_406) ;  /* 0x0000002000000947 */ /* 0x000fea0003800000 */
[----:B-1----:R-:W-:-:S04]  /*79d0*/  DEPBAR.LE SB0, 0x1 ;  /* 0x000080400000791a */ /* 0x002fc80000000000 */
[----:B------:R-:W-:Y:S05]  /*79e0*/  BRA `(.L_x_407) ;  /* 0x000070c000007947 */ /* 0x000fea0003800000 */
.L_x_406:
[----:B-1----:R-:W-:Y:S01]  /*79f0*/  ULDC.U8 UR4, c[0x0][0x298] ;  /* 0x0000a60000047ab9 */ /* 0x002fe20000000000 */
[----:B-----5:R-:W-:Y:S01]  /*7a00*/  SHF.R.S32.HI R0, RZ, 0x1f, R149 ;  /* 0x0000001fff007819 */ /* 0x020fe20000011495 */
[----:B------:R-:W-:Y:S01]  /*7a10*/  IMAD.WIDE.U32 R10, R149, c[0x0][0x280], RZ ;  /* 0x0000a000950a7a25 */ /* 0x000fe200078e00ff */
[----:B------:R-:W-:Y:S01]  /*7a20*/  ISETP.NE.AND P0, PT, RZ, UR4, PT ;  /* 0x00000004ff007c0c */ /* 0x000fe2000bf05270 */
[----:B------:R-:W-:Y:S01]  /*7a30*/  BSSY B2, `(.L_x_407) ;  /* 0x0000707000027945 */ /* 0x000fe20003800000 */
[-C--:B------:R-:W-:Y:S01]  /*7a40*/  LEA.HI R4, R131, R131.reuse, RZ, 0x1 ;  /* 0x0000008383047211 */ /* 0x080fe200078f08ff */
[C---:B------:R-:W-:Y:S02]  /*7a50*/  IMAD R3, R0.reuse, c[0x0][0x280], RZ ;  /* 0x0000a00000037a24 */ /* 0x040fe400078e02ff */
[----:B------:R-:W-:Y:S01]  /*7a60*/  IMAD R0, R0, c[0x0][0x290], RZ ;  /* 0x0000a40000007a24 */ /* 0x000fe200078e02ff */
[----:B------:R-:W-:Y:S01]  /*7a70*/  SHF.R.S32.HI R60, RZ, 0x1, R4 ;  /* 0x00000001ff3c7819 */ /* 0x000fe20000011404 */
[C---:B------:R-:W-:Y:S01]  /*7a80*/  IMAD R3, R149.reuse, c[0x0][0x284], R3 ;  /* 0x0000a10095037a24 */ /* 0x040fe200078e0203 */
[----:B------:R-:W-:Y:S01]  /*7a90*/  LOP3.LUT R4, R4, 0xfffffffe, RZ, 0xc0, !PT ;  /* 0xfffffffe04047812 */ /* 0x000fe200078ec0ff */
[C---:B------:R-:W-:Y:S01]  /*7aa0*/  IMAD R0, R149.reuse, c[0x0][0x294], R0 ;  /* 0x0000a50095007a24 */ /* 0x040fe200078e0200 */
[----:B------:R-:W-:Y:S01]  /*7ab0*/  IADD3 R24, R196, R60, RZ ;  /* 0x0000003cc4187210 */ /* 0x000fe20007ffe0ff */
[----:B------:R-:W-:Y:S01]  /*7ac0*/  IMAD.WIDE.U32 R8, R149, c[0x0][0x290], RZ ;  /* 0x0000a40095087a25 */ /* 0x000fe200078e00ff */
[----:B------:R-:W-:-:S02]  /*7ad0*/  IADD3 R48, -R4, R131, RZ ;  /* 0x0000008304307210 */ /* 0x000fc40007ffe1ff */
[----:B------:R-:W-:Y:S01]  /*7ae0*/  IADD3 R7, R3, R11, RZ ;  /* 0x0000000b03077210 */ /* 0x000fe20007ffe0ff */
[----:B------:R-:W-:Y:S01]  /*7af0*/  IMAD.IADD R5, R0, 0x1, R9 ;  /* 0x0000000100057824 */ /* 0x000fe200078e0209 */
[C---:B------:R-:W-:Y:S01]  /*7b00*/  SHF.L.U32 R61, R48.reuse, 0x3, RZ ;  /* 0x00000003303d7819 */ /* 0x040fe200000006ff */
[----:B------:R-:W-:Y:S01]  /*7b10*/  IMAD R0, R48, 0x40, R24 ;  /* 0x0000004030007824 */ /* 0x000fe200078e0218 */
[----:B------:R-:W-:Y:S05]  /*7b20*/  @!P0 BRA `(.L_x_408) ;  /* 0x0000358000008947 */ /* 0x000fea0003800000 */
[----:B------:R-:W-:Y:S01]  /*7b30*/  @P6 IMAD.HI.U32 R3, R0, c[0x0][0x2c8], RZ ;  /* 0x0000b20000036a27 */ /* 0x000fe200078e00ff */
[----:B------:R-:W-:Y:S01]  /*7b40*/  MOV R6, R10 ;  /* 0x0000000a00067202 */ /* 0x000fe20000000f00 */
[----:B------:R-:W-:Y:S01]  /*7b50*/  BSSY B0, `(.L_x_409) ;  /* 0x0000062000007945 */ /* 0x000fe20003800000 */
[----:B------:R-:W-:Y:S01]  /*7b60*/  MOV R4, R8 ;  /* 0x0000000800047202 */ /* 0x000fe20000000f00 */
[----:B---3--:R-:W-:Y:S01]  /*7b70*/  IMAD.SHL.U32 R16, R48, 0x4, RZ ;  /* 0x0000000430107824 */ /* 0x008fe200078e00ff */
[----:B------:R-:W-:Y:S01]  /*7b80*/  @P6 SHF.R.U32.HI R0, RZ, c[0x0][0x2cc], R3 ;  /* 0x0000b300ff006a19 */ /* 0x000fe20000011603 */
[----:B------:R-:W-:Y:S01]  /*7b90*/  CS2R R68, SRZ ;  /* 0x0000000000447805 */ /* 0x000fe2000001ff00 */
[----:B------:R-:W-:Y:S01]  /*7ba0*/  CS2R R40, SRZ ;  /* 0x0000000000287805 */ /* 0x000fe2000001ff00 */
[----:B------:R-:W-:Y:S01]  /*7bb0*/  CS2R R36, SRZ ;  /* 0x0000000000247805 */ /* 0x000fe2000001ff00 */
[----:B------:R-:W-:Y:S01]  /*7bc0*/  SHF.R.S32.HI R3, RZ, 0x1f, R0 ;  /* 0x0000001fff037819 */ /* 0x000fe20000011400 */
[----:B------:R-:W-:Y:S01]  /*7bd0*/  IMAD.WIDE.U32 R6, R0, c[0x0][0x280], R6 ;  /* 0x0000a00000067a25 */ /* 0x000fe200078e0006 */
[----:B------:R-:W-:Y:S01]  /*7be0*/  CS2R R32, SRZ ;  /* 0x0000000000207805 */ /* 0x000fe2000001ff00 */
[----:B------:R-:W-:Y:S01]  /*7bf0*/  CS2R R30, SRZ ;  /* 0x00000000001e7805 */ /* 0x000fe2000001ff00 */
[----:B------:R-:W-:Y:S01]  /*7c00*/  CS2R R20, SRZ ;  /* 0x0000000000147805 */ /* 0x000fe2000001ff00 */
[C---:B------:R-:W-:Y:S01]  /*7c10*/  IMAD R9, R3.reuse, c[0x0][0x280], RZ ;  /* 0x0000a00003097a24 */ /* 0x040fe200078e02ff */
[----:B------:R-:W-:Y:S01]  /*7c20*/  LEA R26, P1, R6, c[0x0][0x270], 0x1 ;  /* 0x00009c00061a7a11 */ /* 0x000fe200078208ff */
[----:B------:R-:W-:Y:S01]  /*7c30*/  IMAD R8, R3, c[0x0][0x290], RZ ;  /* 0x0000a40003087a24 */ /* 0x000fe200078e02ff */
[----:B------:R-:W-:Y:S01]  /*7c40*/  CS2R R14, SRZ ;  /* 0x00000000000e7805 */ /* 0x000fe2000001ff00 */
[C---:B------:R-:W-:Y:S01]  /*7c50*/  IMAD.WIDE.U32 R4, R0.reuse, c[0x0][0x290], R4 ;  /* 0x0000a40000047a25 */ /* 0x040fe200078e0004 */
[----:B------:R-:W-:Y:S01]  /*7c60*/  CS2R R42, SRZ ;  /* 0x00000000002a7805 */ /* 0x000fe2000001ff00 */
[----:B------:R-:W-:Y:S01]  /*7c70*/  CS2R R38, SRZ ;  /* 0x0000000000267805 */ /* 0x000fe2000001ff00 */
[----:B------:R-:W-:Y:S01]  /*7c80*/  CS2R R34, SRZ ;  /* 0x0000000000227805 */ /* 0x000fe2000001ff00 */
[----:B------:R-:W-:Y:S01]  /*7c90*/  IMAD R3, R0, c[0x0][0x284], R9 ;  /* 0x0000a10000037a24 */ /* 0x000fe200078e0209 */
[----:B------:R-:W-:Y:S01]  /*7ca0*/  LEA R27, P0, R4, c[0x0][0x288], 0x1 ;  /* 0x0000a200041b7a11 */ /* 0x000fe200078008ff */
[----:B------:R-:W-:Y:S01]  /*7cb0*/  IMAD R0, R0, c[0x0][0x294], R8 ;  /* 0x0000a50000007a24 */ /* 0x000fe200078e0208 */
[----:B------:R-:W-:Y:S01]  /*7cc0*/  CS2R R28, SRZ ;  /* 0x00000000001c7805 */ /* 0x000fe2000001ff00 */
[----:B------:R-:W-:Y:S01]  /*7cd0*/  IMAD.IADD R3, R7, 0x1, R3 ;  /* 0x0000000107037824 */ /* 0x000fe200078e0203 */
[----:B------:R-:W-:Y:S01]  /*7ce0*/  CS2R R22, SRZ ;  /* 0x0000000000167805 */ /* 0x000fe2000001ff00 */
[----:B------:R-:W-:Y:S01]  /*7cf0*/  CS2R R18, SRZ ;  /* 0x0000000000127805 */ /* 0x000fe2000001ff00 */
[----:B------:R-:W-:-:S02]  /*7d00*/  IADD3 R0, R5, R0, RZ ;  /* 0x0000000005007210 */ /* 0x000fc40007ffe0ff */
[----:B------:R-:W-:Y:S02]  /*7d10*/  LEA.HI.X R25, R6, c[0x0][0x274], R3, 0x1, P1 ;  /* 0x00009d0006197a11 */ /* 0x000fe400008f0c03 */
[----:B------:R-:W-:Y:S01]  /*7d20*/  LEA.HI.X R17, R4, c[0x0][0x28c], R0, 0x1, P0 ;  /* 0x0000a30004117a11 */ /* 0x000fe200000f0c00 */
[----:B------:R1:W2:Y:S01]  /*7d30*/  SHFL.IDX PT, R6, R27, RZ, 0x1e1f ;  /* 0x001e1fff1b067589 */ /* 0x0002a200000e0000 */
[----:B------:R-:W-:-:S03]  /*7d40*/  ISETP.GE.AND P0, PT, R24, R44, PT ;  /* 0x0000002c1800720c */ /* 0x000fc60003f06270 */
[----:B------:R1:W3:Y:S04]  /*7d50*/  SHFL.IDX PT, R4, R26, RZ, 0x1e1f ;  /* 0x001e1fff1a047589 */ /* 0x0002e800000e0000 */
[----:B------:R1:W4:Y:S04]  /*7d60*/  SHFL.IDX PT, R5, R25, RZ, 0x1e1f ;  /* 0x001e1fff19057589 */ /* 0x00032800000e0000 */
[----:B------:R1:W1:Y:S02]  /*7d70*/  SHFL.IDX PT, R7, R17, RZ, 0x1e1f ;  /* 0x001e1fff11077589 */ /* 0x00026400000e0000 */
[----:B------:R-:W-:Y:S05]  /*7d80*/  @P0 BRA `(.L_x_410) ;  /* 0x000003e000000947 */ /* 0x000fea0003800000 */
[C---:B------:R-:W-:Y:S01]  /*7d90*/  IADD3 R3, R16.reuse, 0x8, RZ ;  /* 0x0000000810037810 */ /* 0x040fe20007ffe0ff */
[----:B------:R-:W-:Y:S01]  /*7da0*/  CS2R R14, SRZ ;  /* 0x00000000000e7805 */ /* 0x000fe2000001ff00 */
[----:B------:R-:W-:Y:S01]  /*7db0*/  ISETP.GE.AND P0, PT, R16, c[0x0][0x27c], PT ;  /* 0x00009f0010007a0c */ /* 0x000fe20003f06270 */
[----:B------:R-:W-:Y:S01]  /*7dc0*/  CS2R R18, SRZ ;  /* 0x0000000000127805 */ /* 0x000fe2000001ff00 */
[----:B------:R-:W-:-:S02]  /*7dd0*/  ISETP.GE.AND P2, PT, R3, c[0x0][0x27c], PT ;  /* 0x00009f0003007a0c */ /* 0x000fc40003f46270 */
[----:B------:R-:W-:-:S09]  /*7de0*/  IADD3 R12, R16, 0x18, RZ ;  /* 0x00000018100c7810 */ /* 0x000fd20007ffe0ff */
[C---:B---34-:R-:W-:Y:S02]  /*7df0*/  @!P0 IMAD.WIDE R10, R16.reuse, 0x2, R4 ;  /* 0x00000002100a8825 */ /* 0x058fe400078e0204 */
[----:B------:R-:W-:Y:S02]  /*7e00*/  @!P2 SHF.R.S32.HI R0, RZ, 0x1f, R3 ;  /* 0x0000001fff00a819 */ /* 0x000fe40000011403 */
[----:B-12---:R-:W-:Y:S01]  /*7e10*/  @!P0 IMAD.WIDE R8, R16, 0x2, R6 ;  /* 0x0000000210088825 */ /* 0x006fe200078e0206 */
[----:B------:R1:W5:Y:S01]  /*7e20*/  @!P0 LD.E.64 R14, [R10.64] ;  /* 0x0000000c0a0e8980 */ /* 0x000362000c101b00 */
[----:B------:R-:W-:Y:S02]  /*7e30*/  @!P2 LEA.HI R0, R0, R3, RZ, 0x2 ;  /* 0x000000030000a211 */ /* 0x000fe400078f10ff */
[----:B------:R-:W-:Y:S01]  /*7e40*/  IADD3 R3, R16, 0x10, RZ ;  /* 0x0000001010037810 */ /* 0x000fe20007ffe0ff */
[----:B------:R2:W5:Y:S03]  /*7e50*/  @!P0 LD.E.64 R18, [R8.64] ;  /* 0x0000000c08128980 */ /* 0x000566000c101b00 */
[----:B------:R-:W-:-:S02]  /*7e60*/  ISETP.GE.AND P1, PT, R3, c[0x0][0x27c], PT ;  /* 0x00009f0003007a0c */ /* 0x000fc40003f26270 */
[----:B------:R-:W-:Y:S01]  /*7e70*/  ISETP.GE.AND P0, PT, R12, c[0x0][0x27c], PT ;  /* 0x00009f000c007a0c */ /* 0x000fe20003f06270 */
[----:B------:R-:W-:Y:S01]  /*7e80*/  CS2R R22, SRZ ;  /* 0x0000000000167805 */ /* 0x000fe2000001ff00 */
[----:B------:R-:W-:Y:S01]  /*7e90*/  CS2R R30, SRZ ;  /* 0x00000000001e7805 */ /* 0x000fe2000001ff00 */
[----:B--2---:R-:W-:-:S08]  /*7ea0*/  @!P2 LOP3.LUT R8, R0, 0xfffffffc, RZ, 0xc0, !PT ;  /* 0xfffffffc0008a812 */ /* 0x004fd000078ec0ff */
[----:B------:R-:W-:-:S04]  /*7eb0*/  @!P1 SHF.R.S32.HI R0, RZ, 0x1f, R3 ;  /* 0x0000001fff009819 */ /* 0x000fc80000011403 */
[----:B------:R-:W-:Y:S01]  /*7ec0*/  @!P1 LEA.HI R0, R0, R3, RZ, 0x2 ;  /* 0x0000000300009211 */ /* 0x000fe200078f10ff */
[----:B-1----:R-:W-:-:S03]  /*7ed0*/  @!P2 IMAD.WIDE R10, R8, 0x2, R4 ;  /* 0x00000002080aa825 */ /* 0x002fc600078e0204 */
[----:B------:R-:W-:Y:S01]  /*7ee0*/  @!P1 LOP3.LUT R0, R0, 0xfffffffc, RZ, 0xc0, !PT ;  /* 0xfffffffc00009812 */ /* 0x000fe200078ec0ff */
[----:B------:R-:W-:Y:S01]  /*7ef0*/  @!P2 IMAD.WIDE R8, R8, 0x2, R6 ;  /* 0x000000020808a825 */ /* 0x000fe200078e0206 */
[----:B------:R-:W-:-:S04]  /*7f00*/  @!P0 SHF.R.S32.HI R3, RZ, 0x1f, R12 ;  /* 0x0000001fff038819 */ /* 0x000fc8000001140c */
[----:B------:R1:W5:Y:S01]  /*7f10*/  @!P2 LD.E.64 R22, [R8.64] ;  /* 0x0000000c0816a980 */ /* 0x000362000c101b00 */
[----:B------:R-:W-:Y:S01]  /*7f20*/  @!P0 LEA.HI R3, R3, R12, RZ, 0x2 ;  /* 0x0000000c03038211 */ /* 0x000fe200078f10ff */
[----:B------:R-:W-:Y:S01]  /*7f30*/  CS2R R20, SRZ ;  /* 0x0000000000147805 */ /* 0x000fe2000001ff00 */
[----:B------:R-:W-:Y:S01]  /*7f40*/  CS2R R28, SRZ ;  /* 0x00000000001c7805 */ /* 0x000fe2000001ff00 */
[C---:B------:R-:W-:Y:S01]  /*7f50*/  @!P1 IMAD.WIDE R12, R0.reuse, 0x2, R6 ;  /* 0x00000002000c9825 */ /* 0x040fe200078e0206 */
[----:B------:R-:W-:Y:S01]  /*7f60*/  CS2R R32, SRZ ;  /* 0x0000000000207805 */ /* 0x000fe2000001ff00 */
[----:B------:R-:W-:Y:S02]  /*7f70*/  CS2R R34, SRZ ;  /* 0x0000000000227805 */ /* 0x000fe4000001ff00 */
[----:B------:R2:W5:Y:S04]  /*7f80*/  @!P2 LD.E.64 R20, [R10.64] ;  /* 0x0000000c0a14a980 */ /* 0x000568000c101b00 */
[----:B------:R3:W5:Y:S01]  /*7f90*/  @!P1 LD.E.64 R28, [R12.64] ;  /* 0x0000000c0c1c9980 */ /* 0x000762000c101b00 */
[----:B-1----:R-:W-:-:S05]  /*7fa0*/  @!P1 IMAD.WIDE R8, R0, 0x2, R4 ;  /* 0x0000000200089825 */ /* 0x002fca00078e0204 */
[----:B------:R1:W5:Y:S01]  /*7fb0*/  @!P1 LD.E.64 R30, [R8.64] ;  /* 0x0000000c081e9980 */ /* 0x000362000c101b00 */
[C---:B---3--:R-:W-:Y:S02]  /*7fc0*/  IADD3 R12, R16.reuse, 0x20, RZ ;  /* 0x00000020100c7810 */ /* 0x048fe40007ffe0ff */
[----:B------:R-:W-:Y:S02]  /*7fd0*/  IADD3 R13, R16, 0x28, RZ ;  /* 0x00000028100d7810 */ /* 0x000fe40007ffe0ff */
[----:B------:R-:W-:Y:S02]  /*7fe0*/  ISETP.GE.AND P1, PT, R12, c[0x0][0x27c], PT ;  /* 0x00009f000c007a0c */ /* 0x000fe40003f26270 */
[----:B-1----:R-:W-:-:S05]  /*7ff0*/  @!P0 LOP3.LUT R8, R3, 0xfffffffc, RZ, 0xc0, !PT ;  /* 0xfffffffc03088812 */ /* 0x002fca00078ec0ff */
[----:B--2---:R-:W-:-:S04]  /*8000*/  @!P0 IMAD.WIDE R10, R8, 0x2, R4 ;  /* 0x00000002080a8825 */ /* 0x004fc800078e0204 */
[----:B------:R-:W-:Y:S01]  /*8010*/  @!P0 IMAD.WIDE R8, R8, 0x2, R6 ;  /* 0x0000000208088825 */ /* 0x000fe200078e0206 */
[----:B------:R1:W5:Y:S04]  /*8020*/  @!P0 LD.E.64 R32, [R10.64] ;  /* 0x0000000c0a208980 */ /* 0x000368000c101b00 */
[----:B------:R2:W5:Y:S01]  /*8030*/  @!P0 LD.E.64 R34, [R8.64] ;  /* 0x0000000c08228980 */ /* 0x000562000c101b00 */
[----:B------:R-:W-:Y:S02]  /*8040*/  ISETP.GE.AND P0, PT, R13, c[0x0][0x27c], PT ;  /* 0x00009f000d007a0c */ /* 0x000fe40003f06270 */
[----:B------:R-:W-:-:S11]  /*8050*/  @!P1 SHF.R.S32.HI R3, RZ, 0x1f, R12 ;  /* 0x0000001fff039819 */ /* 0x000fd6000001140c */
[----:B------:R-:W-:Y:S02]  /*8060*/  @!P0 SHF.R.S32.HI R0, RZ, 0x1f, R13 ;  /* 0x0000001fff008819 */ /* 0x000fe4000001140d */
[----:B--2---:R-:W-:Y:S02]  /*8070*/  @!P1 LEA.HI R8, R3, R12, RZ, 0x2 ;  /* 0x0000000c03089211 */ /* 0x004fe400078f10ff */
[----:B------:R-:W-:Y:S02]  /*8080*/  @!P0 LEA.HI R3, R0, R13, RZ, 0x2 ;  /* 0x0000000d00038211 */ /* 0x000fe400078f10ff */
[----:B------:R-:W-:Y:S02]  /*8090*/  @!P1 LOP3.LUT R0, R8, 0xfffffffc, RZ, 0xc0, !PT ;  /* 0xfffffffc08009812 */ /* 0x000fe400078ec0ff */
[----:B------:R-:W-:Y:S01]  /*80a0*/  @!P0 LOP3.LUT R3, R3, 0xfffffffc, RZ, 0xc0, !PT ;  /* 0xfffffffc03038812 */ /* 0x000fe200078ec0ff */
[----:B------:R-:W-:Y:S01]  /*80b0*/  CS2R R36, SRZ ;  /* 0x0000000000247805 */ /* 0x000fe2000001ff00 */
[----:B------:R-:W-:Y:S01]  /*80c0*/  CS2R R40, SRZ ;  /* 0x0000000000287805 */ /* 0x000fe2000001ff00 */
[----:B-1----:R-:W-:Y:S01]  /*80d0*/  @!P1 IMAD.WIDE R10, R0, 0x2, R4 ;  /* 0x00000002000a9825 */ /* 0x002fe200078e0204 */
[----:B------:R-:W-:Y:S01]  /*80e0*/  CS2R R38, SRZ ;  /* 0x0000000000267805 */ /* 0x000fe2000001ff00 */
[----:B------:R-:W-:-:S02]  /*80f0*/  CS2R R42, SRZ ;  /* 0x00000000002a7805 */ /* 0x000fc4000001ff00 */
[C---:B------:R-:W-:Y:S01]  /*8100*/  @!P0 IMAD.WIDE R8, R3.reuse, 0x2, R4 ;  /* 0x0000000203088825 */ /* 0x040fe200078e0204 */
[----:B------:R1:W5:Y:S03]  /*8110*/  @!P1 LD.E.64 R36, [R10.64] ;  /* 0x0000000c0a249980 */ /* 0x000366000c101b00 */
[--C-:B------:R-:W-:Y:S01]  /*8120*/  @!P1 IMAD.WIDE R4, R0, 0x2, R6.reuse ;  /* 0x0000000200049825 */ /* 0x100fe200078e0206 */
[----:B------:R1:W5:Y:S03]  /*8130*/  @!P0 LD.E.64 R40, [R8.64] ;  /* 0x0000000c08288980 */ /* 0x000366000c101b00 */
[----:B------:R-:W-:Y:S01]  /*8140*/  @!P0 IMAD.WIDE R6, R3, 0x2, R6 ;  /* 0x0000000203068825 */ /* 0x000fe200078e0206 */
[----:B------:R1:W5:Y:S04]  /*8150*/  @!P1 LD.E.64 R38, [R4.64] ;  /* 0x0000000c04269980 */ /* 0x000368000c101b00 */
[----:B------:R1:W5:Y:S02]  /*8160*/  @!P0 LD.E.64 R42, [R6.64] ;  /* 0x0000000c062a8980 */ /* 0x000364000c101b00 */
.L_x_410:
[----:B------:R-:W-:Y:S05]  /*8170*/  BSYNC B0 ;  /* 0x0000000000007941 */ /* 0x000fea0003800000 */
.L_x_409:
[----:B------:R-:W-:Y:S01]  /*8180*/  IADD3 R3, R24, 0x40, RZ ;  /* 0x0000004018037810 */ /* 0x000fe20007ffe0ff */
[----:B-----5:R-:W-:Y:S01]  /*8190*/  IMAD.MOV.U32 R0, RZ, RZ, R40 ;  /* 0x000000ffff007224 */ /* 0x020fe200078e0028 */
[----:B-1----:R-:W-:Y:S01]  /*81a0*/  MOV R9, R22 ;  /* 0x0000001600097202 */ /* 0x002fe20000000f00 */
[----:B---3--:R-:W-:Y:S01]  /*81b0*/  IMAD.MOV.U32 R4, RZ, RZ, R36 ;  /* 0x000000ffff047224 */ /* 0x008fe200078e0024 */
[----:B------:R-:W-:Y:S01]  /*81c0*/  ISETP.GE.AND P0, PT, R3, R44, PT ;  /* 0x0000002c0300720c */ /* 0x000fe20003f06270 */
[----:B------:R-:W-:Y:S01]  /*81d0*/  IMAD.MOV.U32 R3, RZ, RZ, R37 ;  /* 0x000000ffff037224 */ /* 0x000fe200078e0025 */
[----:B------:R-:W-:Y:S01]  /*81e0*/  PRMT R82, R0, 0x7610, R82 ;  /* 0x0000761000527816 */ /* 0x000fe20000000052 */
[----:B------:R-:W-:Y:S01]  /*81f0*/  IMAD.MOV.U32 R0, RZ, RZ, R32 ;  /* 0x000000ffff007224 */ /* 0x000fe200078e0020 */
[----:B------:R-:W-:Y:S01]  /*8200*/  PRMT R78, R4, 0x7610, R78 ;  /* 0x00007610044e7816 */ /* 0x000fe2000000004e */
[----:B------:R-:W-:Y:S01]  /*8210*/  IMAD.MOV.U32 R4, RZ, RZ, R30 ;  /* 0x000000ffff047224 */ /* 0x000fe200078e001e */
[----:B------:R-:W-:Y:S01]  /*8220*/  PRMT R79, R3, 0x7610, R79 ;  /* 0x00007610034f7816 */ /* 0x000fe2000000004f */
[----:B------:R-:W-:Y:S01]  /*8230*/  IMAD.MOV.U32 R3, RZ, RZ, R31 ;  /* 0x000000ffff037224 */ /* 0x000fe200078e001f */
[----:B------:R-:W-:Y:S01]  /*8240*/  PRMT R76, R0, 0x7610, R76 ;  /* 0x00007610004c7816 */ /* 0x000fe2000000004c */
[----:B----4-:R-:W-:Y:S01]  /*8250*/  IMAD.MOV.U32 R5, RZ, RZ, R41 ;  /* 0x000000ffff057224 */ /* 0x010fe200078e0029 */
[----:B------:R-:W-:Y:S01]  /*8260*/  MOV R0, R20 ;  /* 0x0000001400007202 */ /* 0x000fe20000000f00 */
[----:B------:R-:W-:Y:S01]  /*8270*/  IMAD.MOV.U32 R8, RZ, RZ, R35 ;  /* 0x000000ffff087224 */ /* 0x000fe200078e0023 */
[----:B------:R-:W-:Y:S01]  /*8280*/  PRMT R74, R4, 0x5410, R3 ;  /* 0x00005410044a7816 */ /* 0x000fe20000000003 */
[----:B------:R-:W-:Y:S01]  /*8290*/  IMAD.MOV.U32 R4, RZ, RZ, R14 ;  /* 0x000000ffff047224 */ /* 0x000fe200078e000e */
[----:B------:R-:W-:Y:S01]  /*82a0*/  PRMT R72, R0, 0x7610, R72 ;  /* 0x0000761000487816 */ /* 0x000fe20000000048 */
[----:B------:R-:W-:Y:S01]  /*82b0*/  IMAD.MOV.U32 R3, RZ, RZ, R15 ;  /* 0x000000ffff037224 */ /* 0x000fe200078e000f */
[----:B------:R-:W-:Y:S01]  /*82c0*/  PRMT R83, R5, 0x7610, R83 ;  /* 0x0000761005537816 */ /* 0x000fe20000000053 */
[----:B------:R-:W-:Y:S01]  /*82d0*/  IMAD.MOV.U32 R0, RZ, RZ, R42 ;  /* 0x000000ffff007224 */ /* 0x000fe200078e002a */
[----:B------:R-:W1:Y:S01]  /*82e0*/  SHFL.IDX PT, R7, R17, 0x1, 0x1e1f ;  /* 0x003e1f0011077f89 */ /* 0x000e6200000e0000 */
[----:B------:R-:W-:Y:S01]  /*82f0*/  IMAD.MOV.U32 R5, RZ, RZ, R33 ;  /* 0x000000ffff057224 */ /* 0x000fe200078e0021 */
[----:B------:R-:W-:Y:S01]  /*8300*/  PRMT R70, R4, 0x5410, R3 ;  /* 0x0000541004467816 */ /* 0x000fe20000000003 */
[----:B------:R-:W-:Y:S01]  /*8310*/  IMAD.MOV.U32 R3, RZ, RZ, R39 ;  /* 0x000000ffff037224 */ /* 0x000fe200078e0027 */
[----:B------:R-:W-:Y:S01]  /*8320*/  PRMT R81, R0, 0x7610, R81 ;  /* 0x0000761000517816 */ /* 0x000fe20000000051 */
[----:B------:R-:W-:Y:S01]  /*8330*/  IMAD.MOV.U32 R0, RZ, RZ, R34 ;  /* 0x000000ffff007224 */ /* 0x000fe200078e0022 */
[----:B------:R-:W-:Y:S01]  /*8340*/  PRMT R76, R76, 0x5410, R5 ;  /* 0x000054104c4c7816 */ /* 0x000fe20000000005 */
[----:B------:R-:W-:Y:S01]  /*8350*/  IMAD.MOV.U32 R5, RZ, RZ, R21 ;  /* 0x000000ffff057224 */ /* 0x000fe200078e0015 */
[----:B------:R-:W-:Y:S01]  /*8360*/  MOV R4, R38 ;  /* 0x0000002600047202 */ /* 0x000fe20000000f00 */
[----:B--2---:R-:W2:Y:S01]  /*8370*/  SHFL.IDX PT, R6, R27, 0x1, 0x1e1f ;  /* 0x003e1f001b067f89 */ /* 0x004ea200000e0000 */
[----:B------:R-:W-:Y:S01]  /*8380*/  PRMT R75, R0, 0x7610, R75 ;  /* 0x00007610004b7816 */ /* 0x000fe2000000004b */
        /* <DEDUP_REMOVED lines=11> */
[----:B------:R-:W3:Y:S01]  /*8440*/  SHFL.IDX PT, R5, R25, 0x1, 0x1e1f ;  /* 0x003e1f0019057f89 */ /* 0x000ee200000e0000 */
[----:B------:R-:W-:Y:S01]  /*8450*/  BSSY B0, `(.L_x_411) ;  /* 0x000004e000007945 */ /* 0x000fe20003800000 */
[----:B------:R-:W-:Y:S01]  /*8460*/  PRMT R71, R9, 0x5410, R8 ;  /* 0x0000541009477816 */ /* 0x000fe20000000008 */
[----:B------:R-:W-:Y:S01]  /*8470*/  CS2R R62, SRZ ;  /* 0x00000000003e7805 */ /* 0x000fe2000001ff00 */
[----:B------:R4:W1:Y:S01]  /*8480*/  SHFL.IDX PT, R4, R26, 0x1, 0x1e1f ;  /* 0x003e1f001a047f89 */ /* 0x00086200000e0000 */
[----:B------:R-:W-:Y:S01]  /*8490*/  PRMT R45, R3, 0x5410, R0 ;  /* 0x00005410032d7816 */ /* 0x000fe20000000000 */
        /* <DEDUP_REMOVED lines=9> */
[----:B----4-:R-:W-:Y:S01]  /*8530*/  CS2R R26, SRZ ;  /* 0x00000000001a7805 */ /* 0x010fe2000001ff00 */
[----:B------:R-:W-:Y:S05]  /*8540*/  @P0 BRA `(.L_x_412) ;  /* 0x000003e000000947 */ /* 0x000fea0003800000 */
[C---:B-123--:R-:W-:Y:S01]  /*8550*/  IADD3 R3, R16.reuse, 0x8, RZ ;  /* 0x0000000810037810 */ /* 0x04efe20007ffe0ff */
[----:B------:R-:W-:Y:S01]  /*8560*/  CS2R R26, SRZ ;  /* 0x00000000001a7805 */ /* 0x000fe2000001ff00 */
[----:B------:R-:W-:Y:S01]  /*8570*/  ISETP.GE.AND P0, PT, R16, c[0x0][0x27c], PT ;  /* 0x00009f0010007a0c */ /* 0x000fe20003f06270 */
[----:B------:R-:W-:Y:S01]  /*8580*/  CS2R R46, SRZ ;  /* 0x00000000002e7805 */ /* 0x000fe2000001ff00 */
[----:B------:R-:W-:-:S02]  /*8590*/  ISETP.GE.AND P2, PT, R3, c[0x0][0x27c], PT ;  /* 0x00009f0003007a0c */ /* 0x000fc40003f46270 */
[----:B------:R-:W-:-:S09]  /*85a0*/  IADD3 R12, R16, 0x18, RZ ;  /* 0x00000018100c7810 */ /* 0x000fd20007ffe0ff */
[C---:B------:R-:W-:Y:S02]  /*85b0*/  @!P0 IMAD.WIDE R10, R16.reuse, 0x2, R4 ;  /* 0x00000002100a8825 */ /* 0x040fe400078e0204 */
[----:B------:R-:W-:Y:S02]  /*85c0*/  @!P2 SHF.R.S32.HI R0, RZ, 0x1f, R3 ;  /* 0x0000001fff00a819 */ /* 0x000fe40000011403 */
[----:B------:R-:W-:Y:S01]  /*85d0*/  @!P0 IMAD.WIDE R8, R16, 0x2, R6 ;  /* 0x0000000210088825 */ /* 0x000fe200078e0206 */
[----:B------:R1:W5:Y:S01]  /*85e0*/  @!P0 LD.E.64 R26, [R10.64] ;  /* 0x0000000c0a1a8980 */ /* 0x000362000c101b00 */
[----:B------:R-:W-:Y:S02]  /*85f0*/  @!P2 LEA.HI R0, R0, R3, RZ, 0x2 ;  /* 0x000000030000a211 */ /* 0x000fe400078f10ff */
[----:B------:R-:W-:Y:S01]  /*8600*/  IADD3 R3, R16, 0x10, RZ ;  /* 0x0000001010037810 */ /* 0x000fe20007ffe0ff */
[----:B------:R2:W5:Y:S03]  /*8610*/  @!P0 LD.E.64 R46, [R8.64] ;  /* 0x0000000c082e8980 */ /* 0x000566000c101b00 */
[----:B------:R-:W-:-:S02]  /*8620*/  ISETP.GE.AND P1, PT, R3, c[0x0][0x27c], PT ;  /* 0x00009f0003007a0c */ /* 0x000fc40003f26270 */
[----:B------:R-:W-:Y:S02]  /*8630*/  @!P2 LOP3.LUT R0, R0, 0xfffffffc, RZ, 0xc0, !PT ;  /* 0xfffffffc0000a812 */ /* 0x000fe400078ec0ff */
[----:B------:R-:W-:Y:S01]  /*8640*/  ISETP.GE.AND P0, PT, R12, c[0x0][0x27c], PT ;  /* 0x00009f000c007a0c */ /* 0x000fe20003f06270 */
[----:B------:R-:W-:Y:S02]  /*8650*/  CS2R R50, SRZ ;  /* 0x0000000000327805 */ /* 0x000fe4000001ff00 */
[----:B-1----:R-:W-:-:S04]  /*8660*/  @!P2 IMAD.WIDE R10, R0, 0x2, R4 ;  /* 0x00000002000aa825 */ /* 0x002fc800078e0204 */
[----:B--2---:R-:W-:Y:S02]  /*8670*/  @!P2 IMAD.WIDE R8, R0, 0x2, R6 ;  /* 0x000000020008a825 */ /* 0x004fe400078e0206 */
[----:B------:R-:W-:-:S04]  /*8680*/  @!P1 SHF.R.S32.HI R0, RZ, 0x1f, R3 ;  /* 0x0000001fff009819 */ /* 0x000fc80000011403 */
[----:B------:R-:W-:Y:S01]  /*8690*/  @!P1 LEA.HI R0, R0, R3, RZ, 0x2 ;  /* 0x0000000300009211 */ /* 0x000fe200078f10ff */
[----:B------:R1:W5:Y:S03]  /*86a0*/  @!P2 LD.E.64 R50, [R8.64] ;  /* 0x0000000c0832a980 */ /* 0x000366000c101b00 */
[----:B------:R-:W-:Y:S01]  /*86b0*/  @!P1 LOP3.LUT R0, R0, 0xfffffffc, RZ, 0xc0, !PT ;  /* 0xfffffffc00009812 */ /* 0x000fe200078ec0ff */
[----:B------:R-:W-:Y:S01]  /*86c0*/  CS2R R54, SRZ ;  /* 0x0000000000367805 */ /* 0x000fe2000001ff00 */
[----:B------:R-:W-:Y:S01]  /*86d0*/  @!P0 SHF.R.S32.HI R3, RZ, 0x1f, R12 ;  /* 0x0000001fff038819 */ /* 0x000fe2000001140c */
[----:B------:R-:W-:-:S03]  /*86e0*/  CS2R R48, SRZ ;  /* 0x0000000000307805 */ /* 0x000fc6000001ff00 */
[----:B------:R-:W-:Y:S01]  /*86f0*/  @!P0 LEA.HI R3, R3, R12, RZ, 0x2 ;  /* 0x0000000c03038211 */ /* 0x000fe200078f10ff */
[----:B------:R-:W-:Y:S01]  /*8700*/  CS2R R52, SRZ ;  /* 0x0000000000347805 */ /* 0x000fe2000001ff00 */
[C---:B------:R-:W-:Y:S01]  /*8710*/  @!P1 IMAD.WIDE R12, R0.reuse, 0x2, R6 ;  /* 0x00000002000c9825 */ /* 0x040fe200078e0206 */
[----:B------:R2:W5:Y:S01]  /*8720*/  @!P2 LD.E.64 R48, [R10.64] ;  /* 0x0000000c0a30a980 */ /* 0x000562000c101b00 */
[----:B------:R-:W-:Y:S01]  /*8730*/  CS2R R56, SRZ ;  /* 0x0000000000387805 */ /* 0x000fe2000001ff00 */
[----:B------:R-:W-:Y:S02]  /*8740*/  CS2R R58, SRZ ;  /* 0x00000000003a7805 */ /* 0x000fe4000001ff00 */
[----:B------:R3:W5:Y:S01]  /*8750*/  @!P1 LD.E.64 R52, [R12.64] ;  /* 0x0000000c0c349980 */ /* 0x000762000c101b00 */
[----:B-1----:R-:W-:-:S05]  /*8760*/  @!P1 IMAD.WIDE R8, R0, 0x2, R4 ;  /* 0x0000000200089825 */ /* 0x002fca00078e0204 */
[----:B------:R1:W5:Y:S01]  /*8770*/  @!P1 LD.E.64 R54, [R8.64] ;  /* 0x0000000c08369980 */ /* 0x000362000c101b00 */
[C---:B---3--:R-:W-:Y:S02]  /*8780*/  IADD3 R12, R16.reuse, 0x20, RZ ;  /* 0x00000020100c7810 */ /* 0x048fe40007ffe0ff */
[----:B------:R-:W-:Y:S02]  /*8790*/  IADD3 R13, R16, 0x28, RZ ;  /* 0x00000028100d7810 */ /* 0x000fe40007ffe0ff */
[----:B-1----:R-:W-:-:S05]  /*87a0*/  @!P0 LOP3.LUT R8, R3, 0xfffffffc, RZ, 0xc0, !PT ;  /* 0xfffffffc03088812 */ /* 0x002fca00078ec0ff */
[----:B--2---:R-:W-:-:S04]  /*87b0*/  @!P0 IMAD.WIDE R10, R8, 0x2, R4 ;  /* 0x00000002080a8825 */ /* 0x004fc800078e0204 */
[----:B------:R-:W-:Y:S01]  /*87c0*/  @!P0 IMAD.WIDE R8, R8, 0x2, R6 ;  /* 0x0000000208088825 */ /* 0x000fe200078e0206 */
[----:B------:R1:W5:Y:S01]  /*87d0*/  @!P0 LD.E.64 R56, [R10.64] ;  /* 0x0000000c0a388980 */ /* 0x000362000c101b00 */
[----:B------:R-:W-:-:S03]  /*87e0*/  ISETP.GE.AND P1, PT, R12, c[0x0][0x27c], PT ;  /* 0x00009f000c007a0c */ /* 0x000fc60003f26270 */
[----:B------:R2:W5:Y:S01]  /*87f0*/  @!P0 LD.E.64 R58, [R8.64] ;  /* 0x0000000c083a8980 */ /* 0x000562000c101b00 */
[----:B------:R-:W-:-:S09]  /*8800*/  ISETP.GE.AND P0, PT, R13, c[0x0][0x27c], PT ;  /* 0x00009f000d007a0c */ /* 0x000fd20003f06270 */
[----:B------:R-:W-:-:S04]  /*8810*/  @!P1 SHF.R.S32.HI R3, RZ, 0x1f, R12 ;  /* 0x0000001fff039819 */ /* 0x000fc8000001140c */
        /* <DEDUP_REMOVED lines=17> */
.L_x_412:
[----:B-123--:R-:W-:Y:S05]  /*8930*/  BSYNC B0 ;  /* 0x0000000000007941 */ /* 0x00efea0003800000 */
.L_x_411:
[----:B-----5:R-:W-:Y:S01]  /*8940*/  IMAD.MOV.U32 R0, RZ, RZ, R68 ;  /* 0x000000ffff007224 */ /* 0x020fe200078e0044 */
[----:B------:R-:W-:Y:S01]  /*8950*/  LEA.HI R7, R60, R60, RZ, 0x1 ;  /* 0x0000003c3c077211 */ /* 0x000fe200078f08ff */
[----:B------:R-:W-:Y:S01]  /*8960*/  IMAD.MOV.U32 R5, RZ, RZ, R69 ;  /* 0x000000ffff057224 */ /* 0x000fe200078e0045 */
[----:B------:R-:W-:-:S04]  /*8970*/  DEPBAR.LE SB0, 0x1 ;  /* 0x000080400000791a */ /* 0x000fc80000000000 */
[----:B------:R-:W-:Y:S01]  /*8980*/  PRMT R91, R0, 0x5410, R5 ;  /* 0x00005410005b7816 */ /* 0x000fe20000000005 */
[----:B------:R-:W-:Y:S01]  /*8990*/  IMAD.MOV.U32 R0, RZ, RZ, R56 ;  /* 0x000000ffff007224 */ /* 0x000fe200078e0038 */
[----:B------:R-:W-:Y:S01]  /*89a0*/  BSSY B1, `(.L_x_413) ;  /* 0x0000155000017945 */ /* 0x000fe20003800000 */
[----:B------:R-:W-:Y:S02]  /*89b0*/  IMAD.MOV.U32 R4, RZ, RZ, R62 ;  /* 0x000000ffff047224 */ /* 0x000fe400078e003e */
[----:B------:R-:W-:Y:S01]  /*89c0*/  IMAD.MOV.U32 R3, RZ, RZ, R63 ;  /* 0x000000ffff037224 */ /* 0x000fe200078e003f */
[----:B------:R-:W-:Y:S01]  /*89d0*/  PRMT R87, R0, 0x7610, R87 ;  /* 0x0000761000577816 */ /* 0x000fe20000000057 */
[----:B------:R-:W-:Y:S02]  /*89e0*/  IMAD.MOV.U32 R0, RZ, RZ, R48 ;  /* 0x000000ffff007224 */ /* 0x000fe400078e0030 */
[----:B------:R-:W-:Y:S01]  /*89f0*/  IMAD.MOV.U32 R5, RZ, RZ, R57 ;  /* 0x000000ffff057224 */ /* 0x000fe200078e0039 */
[----:B------:R-:W-:Y:S01]  /*8a00*/  PRMT R89, R4, 0x5410, R3 ;  /* 0x0000541004597816 */ /* 0x000fe20000000003 */
[----:B------:R-:W-:Y:S01]  /*8a10*/  IMAD.MOV.U32 R4, RZ, RZ, R54 ;  /* 0x000000ffff047224 */ /* 0x000fe200078e0036 */
[----:B------:R-:W-:Y:S01]  /*8a20*/  PRMT R82, R82, 0x5410, R0 ;  /* 0x0000541052527816 */ /* 0x000fe20000000000 */
[----:B------:R-:W-:Y:S01]  /*8a30*/  IMAD.MOV.U32 R3, RZ, RZ, R55 ;  /* 0x000000ffff037224 */ /* 0x000fe200078e0037 */
[----:B------:R-:W-:Y:S01]  /*8a40*/  PRMT R87, R87, 0x5410, R5 ;  /* 0x0000541057577816 */ /* 0x000fe20000000005 */
[----:B------:R-:W-:Y:S01]  /*8a50*/  IMAD.MOV.U32 R0, RZ, RZ, R49 ;  /* 0x000000ffff007224 */ /* 0x000fe200078e0031 */
[----:B------:R-:W-:-:S02]  /*8a60*/  SHF.R.S32.HI R5, RZ, 0x1f, R132 ;  /* 0x0000001fff057819 */ /* 0x000fc40000011484 */
[----:B------:R-:W-:Y:S01]  /*8a70*/  PRMT R85, R4, 0x5410, R3 ;  /* 0x0000541004557816 */ /* 0x000fe20000000003 */
[----:B------:R-:W-:Y:S01]  /*8a80*/  IMAD.MOV.U32 R4, RZ, RZ, R26 ;  /* 0x000000ffff047224 */ /* 0x000fe200078e001a */
[----:B------:R-:W-:Y:S01]  /*8a90*/  PRMT R83, R83, 0x5410, R0 ;  /* 0x0000541053537816 */ /* 0x000fe20000000000 */
[----:B------:R-:W-:Y:S01]  /*8aa0*/  IMAD.MOV.U32 R3, RZ, RZ, R27 ;  /* 0x000000ffff037224 */ /* 0x000fe200078e001b */
[----:B------:R-:W-:Y:S01]  /*8ab0*/  LEA.HI R0, R5, R132, RZ, 0x2 ;  /* 0x0000008405007211 */ /* 0x000fe200078f10ff */
[----:B------:R-:W-:Y:S01]  /*8ac0*/  IMAD.MOV.U32 R5, RZ, RZ, R66 ;  /* 0x000000ffff057224 */ /* 0x000fe200078e0042 */
[----:B------:R-:W-:Y:S02]  /*8ad0*/  PRMT R78, R78, 0x5410, R4 ;  /* 0x000054104e4e7816 */ /* 0x000fe40000000004 */
[----:B------:R-:W-:Y:S01]  /*8ae0*/  LOP3.LUT R4, R0, 0xfffffffc, RZ, 0xc0, !PT ;  /* 0xfffffffc00047812 */ /* 0x000fe200078ec0ff */
[----:B------:R-:W-:Y:S01]  /*8af0*/  IMAD.MOV.U32 R0, RZ, RZ, R64 ;  /* 0x000000ffff007224 */ /* 0x000fe200078e0040 */
[----:B------:R-:W-:Y:S01]  /*8b00*/  PRMT R79, R79, 0x5410, R3 ;  /* 0x000054104f4f7816 */ /* 0x000fe20000000003 */
[----:B------:R-:W-:-:S02]  /*8b10*/  IMAD.MOV.U32 R3, RZ, RZ, R67 ;  /* 0x000000ffff037224 */ /* 0x000fc400078e0043 */
[----:B------:R-:W-:Y:S01]  /*8b20*/  IMAD.IADD R6, R132, 0x1, -R4 ;  /* 0x0000000184067824 */ /* 0x000fe200078e0a04 */
[----:B------:R-:W-:Y:S01]  /*8b30*/  PRMT R88, R0, 0x7610, R88 ;  /* 0x0000761000587816 */ /* 0x000fe20000000058 */
[----:B------:R-:W-:Y:S01]  /*8b40*/  IMAD.MOV.U32 R0, RZ, RZ, R65 ;  /* 0x000000ffff007224 */ /* 0x000fe200078e0041 */
[----:B------:R-:W-:Y:S01]  /*8b50*/  PRMT R90, R5, 0x5410, R3 ;  /* 0x00005410055a7816 */ /* 0x000fe20000000003 */
[----:B------:R-:W-:Y:S01]  /*8b60*/  IMAD.SHL.U32 R3, R6, 0x40, RZ ;  /* 0x0000004006037824 */ /* 0x000fe200078e00ff */
[----:B------:R-:W-:Y:S01]  /*8b70*/  BAR.SYNC.DEFER_BLOCKING 0x0 ;  /* 0x0000000000007b1d */ /* 0x000fe20000010000 */
[----:B------:R-:W-:Y:S01]  /*8b80*/  IMAD.MOV.U32 R5, RZ, RZ, R58 ;  /* 0x000000ffff057224 */ /* 0x000fe200078e003a */
[----:B------:R-:W-:Y:S01]  /*8b90*/  PRMT R88, R88, 0x5410, R0 ;  /* 0x0000541058587816 */ /* 0x000fe20000000000 */
[----:B------:R-:W-:Y:S01]  /*8ba0*/  IMAD.MOV.U32 R4, RZ, RZ, R59 ;  /* 0x000000ffff047224 */ /* 0x000fe200078e003b */
[----:B------:R-:W-:Y:S01]  /*8bb0*/  LOP3.LUT R0, R3, 0xc0, RZ, 0xc0, !PT ;  /* 0x000000c003007812 */ /* 0x000fe200078ec0ff */
[----:B------:R-:W-:Y:S01]  /*8bc0*/  IMAD.MOV.U32 R3, RZ, RZ, R52 ;  /* 0x000000ffff037224 */ /* 0x000fe200078e0034 */
[----:B------:R-:W-:Y:S01]  /*8bd0*/  LOP3.LUT P0, RZ, R6, 0x2, RZ, 0xc0, !PT ;  /* 0x0000000206ff7812 */ /* 0x000fe2000780c0ff */
[----:B------:R-:W-:Y:S01]  /*8be0*/  IMAD.MOV.U32 R6, RZ, RZ, R51 ;  /* 0x000000ffff067224 */ /* 0x000fe200078e0033 */
[----:B------:R-:W-:-:S02]  /*8bf0*/  PRMT R86, R5, 0x5410, R4 ;  /* 0x0000541005567816 */ /* 0x000fc40000000004 */
[----:B------:R-:W-:Y:S01]  /*8c00*/  PRMT R84, R3, 0x7610, R84 ;  /* 0x0000761003547816 */ /* 0x000fe20000000054 */
[----:B------:R-:W-:Y:S01]  /*8c10*/  IMAD.MOV.U32 R3, RZ, RZ, R53 ;  /* 0x000000ffff037224 */ /* 0x000fe200078e0035 */
[----:B------:R-:W-:Y:S02]  /*8c20*/  LOP3.LUT R4, R0, 0x8, R61, 0xf8, !PT ;  /* 0x0000000800047812 */ /* 0x000fe400078ef83d */
[----:B------:R-:W-:Y:S02]  /*8c30*/  SHF.R.U32.HI R0, RZ, 0x3, R0 ;  /* 0x00000003ff007819 */ /* 0x000fe40000011600 */
[----:B------:R-:W-:Y:S01]  /*8c40*/  PRMT R84, R84, 0x5410, R3 ;  /* 0x0000541054547816 */ /* 0x000fe20000000003 */
[----:B------:R-:W-:Y:S01]  /*8c50*/  IMAD.IADD R3, R44, 0x1, -R196 ;  /* 0x000000012c037824 */ /* 0x000fe200078e0ac4 */
[----:B------:R-:W-:Y:S01]  /*8c60*/  LOP3.LUT R5, R4, R0, RZ, 0x3c, !PT ;  /* 0x0000000004057212 */ /* 0x000fe200078e3cff */
[----:B------:R-:W-:Y:S01]  /*8c70*/  IMAD.MOV.U32 R4, RZ, RZ, R50 ;  /* 0x000000ffff047224 */ /* 0x000fe200078e0032 */
[----:B------:R-:W-:-:S02]  /*8c80*/  LOP3.LUT R0, R7, 0x7fffffe, RZ, 0xc0, !PT ;  /* 0x07fffffe07007812 */ /* 0x000fc400078ec0ff */
[----:B------:R-:W-:Y:S02]  /*8c90*/  IMNMX R44, R3, 0x80, PT ;  /* 0x00000080032c7817 */ /* 0x000fe40003800200 */
[----:B------:R-:W-:Y:S01]  /*8ca0*/  PRMT R80, R4, 0x7610, R80 ;  /* 0x0000761004507816 */ /* 0x000fe20000000050 */
[C---:B------:R-:W-:Y:S01]  /*8cb0*/  IMAD.IADD R0, R60.reuse, 0x1, -R0 ;  /* 0x000000013c007824 */ /* 0x040fe200078e0a00 */
[----:B------:R-:W-:Y:S01]  /*8cc0*/  ISETP.GE.AND P1, PT, R60, R44, PT ;  /* 0x0000002c3c00720c */ /* 0x000fe20003f26270 */
[----:B------:R-:W-:Y:S01]  /*8cd0*/  IMAD.MOV.U32 R4, RZ, RZ, R47 ;  /* 0x000000ffff047224 */ /* 0x000fe200078e002f */
[----:B------:R-:W-:Y:S01]  /*8ce0*/  PRMT R80, R80, 0x5410, R6 ;  /* 0x0000541050507816 */ /* 0x000fe20000000006 */
[----:B------:R-:W-:-:S04]  /*8cf0*/  IMAD R0, R92, 0x8, R0 ;  /* 0x000000085c007824 */ /* 0x000fc800078e0200 */
[----:B------:R-:W-:Y:S02]  /*8d00*/  IMAD.U32 R0, R0, 0x20, R5 ;  /* 0x0000002000007824 */ /* 0x000fe400078e0005 */
[----:B------:R-:W-:-:S03]  /*8d10*/  IMAD.MOV.U32 R5, RZ, RZ, R46 ;  /* 0x000000ffff057224 */ /* 0x000fc600078e002e */
[C---:B------:R-:W-:Y:S02]  /*8d20*/  IADD3 R3, R0.reuse, 0x10, RZ ;  /* 0x0000001000037810 */ /* 0x040fe40007ffe0ff */
[C---:B------:R-:W-:Y:S02]  /*8d30*/  @P0 IADD3 R3, R0.reuse, -0x10, RZ ;  /* 0xfffffff000030810 */ /* 0x040fe40007ffe0ff */
[----:B------:R-:W-:Y:S02]  /*8d40*/  PRMT R61, R5, 0x5410, R4 ;  /* 0x00005410053d7816 */ /* 0x000fe40000000004 */
[----:B------:R-:W-:Y:S02]  /*8d50*/  LEA R24, R0, 0x6080, 0x1 ;  /* 0x0000608000187811 */ /* 0x000fe400078e08ff */
[----:B------:R-:W-:Y:S01]  /*8d60*/  LEA R25, R3, 0x6080, 0x1 ;  /* 0x0000608003197811 */ /* 0x000fe200078e08ff */
[----:B------:R-:W-:Y:S05]  /*8d70*/  @P1 BRA `(.L_x_414) ;  /* 0x0000117000001947 */ /* 0x000fea0003800000 */
[----:B------:R-:W-:Y:S01]  /*8d80*/  ISETP.GE.AND P0, PT, R16, c[0x0][0x27c], PT ;  /* 0x00009f0010007a0c */ /* 0x000fe20003f06270 */
[----:B------:R-:W-:-:S12]  /*8d90*/  BSSY B0, `(.L_x_415) ;  /* 0x000002c000007945 */ /* 0x000fd80003800000 */
[----:B------:R-:W-:Y:S05]  /*8da0*/  @P0 BRA `(.L_x_416) ;  /* 0x000002a000000947 */ /* 0x000fea0003800000 */
[----:B------:R-:W1:Y:S01]  /*8db0*/  LDS.128 R4, [R24] ;  /* 0x0000000018047984 */ /* 0x000e620000000c00 */
[----:B------:R-:W-:Y:S02]  /*8dc0*/  SHF.R.U32.HI R0, RZ, 0x10, R19 ;  /* 0x00000010ff007819 */ /* 0x000fe40000011613 */
[--C-:B------:R-:W-:Y:S02]  /*8dd0*/  SHF.R.U32.HI R3, RZ, 0x10, R15.reuse ;  /* 0x00000010ff037819 */ /* 0x100fe4000001160f */
[----:B------:R-:W-:Y:S02]  /*8de0*/  SHF.R.U64 R17, R14, 0x10, R15 ;  /* 0x000000100e117819 */ /* 0x000fe4000000120f */
[----:B------:R-:W-:Y:S01]  /*8df0*/  SHF.R.U64 R15, R18, 0x10, R19 ;  /* 0x00000010120f7819 */ /* 0x000fe20000001213 */
[----:B------:R-:W-:Y:S02]  /*8e00*/  HADD2.F32 R18, -RZ, R3.H0_H0 ;  /* 0x20000003ff127230 */ /* 0x000fe40000004100 */
[----:B------:R-:W-:-:S02]  /*8e10*/  HADD2.F32 R17, -RZ, R17.H0_H0 ;  /* 0x20000011ff117230 */ /* 0x000fc40000004100 */
[--C-:B-1----:R-:W-:Y:S02]  /*8e20*/  HADD2.F32 R8, -RZ, R7.reuse.H0_H0 ;  /* 0x20000007ff087230 */ /* 0x102fe40000004100 */
[--C-:B------:R-:W-:Y:S02]  /*8e30*/  HADD2.F32 R12, -RZ, R6.reuse.H0_H0 ;  /* 0x20000006ff0c7230 */ /* 0x100fe40000004100 */
[----:B------:R-:W-:Y:S02]  /*8e40*/  HADD2.F32 R11, -RZ, R6.H1_H1 ;  /* 0x30000006ff0b7230 */ /* 0x000fe40000004100 */
[----:B------:R-:W-:Y:S02]  /*8e50*/  HADD2.F32 R7, -RZ, R7.H1_H1 ;  /* 0x30000007ff077230 */ /* 0x000fe40000004100 */
[----:B------:R-:W-:Y:S02]  /*8e60*/  HADD2.F32 R6, -RZ, R0.H0_H0 ;  /* 0x20000000ff067230 */ /* 0x000fe40000004100 */
[----:B------:R-:W-:-:S02]  /*8e70*/  HADD2.F32 R10, -RZ, R4.H0_H0 ;  /* 0x20000004ff0a7230 */ /* 0x000fc40000004100 */
[----:B------:R-:W-:Y:S01]  /*8e80*/  HADD2.F32 R9, -RZ, R4.H1_H1 ;  /* 0x30000004ff097230 */ /* 0x000fe20000004100 */
[-C--:B------:R-:W-:Y:S01]  /*8e90*/  FMUL.FTZ R3, R7, R6.reuse ;  /* 0x0000000607037220 */ /* 0x080fe20000410000 */
[----:B------:R-:W-:Y:S02]  /*8ea0*/  HADD2.F32 R0, -RZ, R45.H0_H0 ;  /* 0x2000002dff007230 */ /* 0x000fe40000004100 */
[--C-:B------:R-:W-:Y:S02]  /*8eb0*/  HADD2.F32 R14, -RZ, R5.reuse.H0_H0 ;  /* 0x20000005ff0e7230 */ /* 0x100fe40000004100 */
[----:B------:R-:W-:Y:S01]  /*8ec0*/  HADD2.F32 R13, -RZ, R5.H1_H1 ;  /* 0x30000005ff0d7230 */ /* 0x000fe20000004100 */
[C---:B------:R-:W-:Y:S01]  /*8ed0*/  FMUL.FTZ R5, R8.reuse, R6 ;  /* 0x0000000608057220 */ /* 0x040fe20000410000 */
[----:B------:R-:W-:Y:S01]  /*8ee0*/  HADD2.F32 R4, -RZ, R70.H0_H0 ;  /* 0x20000046ff047230 */ /* 0x000fe20000004100 */
[----:B------:R-:W-:Y:S02]  /*8ef0*/  FFMA.FTZ R8, R8, R18, -R3 ;  /* 0x0000001208087223 */ /* 0x000fe40000010803 */
[----:B------:R-:W-:-:S02]  /*8f00*/  FMUL.FTZ R6, R9, R0 ;  /* 0x0000000009067220 */ /* 0x000fc40000410000 */
[C---:B------:R-:W-:Y:S01]  /*8f10*/  FMUL.FTZ R3, R10.reuse, R0 ;  /* 0x000000000a037220 */ /* 0x040fe20000410000 */
[----:B------:R-:W-:Y:S01]  /*8f20*/  HADD2.F32 R0, -RZ, R45.H1_H1 ;  /* 0x3000002dff007230 */ /* 0x000fe20000004100 */
[----:B------:R-:W-:Y:S01]  /*8f30*/  FFMA.FTZ R7, R7, R18, R5 ;  /* 0x0000001207077223 */ /* 0x000fe20000010005 */
[----:B------:R-:W-:Y:S01]  /*8f40*/  HADD2.F32 R5, -RZ, R15.H0_H0 ;  /* 0x2000000fff057230 */ /* 0x000fe20000004100 */
[-C--:B------:R-:W-:Y:S02]  /*8f50*/  FFMA.FTZ R10, R10, R4.reuse, -R6 ;  /* 0x000000040a0a7223 */ /* 0x080fe40000010806 */
[----:B------:R-:W-:Y:S01]  /*8f60*/  FFMA.FTZ R9, R9, R4, R3 ;  /* 0x0000000409097223 */ /* 0x000fe20000010003 */
[----:B------:R-:W-:Y:S01]  /*8f70*/  HADD2.F32 R3, -RZ, R70.H1_H1 ;  /* 0x30000046ff037230 */ /* 0x000fe20000004100 */
[----:B------:R-:W-:Y:S01]  /*8f80*/  FMUL.FTZ R4, R11, R0 ;  /* 0x000000000b047220 */ /* 0x000fe20000410000 */
[----:B------:R-:W-:Y:S01]  /*8f90*/  F2FP.PACK_AB R7, R7, R8 ;  /* 0x000000080707723e */ /* 0x000fe200000000ff */
[----:B------:R-:W-:-:S02]  /*8fa0*/  FMUL.FTZ R0, R12, R0 ;  /* 0x000000000c007220 */ /* 0x000fc40000410000 */
[-C--:B------:R-:W-:Y:S02]  /*8fb0*/  FMUL.FTZ R6, R13, R5.reuse ;  /* 0x000000050d067220 */ /* 0x080fe40000410000 */
[----:B------:R-:W-:Y:S02]  /*8fc0*/  FMUL.FTZ R5, R14, R5 ;  /* 0x000000050e057220 */ /* 0x000fe40000410000 */
[-C--:B------:R-:W-:Y:S02]  /*8fd0*/  FFMA.FTZ R4, R12, R3.reuse, -R4 ;  /* 0x000000030c047223 */ /* 0x080fe40000010804 */
[----:B------:R-:W-:Y:S02]  /*8fe0*/  FFMA.FTZ R0, R11, R3, R0 ;  /* 0x000000030b007223 */ /* 0x000fe40000010000 */
[-C--:B------:R-:W-:Y:S02]  /*8ff0*/  FFMA.FTZ R3, R14, R17.reuse, -R6 ;  /* 0x000000110e037223 */ /* 0x080fe40000010806 */
[----:B------:R-:W-:Y:S01]  /*9000*/  FFMA.FTZ R5, R13, R17, R5 ;  /* 0x000000110d057223 */ /* 0x000fe20000010005 */
[----:B------:R-:W-:-:S02]  /*9010*/  F2FP.PACK_AB R6, R0, R4 ;  /* 0x000000040006723e */ /* 0x000fc400000000ff */
[----:B------:R-:W-:Y:S02]  /*9020*/  F2FP.PACK_AB R4, R9, R10 ;  /* 0x0000000a0904723e */ /* 0x000fe400000000ff */
[----:B------:R-:W-:-:S05]  /*9030*/  F2FP.PACK_AB R5, R5, R3 ;  /* 0x000000030505723e */ /* 0x000fca00000000ff */
[----:B------:R1:W-:Y:S02]  /*9040*/  STS.128 [R24], R4 ;  /* 0x0000000418007388 */ /* 0x0003e40000000c00 */
.L_x_416:
[----:B------:R-:W-:Y:S05]  /*9050*/  BSYNC B0 ;  /* 0x0000000000007941 */ /* 0x000fea0003800000 */
.L_x_415:
[----:B------:R-:W-:Y:S01]  /*9060*/  IADD3 R0, R16, 0x8, RZ ;  /* 0x0000000810007810 */ /* 0x000fe20007ffe0ff */
[----:B------:R-:W-:Y:S03]  /*9070*/  BSSY B0, `(.L_x_417) ;  /* 0x000002d000007945 */ /* 0x000fe60003800000 */
[----:B------:R-:W-:-:S13]  /*9080*/  ISETP.GE.AND P0, PT, R0, c[0x0][0x27c], PT ;  /* 0x00009f0000007a0c */ /* 0x000fda0003f06270 */
[----:B------:R-:W-:Y:S05]  /*9090*/  @P0 BRA `(.L_x_418) ;  /* 0x000002a000000947 */ /* 0x000fea0003800000 */
[----:B-1----:R-:W1:Y:S01]  /*90a0*/  LDS.128 R4, [R25] ;  /* 0x0000000019047984 */ /* 0x002e620000000c00 */
[----:B------:R-:W-:Y:S02]  /*90b0*/  SHF.R.U32.HI R0, RZ, 0x10, R23 ;  /* 0x00000010ff007819 */ /* 0x000fe40000011617 */
[----:B------:R-:W-:Y:S02]  /*90c0*/  SHF.R.U32.HI R3, RZ, 0x10, R21 ;  /* 0x00000010ff037819 */ /* 0x000fe40000011615 */
[----:B------:R-:W-:Y:S02]  /*90d0*/  SHF.R.U64 R15, R22, 0x10, R23 ;  /* 0x00000010160f7819 */ /* 0x000fe40000001217 */
[----:B------:R-:W-:Y:S01]  /*90e0*/  SHF.R.U64 R17, R20, 0x10, R21 ;  /* 0x0000001014117819 */ /* 0x000fe20000001215 */
[----:B------:R-:W-:-:S04]  /*90f0*/  HADD2.F32 R18, -RZ, R3.H0_H0 ;  /* 0x20000003ff127230 */ /* 0x000fc80000004100 */
[----:B------:R-:W-:Y:S02]  /*9100*/  HADD2.F32 R17, -RZ, R17.H0_H0 ;  /* 0x20000011ff117230 */ /* 0x000fe40000004100 */
[--C-:B-1----:R-:W-:Y:S02]  /*9110*/  HADD2.F32 R8, -RZ, R7.reuse.H0_H0 ;  /* 0x20000007ff087230 */ /* 0x102fe40000004100 */
[--C-:B------:R-:W-:Y:S02]  /*9120*/  HADD2.F32 R12, -RZ, R6.reuse.H0_H0 ;  /* 0x20000006ff0c7230 */ /* 0x100fe40000004100 */
[----:B------:R-:W-:Y:S02]  /*9130*/  HADD2.F32 R11, -RZ, R6.H1_H1 ;  /* 0x30000006ff0b7230 */ /* 0x000fe40000004100 */
[----:B------:R-:W-:Y:S02]  /*9140*/  HADD2.F32 R7, -RZ, R7.H1_H1 ;  /* 0x30000007ff077230 */ /* 0x000fe40000004100 */
[----:B------:R-:W-:-:S02]  /*9150*/  HADD2.F32 R6, -RZ, R0.H0_H0 ;  /* 0x20000000ff067230 */ /* 0x000fc40000004100 */
[--C-:B------:R-:W-:Y:S02]  /*9160*/  HADD2.F32 R10, -RZ, R4.reuse.H0_H0 ;  /* 0x20000004ff0a7230 */ /* 0x100fe40000004100 */
[----:B------:R-:W-:Y:S01]  /*9170*/  HADD2.F32 R9, -RZ, R4.H1_H1 ;  /* 0x30000004ff097230 */ /* 0x000fe20000004100 */
[-C--:B------:R-:W-:Y:S01]  /*9180*/  FMUL.FTZ R3, R7, R6.reuse ;  /* 0x0000000607037220 */ /* 0x080fe20000410000 */
[----:B------:R-:W-:Y:S02]  /*9190*/  HADD2.F32 R0, -RZ, R71.H0_H0 ;  /* 0x20000047ff007230 */ /* 0x000fe40000004100 */
[--C-:B------:R-:W-:Y:S02]  /*91a0*/  HADD2.F32 R14, -RZ, R5.reuse.H0_H0 ;  /* 0x20000005ff0e7230 */ /* 0x100fe40000004100 */
[----:B------:R-:W-:Y:S01]  /*91b0*/  HADD2.F32 R13, -RZ, R5.H1_H1 ;  /* 0x30000005ff0d7230 */ /* 0x000fe20000004100 */
[C---:B------:R-:W-:Y:S01]  /*91c0*/  FMUL.FTZ R5, R8.reuse, R6 ;  /* 0x0000000608057220 */ /* 0x040fe20000410000 */
[----:B------:R-:W-:Y:S01]  /*91d0*/  HADD2.F32 R4, -RZ, R72.H0_H0 ;  /* 0x20000048ff047230 */ /* 0x000fe20000004100 */
[----:B------:R-:W-:-:S02]  /*91e0*/  FFMA.FTZ R8, R8, R18, -R3 ;  /* 0x0000001208087223 */ /* 0x000fc40000010803 */
[-C--:B------:R-:W-:Y:S02]  /*91f0*/  FMUL.FTZ R6, R9, R0.reuse ;  /* 0x0000000009067220 */ /* 0x080fe40000410000 */
        /* <DEDUP_REMOVED lines=20> */
.L_x_418:
[----:B------:R-:W-:Y:S05]  /*9340*/  BSYNC B0 ;  /* 0x0000000000007941 */ /* 0x000fea0003800000 */
.L_x_417:
[----:B------:R-:W-:Y:S01]  /*9350*/  IADD3 R0, R16, 0x10, RZ ;  /* 0x0000001010007810 */ /* 0x000fe20007ffe0ff */
[----:B------:R-:W-:Y:S03]  /*9360*/  BSSY B0, `(.L_x_419) ;  /* 0x000002d000007945 */ /* 0x000fe60003800000 */
[----:B------:R-:W-:-:S13]  /*9370*/  ISETP.GE.AND P0, PT, R0, c[0x0][0x27c], PT ;  /* 0x00009f0000007a0c */ /* 0x000fda0003f06270 */
[----:B------:R-:W-:Y:S05]  /*9380*/  @P0 BRA `(.L_x_420) ;  /* 0x000002a000000947 */ /* 0x000fea0003800000 */
[----:B-1----:R-:W1:Y:S01]  /*9390*/  LDS.128 R4, [R24+0x2000] ;  /* 0x0020000018047984 */ /* 0x002e620000000c00 */
        /* <DEDUP_REMOVED lines=40> */
[----:B------:R1:W-:Y:S02]  /*9620*/  STS.128 [R24+0x2000], R4 ;  /* 0x0020000418007388 */ /* 0x0003e40000000c00 */
.L_x_420:
[----:B------:R-:W-:Y:S05]  /*9630*/  BSYNC B0 ;  /* 0x0000000000007941 */ /* 0x000fea0003800000 */
.L_x_419:
        /* <DEDUP_REMOVED lines=46> */
.L_x_422:
[----:B------:R-:W-:Y:S05]  /*9920*/  BSYNC B0 ;  /* 0x0000000000007941 */ /* 0x000fea0003800000 */
.L_x_421:
        /* <DEDUP_REMOVED lines=32> */
[----:B------:R-:W-:Y:S01]  /*9b30*/  HADD2.F32 R3, -RZ, R79.H0_H0 ;  /* 0x2000004fff037230 */ /* 0x000fe20000004100 */
        /* <DEDUP_REMOVED lines=13> */
.L_x_424:
[----:B------:R-:W-:Y:S05]  /*9c10*/  BSYNC B0 ;  /* 0x0000000000007941 */ /* 0x000fea0003800000 */
.L_x_423:
[----:B------:R-:W-:-:S04]  /*9c20*/  IADD3 R0, R16, 0x28, RZ ;  /* 0x0000002810007810 */ /* 0x000fc80007ffe0ff */
        /* <DEDUP_REMOVED lines=44> */
.L_x_414:
[----:B------:R-:W-:Y:S05]  /*9ef0*/  BSYNC B1 ;  /* 0x0000000000017941 */ /* 0x000fea0003800000 */
.L_x_413:
[----:B------:R-:W-:-:S04]  /*9f00*/  IADD3 R0, R60, 0x40, RZ ;  /* 0x000000403c007810 */ /* 0x000fc80007ffe0ff */
[----:B------:R-:W-:-:S13]  /*9f10*/  ISETP.GE.AND P0, PT, R0, R44, PT ;  /* 0x0000002c0000720c */ /* 0x000fda0003f06270 */
[----:B------:R-:W-:Y:S05]  /*9f20*/  @P0 BRA `(.L_x_425) ;  /* 0x00004b7000000947 */ /* 0x000fea0003800000 */
[----:B------:R-:W-:Y:S01]  /*9f30*/  ISETP.GE.AND P0, PT, R16, c[0x0][0x27c], PT ;  /* 0x00009f0010007a0c */ /* 0x000fe20003f06270 */
[----:B------:R-:W-:-:S12]  /*9f40*/  BSSY B0, `(.L_x_426) ;  /* 0x000002c000007945 */ /* 0x000fd80003800000 */
        /* <DEDUP_REMOVED lines=20> */
[----:B------:R-:W-:Y:S01]  /*a090*/  HADD2.F32 R4, -RZ, R78.H1_H1 ;  /* 0x3000004eff047230 */ /* 0x000fe20000004100 */
        /* <DEDUP_REMOVED lines=22> */
.L_x_427:
[----:B------:R-:W-:Y:S05]  /*a200*/  BSYNC B0 ;  /* 0x0000000000007941 */ /* 0x000fea0003800000 */
.L_x_426:
        /* <DEDUP_REMOVED lines=46> */
.L_x_429:
[----:B------:R-:W-:Y:S05]  /*a4f0*/  BSYNC B0 ;  /* 0x0000000000007941 */ /* 0x000fea0003800000 */
.L_x_428:
        /* <DEDUP_REMOVED lines=46> */
.L_x_431:
[----:B------:R-:W-:Y:S05]  /*a7e0*/  BSYNC B0 ;  /* 0x0000000000007941 */ /* 0x000fea0003800000 */
.L_x_430:
        /* <DEDUP_REMOVED lines=46> */
.L_x_433:
[----:B------:R-:W-:Y:S05]  /*aad0*/  BSYNC B0 ;  /* 0x0000000000007941 */ /* 0x000fea0003800000 */
.L_x_432:
        /* <DEDUP_REMOVED lines=46> */
.L_x_435:
[----:B------:R-:W-:Y:S05]  /*adc0*/  BSYNC B0 ;  /* 0x0000000000007941 */ /* 0x000fea0003800000 */
.L_x_434:
        /* <DEDUP_REMOVED lines=8> */
[----:B------:R-:W-:Y:S02]  /*ae50*/  HADD2.F32 R16, -RZ, R3.H0_H0 ;  /* 0x20000003ff107230 */ /* 0x000fe40000004100 */
[----:B-1----:R-:W-:-:S02]  /*ae60*/  HADD2.F32 R8, -RZ, R7.H0_H0 ;  /* 0x20000007ff087230 */ /* 0x002fc40000004100 */
[--C-:B------:R-:W-:Y:S02]  /*ae70*/  HADD2.F32 R12, -RZ, R6.reuse.H0_H0 ;  /* 0x20000006ff0c7230 */ /* 0x100fe40000004100 */
[----:B------:R-:W-:Y:S02]  /*ae80*/  HADD2.F32 R11, -RZ, R6.H1_H1 ;  /* 0x30000006ff0b7230 */ /* 0x000fe40000004100 */
[----:B------:R-:W-:Y:S02]  /*ae90*/  HADD2.F32 R7, -RZ, R7.H1_H1 ;  /* 0x30000007ff077230 */ /* 0x000fe40000004100 */
[----:B------:R-:W-:Y:S02]  /*aea0*/  HADD2.F32 R6, -RZ, R0.H0_H0 ;  /* 0x20000000ff067230 */ /* 0x000fe40000004100 */
[--C-:B------:R-:W-:Y:S02]  /*aeb0*/  HADD2.F32 R10, -RZ, R4.reuse.H0_H0 ;  /* 0x20000004ff0a7230 */ /* 0x100fe40000004100 */
[----:B------:R-:W-:Y:S01]  /*aec0*/  HADD2.F32 R9, -RZ, R4.H1_H1 ;  /* 0x30000004ff097230 */ /* 0x000fe20000004100 */
[----:B------:R-:W-:Y:S01]  /*aed0*/  FMUL.FTZ R3, R7, R6 ;  /* 0x0000000607037220 */ /* 0x000fe20000410000 */
[----:B------:R-:W-:-:S02]  /*aee0*/  HADD2.F32 R0, -RZ, R90.H0_H0 ;  /* 0x2000005aff007230 */ /* 0x000fc40000004100 */
[--C-:B------:R-:W-:Y:S01]  /*aef0*/  HADD2.F32 R14, -RZ, R5.reuse.H0_H0 ;  /* 0x20000005ff0e7230 */ /* 0x100fe20000004100 */
[C---:B------:R-:W-:Y:S01]  /*af00*/  FFMA.FTZ R18, R8.reuse, R16, -R3 ;  /* 0x0000001008127223 */ /* 0x040fe20000010803 */
[----:B------:R-:W-:Y:S01]  /*af10*/  HADD2.F32 R13, -RZ, R5.H1_H1 ;  /* 0x30000005ff0d7230 */ /* 0x000fe20000004100 */
[----:B------:R-:W-:Y:S01]  /*af20*/  FMUL.FTZ R5, R8, R6 ;  /* 0x0000000608057220 */ /* 0x000fe20000410000 */
[----:B------:R-:W-:Y:S01]  /*af30*/  HADD2.F32 R4, -RZ, R91.H0_H0 ;  /* 0x2000005bff047230 */ /* 0x000fe20000004100 */
[-C--:B------:R-:W-:Y:S01]  /*af40*/  FMUL.FTZ R6, R9, R0.reuse ;  /* 0x0000000009067220 */ /* 0x080fe20000410000 */
[----:B------:R-:W-:Y:S01]  /*af50*/  HADD2.F32 R8, -RZ, R17.H0_H0 ;  /* 0x20000011ff087230 */ /* 0x000fe20000004100 */
[C---:B------:R-:W-:Y:S01]  /*af60*/  FMUL.FTZ R3, R10.reuse, R0 ;  /* 0x000000000a037220 */ /* 0x040fe20000410000 */
[----:B------:R-:W-:Y:S01]  /*af70*/  HADD2.F32 R0, -RZ, R90.H1_H1 ;  /* 0x3000005aff007230 */ /* 0x000fe20000004100 */
[----:B------:R-:W-:Y:S01]  /*af80*/  FFMA.FTZ R7, R7, R16, R5 ;  /* 0x0000001007077223 */ /* 0x000fe20000010005 */
[----:B------:R-:W-:Y:S01]  /*af90*/  HADD2.F32 R5, -RZ, R15.H0_H0 ;  /* 0x2000000fff057230 */ /* 0x000fe20000004100 */
[----:B------:R-:W-:-:S02]  /*afa0*/  FFMA.FTZ R10, R10, R4, -R6 ;  /* 0x000000040a0a7223 */ /* 0x000fc40000010806 */
[----:B------:R-:W-:Y:S01]  /*afb0*/  FFMA.FTZ R9, R9, R4, R3 ;  /* 0x0000000409097223 */ /* 0x000fe20000010003 */
[----:B------:R-:W-:Y:S01]  /*afc0*/  HADD2.F32 R3, -RZ, R91.H1_H1 ;  /* 0x3000005bff037230 */ /* 0x000fe20000004100 */
[----:B------:R-:W-:Y:S01]  /*afd0*/  FMUL.FTZ R4, R11, R0 ;  /* 0x000000000b047220 */ /* 0x000fe20000410000 */
[----:B------:R-:W-:Y:S01]  /*afe0*/  F2FP.PACK_AB R7, R7, R18 ;  /* 0x000000120707723e */ /* 0x000fe200000000ff */
[----:B------:R-:W-:Y:S02]  /*aff0*/  FMUL.FTZ R0, R12, R0 ;  /* 0x000000000c007220 */ /* 0x000fe40000410000 */
[-C--:B------:R-:W-:Y:S02]  /*b000*/  FMUL.FTZ R6, R13, R5.reuse ;  /* 0x000000050d067220 */ /* 0x080fe40000410000 */
[----:B------:R-:W-:Y:S02]  /*b010*/  FMUL.FTZ R5, R14, R5 ;  /* 0x000000050e057220 */ /* 0x000fe40000410000 */
[----:B------:R-:W-:-:S02]  /*b020*/  FFMA.FTZ R4, R12, R3, -R4 ;  /* 0x000000030c047223 */ /* 0x000fc40000010804 */
[----:B------:R-:W-:Y:S02]  /*b030*/  FFMA.FTZ R0, R11, R3, R0 ;  /* 0x000000030b007223 */ /* 0x000fe40000010000 */
[-C--:B------:R-:W-:Y:S02]  /*b040*/  FFMA.FTZ R3, R14, R8.reuse, -R6 ;  /* 0x000000080e037223 */ /* 0x080fe40000010806 */
[----:B------:R-:W-:Y:S01]  /*b050*/  FFMA.FTZ R5, R13, R8, R5 ;  /* 0x000000080d057223 */ /* 0x000fe20000010005 */
[----:B------:R-:W-:Y:S02]  /*b060*/  F2FP.PACK_AB R6, R0, R4 ;  /* 0x000000040006723e */ /* 0x000fe400000000ff */
[----:B------:R-:W-:Y:S02]  /*b070*/  F2FP.PACK_AB R4, R9, R10 ;  /* 0x0000000a0904723e */ /* 0x000fe400000000ff */
[----:B------:R-:W-:-:S05]  /*b080*/  F2FP.PACK_AB R5, R5, R3 ;  /* 0x000000030505723e */ /* 0x000fca00000000ff */
[----:B------:R1:W-:Y:S01]  /*b090*/  STS.128 [R25+0x5000], R4 ;  /* 0x0050000419007388 */ /* 0x0003e20000000c00 */
[----:B------:R-:W-:Y:S05]  /*b0a0*/  BRA `(.L_x_425) ;  /* 0x000039f000007947 */ /* 0x000fea0003800000 */
.L_x_408:
[----:B------:R-:W-:Y:S01]  /*b0b0*/  @P6 IMAD.HI.U32 R3, R0, c[0x0][0x2c8], RZ ;  /* 0x0000b20000036a27 */ /* 0x000fe200078e00ff */
[----:B------:R-:W-:Y:S01]  /*b0c0*/  BSSY B0, `(.L_x_436) ;  /* 0x0000047000007945 */ /* 0x000fe20003800000 */
[----:B------:R-:W-:Y:S01]  /*b0d0*/  CS2R R86, SRZ ;  /* 0x0000000000567805 */ /* 0x000fe2000001ff00 */
[----:B------:R-:W-:Y:S01]  /*b0e0*/  CS2R R54, SRZ ;  /* 0x0000000000367805 */ /* 0x000fe2000001ff00 */
[----:B------:R-:W-:Y:S01]  /*b0f0*/  IMAD.MOV.U32 R6, RZ, RZ, R10 ;  /* 0x000000ffff067224 */ /* 0x000fe200078e000a */
[----:B------:R-:W-:Y:S01]  /*b100*/  @P6 SHF.R.U32.HI R0, RZ, c[0x0][0x2cc], R3 ;  /* 0x0000b300ff006a19 */ /* 0x000fe20000011603 */
[----:B------:R-:W-:Y:S01]  /*b110*/  IMAD.MOV.U32 R4, RZ, RZ, R8 ;  /* 0x000000ffff047224 */ /* 0x000fe200078e0008 */
        /* <DEDUP_REMOVED lines=19> */
[----:B---3--:R-:W-:Y:S01]  /*b250*/  CS2R R16, SRZ ;  /* 0x0000000000107805 */ /* 0x008fe2000001ff00 */
[----:B------:R-:W-:-:S02]  /*b260*/  IADD3 R3, R7, R3, RZ ;  /* 0x0000000307037210 */ /* 0x000fc40007ffe0ff */
[----:B------:R-:W-:Y:S02]  /*b270*/  IADD3 R0, R5, R0, RZ ;  /* 0x0000000005007210 */ /* 0x000fe40007ffe0ff */
        /* <DEDUP_REMOVED lines=8> */
[C---:B------:R-:W-:Y:S01]  /*b300*/  ISETP.GE.AND P0, PT, R61.reuse, c[0x0][0x27c], PT ;  /* 0x00009f003d007a0c */ /* 0x040fe20003f06270 */
[----:B------:R-:W-:Y:S01]  /*b310*/  CS2R R22, SRZ ;  /* 0x0000000000167805 */ /* 0x000fe2000001ff00 */
[----:B------:R-:W-:Y:S01]  /*b320*/  CS2R R20, SRZ ;  /* 0x0000000000147805 */ /* 0x000fe2000001ff00 */
[----:B------:R-:W-:Y:S01]  /*b330*/  CS2R R18, SRZ ;  /* 0x0000000000127805 */ /* 0x000fe2000001ff00 */
[----:B------:R-:W-:Y:S01]  /*b340*/  CS2R R16, SRZ ;  /* 0x0000000000107805 */ /* 0x000fe2000001ff00 */
[----:B------:R-:W-:-:S02]  /*b350*/  IADD3 R12, R61, 0x10, RZ ;  /* 0x000000103d0c7810 */ /* 0x000fc40007ffe0ff */
[----:B------:R-:W-:-:S06]  /*b360*/  IADD3 R13, R61, 0x20, RZ ;  /* 0x000000203d0d7810 */ /* 0x000fcc0007ffe0ff */
[----:B--2-4-:R-:W-:-:S04]  /*b370*/  @!P0 IMAD.WIDE R10, R61, 0x2, R6 ;  /* 0x000000023d0a8825 */ /* 0x014fc800078e0206 */
[----:B-1-3--:R-:W-:Y:S01]  /*b380*/  @!P0 IMAD.WIDE R8, R61, 0x2, R4 ;  /* 0x000000023d088825 */ /* 0x00afe200078e0204 */
[----:B------:R1:W5:Y:S01]  /*b390*/  @!P0 LD.E.128 R20, [R10.64] ;  /* 0x0000000c0a148980 */ /* 0x000362000c101d00 */
[----:B------:R-:W-:-:S03]  /*b3a0*/  ISETP.GE.AND P1, PT, R12, c[0x0][0x27c], PT ;  /* 0x00009f000c007a0c */ /* 0x000fc60003f26270 */
[----:B------:R2:W5:Y:S01]  /*b3b0*/  @!P0 LD.E.128 R16, [R8.64] ;  /* 0x0000000c08108980 */ /* 0x000562000c101d00 */
[----:B------:R-:W-:Y:S01]  /*b3c0*/  ISETP.GE.AND P0, PT, R13, c[0x0][0x27c], PT ;  /* 0x00009f000d007a0c */ /* 0x000fe20003f06270 */
        /* <DEDUP_REMOVED lines=8> */
[----:B------:R-:W-:-:S04]  /*b450*/  @!P1 SHF.R.S32.HI R3, RZ, 0x1f, R12 ;  /* 0x0000001fff039819 */ /* 0x000fc8000001140c */
[----:B------:R-:W-:Y:S02]  /*b460*/  @!P0 SHF.R.S32.HI R0, RZ, 0x1f, R13 ;  /* 0x0000001fff008819 */ /* 0x000fe4000001140d */
[----:B--2---:R-:W-:Y:S02]  /*b470*/  @!P1 LEA.HI R8, R3, R12, RZ, 0x3 ;  /* 0x0000000c03089211 */ /* 0x004fe400078f18ff */
[----:B------:R-:W-:Y:S02]  /*b480*/  @!P0 LEA.HI R3, R0, R13, RZ, 0x3 ;  /* 0x0000000d00038211 */ /* 0x000fe400078f18ff */
[----:B------:R-:W-:Y:S02]  /*b490*/  @!P1 LOP3.LUT R0, R8, 0xfffffff8, RZ, 0xc0, !PT ;  /* 0xfffffff808009812 */ /* 0x000fe400078ec0ff */
[----:B------:R-:W-:-:S03]  /*b4a0*/  @!P0 LOP3.LUT R3, R3, 0xfffffff8, RZ, 0xc0, !PT ;  /* 0xfffffff803038812 */ /* 0x000fc600078ec0ff */
[----:B-1----:R-:W-:-:S04]  /*b4b0*/  @!P1 IMAD.WIDE R10, R0, 0x2, R6 ;  /* 0x00000002000a9825 */ /* 0x002fc800078e0206 */
[C---:B------:R-:W-:Y:S01]  /*b4c0*/  @!P0 IMAD.WIDE R8, R3.reuse, 0x2, R6 ;  /* 0x0000000203088825 */ /* 0x040fe200078e0206 */
[----:B------:R1:W5:Y:S03]  /*b4d0*/  @!P1 LD.E.128 R36, [R10.64] ;  /* 0x0000000c0a249980 */ /* 0x000366000c101d00 */
[--C-:B------:R-:W-:Y:S01]  /*b4e0*/  @!P1 IMAD.WIDE R6, R0, 0x2, R4.reuse ;  /* 0x0000000200069825 */ /* 0x100fe200078e0204 */
[----:B------:R1:W5:Y:S03]  /*b4f0*/  @!P0 LD.E.128 R52, [R8.64] ;  /* 0x0000000c08348980 */ /* 0x000366000c101d00 */
[----:B------:R-:W-:Y:S01]  /*b500*/  @!P0 IMAD.WIDE R4, R3, 0x2, R4 ;  /* 0x0000000203048825 */ /* 0x000fe200078e0204 */
[----:B------:R1:W5:Y:S04]  /*b510*/  @!P1 LD.E.128 R40, [R6.64] ;  /* 0x0000000c06289980 */ /* 0x000368000c101d00 */
[----:B------:R1:W5:Y:S02]  /*b520*/  @!P0 LD.E.128 R56, [R4.64] ;  /* 0x0000000c04388980 */ /* 0x000364000c101d00 */
.L_x_437:
[----:B------:R-:W-:Y:S05]  /*b530*/  BSYNC B0 ;  /* 0x0000000000007941 */ /* 0x000fea0003800000 */
.L_x_436:
[----:B------:R-:W-:Y:S01]  /*b540*/  IADD3 R3, R24, 0x40, RZ ;  /* 0x0000004018037810 */ /* 0x000fe20007ffe0ff */
[----:B-----5:R-:W-:Y:S01]  /*b550*/  IMAD.MOV.U32 R0, RZ, RZ, R54 ;  /* 0x000000ffff007224 */ /* 0x020fe200078e0036 */
[----:B-1--4-:R-:W1:Y:S01]  /*b560*/  SHFL.IDX PT, R7, R15, 0x1, 0x1e1f ;  /* 0x003e1f000f077f89 */ /* 0x012e6200000e0000 */
[----:B------:R-:W-:Y:S01]  /*b570*/  IMAD.MOV.U32 R5, RZ, RZ, R55 ;  /* 0x000000ffff057224 */ /* 0x000fe200078e0037 */
        /* <DEDUP_REMOVED lines=9> */
[----:B---3--:R-:W-:Y:S01]  /*b610*/  IMAD.MOV.U32 R4, RZ, RZ, R52 ;  /* 0x000000ffff047224 */ /* 0x008fe200078e0034 */
        /* <DEDUP_REMOVED lines=48> */
[----:B----4-:R-:W-:Y:S01]  /*b920*/  PRMT R26, R8, 0x5410, R0 ;  /* 0x00005410081a7816 */ /* 0x010fe20000000000 */
[----:B------:R-:W-:Y:S05]  /*b930*/  @P0 BRA `(.L_x_439) ;  /* 0x0000023000000947 */ /* 0x000fea0003800000 */
[C---:B-123--:R-:W-:Y:S01]  /*b940*/  ISETP.GE.AND P0, PT, R61.reuse, c[0x0][0x27c], PT ;  /* 0x00009f003d007a0c */ /* 0x04efe20003f06270 */
[----:B------:R-:W-:Y:S01]  /*b950*/  CS2R R66, SRZ ;  /* 0x0000000000427805 */ /* 0x000fe2000001ff00 */
[----:B------:R-:W-:Y:S01]  /*b960*/  CS2R R64, SRZ ;  /* 0x0000000000407805 */ /* 0x000fe2000001ff00 */
[----:B------:R-:W-:Y:S01]  /*b970*/  CS2R R70, SRZ ;  /* 0x0000000000467805 */ /* 0x000fe2000001ff00 */
[----:B------:R-:W-:Y:S01]  /*b980*/  CS2R R68, SRZ ;  /* 0x0000000000447805 */ /* 0x000fe2000001ff00 */
[----:B------:R-:W-:-:S02]  /*b990*/  IADD3 R12, R61, 0x10, RZ ;  /* 0x000000103d0c7810 */ /* 0x000fc40007ffe0ff */
[----:B------:R-:W-:-:S06]  /*b9a0*/  IADD3 R13, R61, 0x20, RZ ;  /* 0x000000203d0d7810 */ /* 0x000fcc0007ffe0ff */
[----:B------:R-:W-:-:S04]  /*b9b0*/  @!P0 IMAD.WIDE R10, R61, 0x2, R6 ;  /* 0x000000023d0a8825 */ /* 0x000fc800078e0206 */
[----:B------:R-:W-:Y:S01]  /*b9c0*/  @!P0 IMAD.WIDE R8, R61, 0x2, R4 ;  /* 0x000000023d088825 */ /* 0x000fe200078e0204 */
        /* <DEDUP_REMOVED lines=26> */
.L_x_439:
[----:B-123--:R-:W-:Y:S05]  /*bb70*/  BSYNC B0 ;  /* 0x0000000000007941 */ /* 0x00efea0003800000 */
.L_x_438:
[----:B-----5:R-:W-:Y:S01]  /*bb80*/  IMAD.MOV.U32 R5, RZ, RZ, R87 ;  /* 0x000000ffff057224 */ /* 0x020fe200078e0057 */
[----:B------:R-:W-:-:S04]  /*bb90*/  DEPBAR.LE SB0, 0x1 ;  /* 0x000080400000791a */ /* 0x000fc80000000000 */
[----:B------:R-:W-:Y:S01]  /*bba0*/  IMAD.MOV.U32 R3, RZ, RZ, R85 ;  /* 0x000000ffff037224 */ /* 0x000fe200078e0055 */
[----:B------:R-:W-:Y:S01]  /*bbb0*/  PRMT R106, R5, 0x7610, R106 ;  /* 0x00007610056a7816 */ /* 0x000fe2000000006a */
[----:B------:R-:W-:Y:S01]  /*bbc0*/  IMAD.MOV.U32 R5, RZ, RZ, R75 ;  /* 0x000000ffff057224 */ /* 0x000fe200078e004b */
[----:B------:R-:W-:Y:S01]  /*bbd0*/  BSSY B1, `(.L_x_440) ;  /* 0x0000187000017945 */ /* 0x000fe20003800000 */
[----:B------:R-:W-:Y:S01]  /*bbe0*/  IMAD.MOV.U32 R0, RZ, RZ, R86 ;  /* 0x000000ffff007224 */ /* 0x000fe200078e0056 */
[----:B------:R-:W-:Y:S01]  /*bbf0*/  PRMT R107, R3, 0x7610, R107 ;  /* 0x00007610036b7816 */ /* 0x000fe2000000006b */
        /* <DEDUP_REMOVED lines=14> */
[----:B------:R-:W-:-:S02]  /*bce0*/  MOV R0, R66 ;  /* 0x0000004200007202 */ /* 0x000fc40000000f00 */
[----:B------:R-:W-:Y:S01]  /*bcf0*/  PRMT R105, R5, 0x5410, R3 ;  /* 0x0000541005697816 */ /* 0x000fe20000000003 */
[----:B------:R-:W-:Y:S01]  /*bd00*/  IMAD.IADD R5, R44, 0x1, -R196 ;  /* 0x000000012c057824 */ /* 0x000fe200078e0ac4 */
[----:B------:R-:W-:Y:S01]  /*bd10*/  PRMT R103, R4, 0x7610, R103 ;  /* 0x0000761004677816 */ /* 0x000fe20000000067 */
[----:B------:R-:W-:Y:S01]  /*bd20*/  IMAD.MOV.U32 R4, RZ, RZ, R64 ;  /* 0x000000ffff047224 */ /* 0x000fe200078e0040 */
[----:B------:R-:W-:Y:S01]  /*bd30*/  PRMT R99, R99, 0x5410, R0 ;  /* 0x0000541063637816 */ /* 0x000fe20000000000 */
[----:B------:R-:W-:Y:S01]  /*bd40*/  IMAD.MOV.U32 R0, RZ, RZ, R82 ;  /* 0x000000ffff007224 */ /* 0x000fe200078e0052 */
[----:B------:R-:W-:Y:S01]  /*bd50*/  IMNMX R62, R5, 0x80, PT ;  /* 0x00000080053e7817 */ /* 0x000fe20003800200 */
[----:B------:R-:W-:Y:S01]  /*bd60*/  IMAD.MOV.U32 R3, RZ, RZ, R76 ;  /* 0x000000ffff037224 */ /* 0x000fe200078e004c */
[----:B------:R-:W-:Y:S01]  /*bd70*/  PRMT R99, R4, 0x7610, R99 ;  /* 0x0000761004637816 */ /* 0x000fe20000000063 */
[----:B------:R-:W-:Y:S01]  /*bd80*/  IMAD.MOV.U32 R5, RZ, RZ, R70 ;  /* 0x000000ffff057224 */ /* 0x000fe200078e0046 */
[----:B------:R-:W-:Y:S01]  /*bd90*/  PRMT R107, R107, 0x5410, R0 ;  /* 0x000054106b6b7816 */ /* 0x000fe20000000000 */
[----:B------:R-:W-:Y:S01]  /*bda0*/  IMAD.MOV.U32 R0, RZ, RZ, R78 ;  /* 0x000000ffff007224 */ /* 0x000fe200078e004e */
[----:B------:R-:W-:Y:S01]  /*bdb0*/  MOV R4, R80 ;  /* 0x0000005000047202 */ /* 0x000fe20000000f00 */
[----:B------:R-:W-:Y:S01]  /*bdc0*/  BAR.SYNC.DEFER_BLOCKING 0x0 ;  /* 0x0000000000007b1d */ /* 0x000fe20000010000 */
[----:B------:R-:W-:-:S02]  /*bdd0*/  ISETP.GE.AND P0, PT, R60, R62, PT ;  /* 0x0000003e3c00720c */ /* 0x000fc40003f06270 */
[----:B------:R-:W-:Y:S01]  /*bde0*/  PRMT R106, R106, 0x5410, R4 ;  /* 0x000054106a6a7816 */ /* 0x000fe20000000004 */
[----:B------:R-:W-:Y:S01]  /*bdf0*/  IMAD.MOV.U32 R4, RZ, RZ, R79 ;  /* 0x000000ffff047224 */ /* 0x000fe200078e004f */
[----:B------:R-:W-:Y:S02]  /*be00*/  PRMT R102, R102, 0x5410, R0 ;  /* 0x0000541066667816 */ /* 0x000fe40000000000 */
[----:B------:R-:W-:Y:S02]  /*be10*/  MOV R0, R77 ;  /* 0x0000004d00007202 */ /* 0x000fe40000000f00 */
[----:B------:R-:W-:Y:S01]  /*be20*/  PRMT R101, R101, 0x5410, R3 ;  /* 0x0000541065657816 */ /* 0x000fe20000000003 */
[----:B------:R-:W-:Y:S01]  /*be30*/  IMAD.MOV.U32 R3, RZ, RZ, R68 ;  /* 0x000000ffff037224 */ /* 0x000fe200078e0044 */
[----:B------:R-:W-:Y:S01]  /*be40*/  PRMT R100, R4, 0x5410, R0 ;  /* 0x0000541004647816 */ /* 0x000fe20000000000 */
[----:B------:R-:W-:Y:S01]  /*be50*/  IMAD.MOV.U32 R4, RZ, RZ, R71 ;  /* 0x000000ffff047224 */ /* 0x000fe200078e0047 */
[----:B------:R-:W-:Y:S01]  /*be60*/  PRMT R98, R5, 0x7610, R98 ;  /* 0x0000761005627816 */ /* 0x000fe20000000062 */
[----:B------:R-:W-:Y:S01]  /*be70*/  IMAD.MOV.U32 R0, RZ, RZ, R69 ;  /* 0x000000ffff007224 */ /* 0x000fe200078e0045 */
[----:B------:R-:W-:-:S04]  /*be80*/  PRMT R97, R3, 0x7610, R97 ;  /* 0x0000761003617816 */ /* 0x000fc80000000061 */
[----:B------:R-:W-:Y:S01]  /*be90*/  PRMT R96, R4, 0x5410, R0 ;  /* 0x0000541004607816 */ /* 0x000fe20000000000 */
[----:B------:R-:W-:Y:S05]  /*bea0*/  @P0 BRA `(.L_x_441) ;  /* 0x0000159000000947 */ /* 0x000fea0003800000 */
[----:B------:R-:W-:Y:S01]  /*beb0*/  ISETP.GE.AND P0, PT, R61, c[0x0][0x27c], PT ;  /* 0x00009f003d007a0c */ /* 0x000fe20003f06270 */
[----:B------:R-:W-:-:S12]  /*bec0*/  BSSY B0, `(.L_x_442) ;  /* 0x000006d000007945 */ /* 0x000fd80003800000 */
[----:B------:R-:W-:Y:S05]  /*bed0*/  @P0 BRA `(.L_x_443) ;  /* 0x000006b000000947 */ /* 0x000fea0003800000 */
[----:B------:R-:W-:Y:S02]  /*bee0*/  LEA.HI R3, R60, R60, RZ, 0x1 ;  /* 0x0000003c3c037211 */ /* 0x000fe400078f08ff */
[----:B------:R-:W-:Y:S02]  /*bef0*/  MOV R4, c[0x0][0x27c] ;  /* 0x00009f0000047a02 */ /* 0x000fe40000000f00 */
[----:B------:R-:W-:Y:S02]  /*bf00*/  LOP3.LUT R3, R3, 0x7fffffe, RZ, 0xc0, !PT ;  /* 0x07fffffe03037812 */ /* 0x000fe400078ec0ff */
[----:B------:R-:W-:Y:S02]  /*bf10*/  SHF.L.U32 R0, R132, 0x6, RZ ;  /* 0x0000000684007819 */ /* 0x000fe400000006ff */
[----:B------:R-:W-:Y:S01]  /*bf20*/  LEA.HI R4, R4, R48, RZ, 0x1d ;  /* 0x0000003004047211 */ /* 0x000fe200078fe8ff */
[----:B------:R-:W-:Y:S01]  /*bf30*/  IMAD.IADD R3, R60, 0x1, -R3 ;  /* 0x000000013c037824 */ /* 0x000fe200078e0a03 */
[----:B------:R-:W-:-:S02]  /*bf40*/  LOP3.LUT R0, R0, 0xc0, RZ, 0xc0, !PT ;  /* 0x000000c000007812 */ /* 0x000fc400078ec0ff */
[----:B------:R-:W-:Y:S02]  /*bf50*/  SHF.R.S32.HI R6, RZ, 0x1f, R4 ;  /* 0x0000001fff067819 */ /* 0x000fe40000011404 */
[----:B------:R-:W-:Y:S02]  /*bf60*/  LOP3.LUT R5, R0, 0x18, R61, 0xf8, !PT ;  /* 0x0000001800057812 */ /* 0x000fe400078ef83d */
[----:B------:R-:W-:Y:S02]  /*bf70*/  SHF.R.U32.HI R8, RZ, 0x3, R0 ;  /* 0x00000003ff087819 */ /* 0x000fe40000011600 */
[----:B------:R-:W-:Y:S01]  /*bf80*/  LEA.HI R6, R6, R4, RZ, 0x2 ;  /* 0x0000000406067211 */ /* 0x000fe200078f10ff */
[----:B------:R-:W-:Y:S01]  /*bf90*/  IMAD.SHL.U32 R4, R4, 0x8, RZ ;  /* 0x0000000804047824 */ /* 0x000fe200078e00ff */
[----:B------:R-:W-:Y:S02]  /*bfa0*/  LEA R3, R92, R3, 0x3 ;  /* 0x000000035c037211 */ /* 0x000fe400078e18ff */
[----:B------:R-:W-:-:S02]  /*bfb0*/  LOP3.LUT R7, R5, R8, RZ, 0x3c, !PT ;  /* 0x0000000805077212 */ /* 0x000fc400078e3cff */
[----:B------:R-:W-:Y:S02]  /*bfc0*/  SHF.L.U32 R5, R3, 0x5, RZ ;  /* 0x0000000503057819 */ /* 0x000fe400000006ff */
[----:B------:R-:W-:Y:S02]  /*bfd0*/  LOP3.LUT R0, R0, 0x18, R4, 0xf8, !PT ;  /* 0x0000001800007812 */ /* 0x000fe400078ef804 */
[----:B------:R-:W-:Y:S01]  /*bfe0*/  SHF.L.U32 R3, R6, 0xa, RZ ;  /* 0x0000000a06037819 */ /* 0x000fe200000006ff */
[----:B------:R-:W-:Y:S01]  /*bff0*/  IMAD.IADD R4, R5, 0x1, R7 ;  /* 0x0000000105047824 */ /* 0x000fe200078e0207 */
[----:B------:R-:W-:Y:S02]  /*c000*/  LOP3.LUT R0, R0, R8, RZ, 0x3c, !PT ;  /* 0x0000000800007212 */ /* 0x000fe400078e3cff */
[----:B------:R-:W-:Y:S02]  /*c010*/  LOP3.LUT R3, R3, 0x7ffff000, RZ, 0xc0, !PT ;  /* 0x7ffff00003037812 */ /* 0x000fe400078ec0ff */
[----:B------:R-:W-:-:S02]  /*c020*/  SHF.L.U32 R35, R4, 0x1, RZ ;  /* 0x0000000104237819 */ /* 0x000fc400000006ff */
[----:B------:R-:W-:Y:S02]  /*c030*/  IADD3 R0, R0, R3, R5 ;  /* 0x0000000300007210 */ /* 0x000fe40007ffe005 */
[--C-:B------:R-:W-:Y:S01]  /*c040*/  SHF.R.U64 R47, R22, 0x10, R23.reuse ;  /* 0x00000010162f7819 */ /* 0x100fe20000001217 */
[----:B------:R-:W1:Y:S01]  /*c050*/  LDS.128 R4, [R35+0x6080] ;  /* 0x0060800023047984 */ /* 0x000e620000000c00 */
[----:B------:R-:W-:Y:S01]  /*c060*/  SHF.L.U32 R34, R0, 0x1, RZ ;  /* 0x0000000100227819 */ /* 0x000fe200000006ff */
[----:B------:R-:W-:Y:S01]  /*c070*/  HADD2.F32 R0, -RZ, R26.H0_H0 ;  /* 0x2000001aff007230 */ /* 0x000fe20000004100 */
[----:B------:R-:W-:Y:S01]  /*c080*/  SHF.R.U32.HI R15, RZ, 0x10, R23 ;  /* 0x00000010ff0f7819 */ /* 0x000fe20000011617 */
[----:B------:R-:W-:Y:S01]  /*c090*/  HADD2.F32 R47, -RZ, R47.H0_H0 ;  /* 0x2000002fff2f7230 */ /* 0x000fe20000004100 */
[--C-:B------:R-:W-:Y:S01]  /*c0a0*/  SHF.R.U64 R45, R18, 0x10, R19.reuse ;  /* 0x00000010122d7819 */ /* 0x100fe20000001213 */
[----:B------:R-:W2:Y:S01]  /*c0b0*/  LDS.128 R8, [R34+0x6080] ;  /* 0x0060800022087984 */ /* 0x000ea20000000c00 */
[----:B------:R-:W-:Y:S01]  /*c0c0*/  SHF.R.U32.HI R3, RZ, 0x10, R19 ;  /* 0x00000010ff037819 */ /* 0x000fe20000011613 */
[----:B------:R-:W-:Y:S01]  /*c0d0*/  HADD2.F32 R50, -RZ, R15.H0_H0 ;  /* 0x2000000fff327230 */ /* 0x000fe20000004100 */
[----:B------:R-:W-:-:S02]  /*c0e0*/  SHF.R.U64 R46, R20, 0x10, R21 ;  /* 0x00000010142e7819 */ /* 0x000fc40000001215 */
[----:B------:R-:W-:Y:S02]  /*c0f0*/  SHF.R.U32.HI R27, RZ, 0x10, R21 ;  /* 0x00000010ff1b7819 */ /* 0x000fe40000011615 */
[--C-:B------:R-:W-:Y:S01]  /*c100*/  SHF.R.U64 R28, R16, 0x10, R17.reuse ;  /* 0x00000010101c7819 */ /* 0x100fe20000001211 */
[----:B------:R-:W-:Y:S01]  /*c110*/  HADD2.F32 R16, -RZ, R3.H0_H0 ;  /* 0x20000003ff107230 */ /* 0x000fe20000004100 */
[----:B------:R-:W-:Y:S01]  /*c120*/  SHF.R.U32.HI R14, RZ, 0x10, R17 ;  /* 0x00000010ff0e7819 */ /* 0x000fe20000011611 */
[----:B------:R-:W-:Y:S02]  /*c130*/  HADD2.F32 R3, -RZ, R26.H1_H1 ;  /* 0x3000001aff037230 */ /* 0x000fe40000004100 */
[----:B------:R-:W-:Y:S02]  /*c140*/  HADD2.F32 R46, -RZ, R46.H0_H0 ;  /* 0x2000002eff2e7230 */ /* 0x000fe40000004100 */
[----:B------:R-:W-:Y:S02]  /*c150*/  HADD2.F32 R14, -RZ, R14.H0_H0 ;  /* 0x2000000eff0e7230 */ /* 0x000fe40000004100 */
[----:B-1----:R-:W-:-:S02]  /*c160*/  HADD2.F32 R19, -RZ, R7.H0_H0 ;  /* 0x20000007ff137230 */ /* 0x002fc40000004100 */
[--C-:B------:R-:W-:Y:S02]  /*c170*/  HADD2.F32 R21, -RZ, R5.reuse.H0_H0 ;  /* 0x20000005ff157230 */ /* 0x100fe40000004100 */
[----:B------:R-:W-:Y:S02]  /*c180*/  HADD2.F32 R20, -RZ, R5.H1_H1 ;  /* 0x30000005ff147230 */ /* 0x000fe40000004100 */
[--C-:B------:R-:W-:Y:S02]  /*c190*/  HADD2.F32 R23, -RZ, R4.reuse.H0_H0 ;  /* 0x20000004ff177230 */ /* 0x100fe40000004100 */
[----:B------:R-:W-:Y:S02]  /*c1a0*/  HADD2.F32 R25, -RZ, R4.H1_H1 ;  /* 0x30000004ff197230 */ /* 0x000fe40000004100 */
[--C-:B--2---:R-:W-:Y:S02]  /*c1b0*/  HADD2.F32 R5, -RZ, R11.reuse.H0_H0 ;  /* 0x2000000bff057230 */ /* 0x104fe40000004100 */
[----:B------:R-:W-:-:S02]  /*c1c0*/  HADD2.F32 R4, -RZ, R11.H1_H1 ;  /* 0x3000000bff047230 */ /* 0x000fc40000004100 */
[--C-:B------:R-:W-:Y:S01]  /*c1d0*/  HADD2.F32 R11, -RZ, R8.reuse.H0_H0 ;  /* 0x20000008ff0b7230 */ /* 0x100fe20000004100 */
[-C--:B------:R-:W-:Y:S01]  /*c1e0*/  FMUL.FTZ R32, R5, R0.reuse ;  /* 0x0000000005207220 */ /* 0x080fe20000410000 */
[----:B------:R-:W-:Y:S02]  /*c1f0*/  HADD2.F32 R13, -RZ, R8.H1_H1 ;  /* 0x30000008ff0d7230 */ /* 0x000fe40000004100 */
[--C-:B------:R-:W-:Y:S02]  /*c200*/  HADD2.F32 R8, -RZ, R10.reuse.H0_H0 ;  /* 0x2000000aff087230 */ /* 0x100fe40000004100 */
[----:B------:R-:W-:Y:S02]  /*c210*/  HADD2.F32 R12, -RZ, R10.H1_H1 ;  /* 0x3000000aff0c7230 */ /* 0x000fe40000004100 */
[----:B------:R-:W-:Y:S01]  /*c220*/  HADD2.F32 R18, -RZ, R7.H1_H1 ;  /* 0x30000007ff127230 */ /* 0x000fe20000004100 */
[----:B------:R-:W-:Y:S01]  /*c230*/  FMUL.FTZ R7, R19, R0 ;  /* 0x0000000013077220 */ /* 0x000fe20000410000 */
[----:B------:R-:W-:-:S02]  /*c240*/  HADD2.F32 R10, -RZ, R29.H1_H1 ;  /* 0x3000001dff0a7230 */ /* 0x000fc40000004100 */
[--C-:B------:R-:W-:Y:S01]  /*c250*/  HADD2.F32 R22, -RZ, R6.reuse.H0_H0 ;  /* 0x20000006ff167230 */ /* 0x100fe20000004100 */
[----:B------:R-:W-:Y:S01]  /*c260*/  FMUL.FTZ R0, R18, R16 ;  /* 0x0000001012007220 */ /* 0x000fe20000410000 */
[----:B------:R-:W-:Y:S01]  /*c270*/  HADD2.F32 R24, -RZ, R6.H1_H1 ;  /* 0x30000006ff187230 */ /* 0x000fe20000004100 */
[----:B------:R-:W-:Y:S01]  /*c280*/  FFMA.FTZ R44, R5, R10, R7 ;  /* 0x0000000a052c7223 */ /* 0x000fe20000010007 */
[--C-:B------:R-:W-:Y:S01]  /*c290*/  HADD2.F32 R6, -RZ, R9.reuse.H0_H0 ;  /* 0x20000009ff067230 */ /* 0x100fe20000004100 */
[-C--:B------:R-:W-:Y:S01]  /*c2a0*/  FMUL.FTZ R5, R21, R3.reuse ;  /* 0x0000000315057220 */ /* 0x080fe20000410000 */
[----:B------:R-:W-:Y:S01]  /*c2b0*/  HADD2.F32 R7, -RZ, R30.H0_H0 ;  /* 0x2000001eff077230 */ /* 0x000fe20000004100 */
[----:B------:R-:W-:Y:S01]  /*c2c0*/  FMUL.FTZ R30, R4, R16 ;  /* 0x00000010041e7220 */ /* 0x000fe20000410000 */
[----:B------:R-:W-:Y:S01]  /*c2d0*/  HADD2.F32 R9, -RZ, R9.H1_H1 ;  /* 0x30000009ff097230 */ /* 0x000fe20000004100 */
[C---:B------:R-:W-:Y:S01]  /*c2e0*/  FMUL.FTZ R26, R6.reuse, R3 ;  /* 0x00000003061a7220 */ /* 0x040fe20000410000 */
[----:B------:R-:W-:Y:S01]  /*c2f0*/  HADD2.F32 R3, -RZ, R29.H0_H0 ;  /* 0x2000001dff037230 */ /* 0x000fe20000004100 */
[----:B------:R-:W-:Y:S01]  /*c300*/  FFMA.FTZ R31, R6, R7, R5 ;  /* 0x00000007061f7223 */ /* 0x000fe20000010005 */
[----:B------:R-:W-:Y:S01]  /*c310*/  HADD2.F32 R6, -RZ, R49.H0_H0 ;  /* 0x20000031ff067230 */ /* 0x000fe20000004100 */
[----:B------:R-:W-:Y:S01]  /*c320*/  FFMA.FTZ R33, R4, R50, R0 ;  /* 0x0000003204217223 */ /* 0x000fe20000010000 */
[----:B------:R-:W-:Y:S01]  /*c330*/  HADD2.F32 R49, -RZ, R27.H0_H0 ;  /* 0x2000001bff317230 */ /* 0x000fe20000004100 */
[----:B------:R-:W-:Y:S01]  /*c340*/  FMUL.FTZ R5, R23, R3 ;  /* 0x0000000317057220 */ /* 0x000fe20000410000 */
[----:B------:R-:W-:Y:S01]  /*c350*/  HADD2.F32 R0, -RZ, R51.H0_H0 ;  /* 0x20000033ff007230 */ /* 0x000fe20000004100 */
[----:B------:R-:W-:-:S02]  /*c360*/  FMUL.FTZ R4, R20, R14 ;  /* 0x0000000e14047220 */ /* 0x000fc40000410000 */
[----:B------:R-:W-:Y:S01]  /*c370*/  FFMA.FTZ R27, R11, R6, R5 ;  /* 0x000000060b1b7223 */ /* 0x000fe20000010005 */
[----:B------:R-:W-:Y:S01]  /*c380*/  HADD2.F32 R5, -RZ, R28.H0_H0 ;  /* 0x2000001cff057230 */ /* 0x000fe20000004100 */
[C---:B------:R-:W-:Y:S01]  /*c390*/  FFMA.FTZ R29, R9.reuse, R49, R4 ;  /* 0x00000031091d7223 */ /* 0x040fe20000010004 */
[----:B------:R-:W-:Y:S01]  /*c3a0*/  HADD2.F32 R4, -RZ, R51.H1_H1 ;  /* 0x30000033ff047230 */ /* 0x000fe20000004100 */
[----:B------:R-:W-:Y:S01]  /*c3b0*/  FMUL.FTZ R17, R9, R14 ;  /* 0x0000000e09117220 */ /* 0x000fe20000410000 */
[----:B------:R-:W-:Y:S01]  /*c3c0*/  HADD2.F32 R9, -RZ, R45.H0_H0 ;  /* 0x2000002dff097230 */ /* 0x000fe20000004100 */
[----:B------:R-:W-:Y:S02]  /*c3d0*/  FMUL.FTZ R15, R11, R3 ;  /* 0x000000030b0f7220 */ /* 0x000fe40000410000 */
[-C--:B------:R-:W-:Y:S02]  /*c3e0*/  FMUL.FTZ R3, R22, R0.reuse ;  /* 0x0000000016037220 */ /* 0x080fe40000410000 */
[----:B------:R-:W-:-:S02]  /*c3f0*/  FMUL.FTZ R14, R8, R0 ;  /* 0x00000000080e7220 */ /* 0x000fc40000410000 */
[----:B------:R-:W-:Y:S02]  /*c400*/  FMUL.FTZ R0, R25, R5 ;  /* 0x0000000519007220 */ /* 0x000fe40000410000 */
[----:B------:R-:W-:Y:S02]  /*c410*/  FFMA.FTZ R28, R8, R4, R3 ;  /* 0x00000004081c7223 */ /* 0x000fe40000010003 */
[----:B------:R-:W-:Y:S02]  /*c420*/  FMUL.FTZ R3, R24, R9 ;  /* 0x0000000918037220 */ /* 0x000fe40000410000 */
[C---:B------:R-:W-:Y:S02]  /*c430*/  FMUL.FTZ R5, R13.reuse, R5 ;  /* 0x000000050d057220 */ /* 0x040fe40000410000 */
[----:B------:R-:W-:Y:S02]  /*c440*/  FFMA.FTZ R13, R13, R46, R0 ;  /* 0x0000002e0d0d7223 */ /* 0x000fe40000010000 */
[----:B------:R-:W-:-:S02]  /*c450*/  FMUL.FTZ R0, R12, R9 ;  /* 0x000000090c007220 */ /* 0x000fc40000410000 */
[----:B------:R-:W-:Y:S02]  /*c460*/  FFMA.FTZ R16, R12, R47, R3 ;  /* 0x0000002f0c107223 */ /* 0x000fe40000010003 */
[----:B------:R-:W-:Y:S02]  /*c470*/  FFMA.FTZ R8, R19, R10, -R32 ;  /* 0x0000000a13087223 */ /* 0x000fe40000010820 */
[----:B------:R-:W-:Y:S02]  /*c480*/  FFMA.FTZ R11, R18, R50, -R30 ;  /* 0x00000032120b7223 */ /* 0x000fe4000001081e */
[----:B------:R-:W-:Y:S01]  /*c490*/  FFMA.FTZ R10, R21, R7, -R26 ;  /* 0x00000007150a7223 */ /* 0x000fe2000001081a */
[----:B------:R-:W-:Y:S01]  /*c4a0*/  F2FP.PACK_AB R7, R33, R44 ;  /* 0x0000002c2107723e */ /* 0x000fe200000000ff */
        /* <DEDUP_REMOVED lines=8> */
[----:B------:R-:W-:Y:S02]  /*c530*/  F2FP.PACK_AB R4, R13, R27 ;  /* 0x0000001b0d04723e */ /* 0x000fe400000000ff */
[----:B------:R-:W-:Y:S02]  /*c540*/  F2FP.PACK_AB R8, R3, R12 ;  /* 0x0000000c0308723e */ /* 0x000fe400000000ff */
[----:B------:R-:W-:Y:S02]  /*c550*/  F2FP.PACK_AB R10, R0, R6 ;  /* 0x00000006000a723e */ /* 0x000fe400000000ff */
[----:B------:R-:W-:-:S03]  /*c560*/  F2FP.PACK_AB R6, R16, R28 ;  /* 0x0000001c1006723e */ /* 0x000fc600000000ff */
[----:B------:R1:W-:Y:S04]  /*c570*/  STS.128 [R35+0x6080], R8 ;  /* 0x0060800823007388 */ /* 0x0003e80000000c00 */
[----:B------:R1:W-:Y:S02]  /*c580*/  STS.128 [R34+0x6080], R4 ;  /* 0x0060800422007388 */ /* 0x0003e40000000c00 */
.L_x_443:
[----:B------:R-:W-:Y:S05]  /*c590*/  BSYNC B0 ;  /* 0x0000000000007941 */ /* 0x000fea0003800000 */
.L_x_442:
[----:B------:R-:W-:Y:S01]  /*c5a0*/  IADD3 R0, R61, 0x10, RZ ;  /* 0x000000103d007810 */ /* 0x000fe20007ffe0ff */
[----:B------:R-:W-:Y:S03]  /*c5b0*/  BSSY B0, `(.L_x_444) ;  /* 0x0000074000007945 */ /* 0x000fe60003800000 */
[----:B------:R-:W-:-:S13]  /*c5c0*/  ISETP.GE.AND P0, PT, R0, c[0x0][0x27c], PT ;  /* 0x00009f0000007a0c */ /* 0x000fda0003f06270 */
[----:B------:R-:W-:Y:S05]  /*c5d0*/  @P0 BRA `(.L_x_445) ;  /* 0x0000071000000947 */ /* 0x000fea0003800000 */
[----:B-1----:R-:W-:Y:S01]  /*c5e0*/  SHF.R.S32.HI R6, RZ, 0x1f, R0 ;  /* 0x0000001fff067819 */ /* 0x002fe20000011400 */
[----:B------:R-:W-:Y:S01]  /*c5f0*/  IMAD.SHL.U32 R7, R132, 0x40, RZ ;  /* 0x0000004084077824 */ /* 0x000fe200078e00ff */
[----:B------:R-:W-:Y:S01]  /*c600*/  LEA.HI R5, R60, R60, RZ, 0x1 ;  /* 0x0000003c3c057211 */ /* 0x000fe200078f08ff */
[----:B------:R-:W-:Y:S01]  /*c610*/  IMAD.MOV.U32 R8, RZ, RZ, c[0x0][0x27c] ;  /* 0x00009f00ff087624 */ /* 0x000fe200078e00ff */
[CC--:B------:R-:W-:Y:S02]  /*c620*/  LEA.HI R4, R6.reuse, R0.reuse, RZ, 0x3 ;  /* 0x0000000006047211 */ /* 0x0c0fe400078f18ff */
[----:B------:R-:W-:Y:S02]  /*c630*/  LOP3.LUT R5, R5, 0x7fffffe, RZ, 0xc0, !PT ;  /* 0x07fffffe05057812 */ /* 0x000fe400078ec0ff */
[----:B------:R-:W-:Y:S02]  /*c640*/  LEA.HI R6, R6, R0, RZ, 0x5 ;  /* 0x0000000006067211 */ /* 0x000fe400078f28ff */
[----:B------:R-:W-:-:S02]  /*c650*/  SHF.R.S32.HI R3, RZ, 0x3, R4 ;  /* 0x00000003ff037819 */ /* 0x000fc40000011404 */
[----:B------:R-:W-:Y:S01]  /*c660*/  LOP3.LUT R0, R7, 0xc0, RZ, 0xc0, !PT ;  /* 0x000000c007007812 */ /* 0x000fe200078ec0ff */
[----:B------:R-:W-:Y:S01]  /*c670*/  IMAD.SHL.U32 R6, R6, 0x80, RZ ;  /* 0x0000008006067824 */ /* 0x000fe200078e00ff */
[----:B------:R-:W-:Y:S02]  /*c680*/  IADD3 R5, R60, -R5, RZ ;  /* 0x800000053c057210 */ /* 0x000fe40007ffe0ff */
[----:B------:R-:W-:Y:S02]  /*c690*/  LEA.HI R3, R8, R3, RZ, 0x1d ;  /* 0x0000000308037211 */ /* 0x000fe400078fe8ff */
[----:B------:R-:W-:Y:S02]  /*c6a0*/  LOP3.LUT R7, R0, 0x18, R4, 0xf8, !PT ;  /* 0x0000001800077812 */ /* 0x000fe400078ef804 */
[----:B------:R-:W-:Y:S02]  /*c6b0*/  LEA R4, R92, R5, 0x3 ;  /* 0x000000055c047211 */ /* 0x000fe400078e18ff */
[----:B------:R-:W-:-:S02]  /*c6c0*/  SHF.R.S32.HI R5, RZ, 0x1f, R3 ;  /* 0x0000001fff057819 */ /* 0x000fc40000011403 */
[----:B------:R-:W-:Y:S01]  /*c6d0*/  SHF.R.U32.HI R10, RZ, 0x3, R0 ;  /* 0x00000003ff0a7819 */ /* 0x000fe20000011600 */
[----:B------:R-:W-:Y:S01]  /*c6e0*/  IMAD.SHL.U32 R9, R4, 0x20, RZ ;  /* 0x0000002004097824 */ /* 0x000fe200078e00ff */
[----:B------:R-:W-:Y:S02]  /*c6f0*/  SHF.L.U32 R4, R3, 0x3, RZ ;  /* 0x0000000303047819 */ /* 0x000fe400000006ff */
[----:B------:R-:W-:Y:S02]  /*c700*/  LEA.HI R3, R5, R3, RZ, 0x2 ;  /* 0x0000000305037211 */ /* 0x000fe400078f10ff */
[----:B------:R-:W-:Y:S02]  /*c710*/  LOP3.LUT R4, R0, 0x18, R4, 0xf8, !PT ;  /* 0x0000001800047812 */ /* 0x000fe400078ef804 */
[----:B------:R-:W-:Y:S01]  /*c720*/  LOP3.LUT R8, R6, 0x7ffff000, RZ, 0xc0, !PT ;  /* 0x7ffff00006087812 */ /* 0x000fe200078ec0ff */
[----:B------:R-:W-:Y:S01]  /*c730*/  IMAD.SHL.U32 R0, R3, 0x400, RZ ;  /* 0x0000040003007824 */ /* 0x000fe200078e00ff */
[----:B------:R-:W-:-:S02]  /*c740*/  LOP3.LUT R6, R7, R10, RZ, 0x3c, !PT ;  /* 0x0000000a07067212 */ /* 0x000fc400078e3cff */
[----:B------:R-:W-:Y:S02]  /*c750*/  LOP3.LUT R3, R4, R10, RZ, 0x3c, !PT ;  /* 0x0000000a04037212 */ /* 0x000fe400078e3cff */
[----:B------:R-:W-:Y:S02]  /*c760*/  LOP3.LUT R0, R0, 0x7ffff000, RZ, 0xc0, !PT ;  /* 0x7ffff00000007812 */ /* 0x000fe400078ec0ff */
[--C-:B------:R-:W-:Y:S02]  /*c770*/  IADD3 R5, R6, R8, R9.reuse ;  /* 0x0000000806057210 */ /* 0x100fe40007ffe009 */
[----:B------:R-:W-:Y:S01]  /*c780*/  IADD3 R0, R3, R0, R9 ;  /* 0x0000000003007210 */ /* 0x000fe20007ffe009 */
[----:B------:R-:W-:Y:S01]  /*c790*/  HADD2.F32 R3, -RZ, R63.H0_H0 ;  /* 0x2000003fff037230 */ /* 0x000fe20000004100 */
[----:B------:R-:W-:Y:S02]  /*c7a0*/  SHF.L.U32 R44, R5, 0x1, RZ ;  /* 0x00000001052c7819 */ /* 0x000fe400000006ff */
[----:B------:R-:W-:Y:S01]  /*c7b0*/  SHF.R.U64 R45, R36, 0x10, R37 ;  /* 0x00000010242d7819 */ /* 0x000fe20000001225 */
[----:B------:R-:W-:Y:S01]  /*c7c0*/  IMAD.SHL.U32 R32, R0, 0x2, RZ ;  /* 0x0000000200207824 */ /* 0x000fe200078e00ff */
[----:B------:R-:W-:Y:S01]  /*c7d0*/  SHF.R.U32.HI R0, RZ, 0x10, R41 ;  /* 0x00000010ff007819 */ /* 0x000fe20000011629 */
[----:B------:R-:W1:Y:S01]  /*c7e0*/  LDS.128 R4, [R44+0x6080] ;  /* 0x006080002c047984 */ /* 0x000e620000000c00 */
[----:B------:R-:W-:-:S02]  /*c7f0*/  SHF.R.U32.HI R14, RZ, 0x10, R37 ;  /* 0x00000010ff0e7819 */ /* 0x000fc40000011625 */
[----:B------:R-:W-:Y:S01]  /*c800*/  SHF.R.U64 R35, R40, 0x10, R41 ;  /* 0x0000001028237819 */ /* 0x000fe20000001229 */
[----:B------:R-:W2:Y:S01]  /*c810*/  LDS.128 R8, [R32+0x6080] ;  /* 0x0060800020087984 */ /* 0x000ea20000000c00 */
[----:B------:R-:W-:Y:S01]  /*c820*/  HADD2.F32 R17, -RZ, R0.H0_H0 ;  /* 0x20000000ff117230 */ /* 0x000fe20000004100 */
[----:B------:R-:W-:Y:S01]  /*c830*/  SHF.R.U32.HI R15, RZ, 0x10, R43 ;  /* 0x00000010ff0f7819 */ /* 0x000fe2000001162b */
[----:B------:R-:W-:Y:S01]  /*c840*/  HADD2.F32 R0, -RZ, R63.H1_H1 ;  /* 0x3000003fff007230 */ /* 0x000fe20000004100 */
[--C-:B------:R-:W-:Y:S01]  /*c850*/  SHF.R.U32.HI R16, RZ, 0x10, R39.reuse ;  /* 0x00000010ff107819 */ /* 0x100fe20000011627 */
[----:B------:R-:W-:Y:S01]  /*c860*/  HADD2.F32 R40, -RZ, R14.H0_H0 ;  /* 0x2000000eff287230 */ /* 0x000fe20000004100 */
[----:B------:R-:W-:Y:S01]  /*c870*/  SHF.R.U64 R37, R38, 0x10, R39 ;  /* 0x0000001026257819 */ /* 0x000fe20000001227 */
[----:B------:R-:W-:Y:S01]  /*c880*/  HADD2.F32 R15, -RZ, R15.H0_H0 ;  /* 0x2000000fff0f7230 */ /* 0x000fe20000004100 */
[----:B------:R-:W-:Y:S01]  /*c890*/  SHF.R.U64 R29, R42, 0x10, R43 ;  /* 0x000000102a1d7819 */ /* 0x000fe2000000122b */
[----:B------:R-:W-:-:S02]  /*c8a0*/  HADD2.F32 R39, -RZ, R16.H0_H0 ;  /* 0x20000010ff277230 */ /* 0x000fc40000004100 */
[----:B------:R-:W-:Y:S02]  /*c8b0*/  HADD2.F32 R38, -RZ, R45.H0_H0 ;  /* 0x2000002dff267230 */ /* 0x000fe40000004100 */
[--C-:B-1----:R-:W-:Y:S02]  /*c8c0*/  HADD2.F32 R19, -RZ, R5.reuse.H0_H0 ;  /* 0x20000005ff137230 */ /* 0x102fe40000004100 */
[----:B------:R-:W-:Y:S02]  /*c8d0*/  HADD2.F32 R18, -RZ, R5.H1_H1 ;  /* 0x30000005ff127230 */ /* 0x000fe40000004100 */
[--C-:B------:R-:W-:Y:S02]  /*c8e0*/  HADD2.F32 R22, -RZ, R6.reuse.H0_H0 ;  /* 0x20000006ff167230 */ /* 0x100fe40000004100 */
[----:B------:R-:W-:Y:S02]  /*c8f0*/  HADD2.F32 R24, -RZ, R6.H1_H1 ;  /* 0x30000006ff187230 */ /* 0x000fe40000004100 */
[----:B--2---:R-:W-:-:S02]  /*c900*/  HADD2.F32 R6, -RZ, R9.H0_H0 ;  /* 0x20000009ff067230 */ /* 0x004fc40000004100 */
[----:B------:R-:W-:Y:S02]  /*c910*/  HADD2.F32 R5, -RZ, R9.H1_H1 ;  /* 0x30000009ff057230 */ /* 0x000fe40000004100 */
[--C-:B------:R-:W-:Y:S01]  /*c920*/  HADD2.F32 R9, -RZ, R8.reuse.H0_H0 ;  /* 0x20000008ff097230 */ /* 0x100fe20000004100 */
[----:B------:R-:W-:Y:S01]  /*c930*/  FMUL.FTZ R33, R6, R3 ;  /* 0x0000000306217220 */ /* 0x000fe20000410000 */
[----:B------:R-:W-:Y:S01]  /*c940*/  HADD2.F32 R13, -RZ, R8.H1_H1 ;  /* 0x30000008ff0d7230 */ /* 0x000fe20000004100 */
[----:B------:R-:W-:Y:S01]  /*c950*/  FMUL.FTZ R30, R5, R17 ;  /* 0x00000011051e7220 */ /* 0x000fe20000410000 */
[--C-:B------:R-:W-:Y:S02]  /*c960*/  HADD2.F32 R8, -RZ, R10.reuse.H0_H0 ;  /* 0x2000000aff087230 */ /* 0x100fe40000004100 */
[----:B------:R-:W-:Y:S02]  /*c970*/  HADD2.F32 R12, -RZ, R10.H1_H1 ;  /* 0x3000000aff0c7230 */ /* 0x000fe40000004100 */
[----:B------:R-:W-:-:S02]  /*c980*/  HADD2.F32 R21, -RZ, R7.H0_H0 ;  /* 0x20000007ff157230 */ /* 0x000fc40000004100 */
[----:B------:R-:W-:Y:S01]  /*c990*/  HADD2.F32 R20, -RZ, R7.H1_H1 ;  /* 0x30000007ff147230 */ /* 0x000fe20000004100 */
[----:B------:R-:W-:Y:S01]  /*c9a0*/  FMUL.FTZ R7, R19, R3 ;  /* 0x0000000313077220 */ /* 0x000fe20000410000 */
[----:B------:R-:W-:Y:S01]  /*c9b0*/  HADD2.F32 R10, -RZ, R88.H1_H1 ;  /* 0x30000058ff0a7230 */ /* 0x000fe20000004100 */
[----:B------:R-:W-:Y:S01]  /*c9c0*/  FMUL.FTZ R3, R21, R0 ;  /* 0x0000000015037220 */ /* 0x000fe20000410000 */
[--C-:B------:R-:W-:Y:S02]  /*c9d0*/  HADD2.F32 R23, -RZ, R4.reuse.H0_H0 ;  /* 0x20000004ff177230 */ /* 0x100fe40000004100 */
[----:B------:R-:W-:Y:S01]  /*c9e0*/  HADD2.F32 R25, -RZ, R4.H1_H1 ;  /* 0x30000004ff197230 */ /* 0x000fe20000004100 */
[-C--:B------:R-:W-:Y:S01]  /*c9f0*/  FFMA.FTZ R36, R6, R10.reuse, R7 ;  /* 0x0000000a06247223 */ /* 0x080fe20000010007 */
[----:B------:R-:W-:Y:S01]  /*ca00*/  HADD2.F32 R4, -RZ, R11.H0_H0 ;  /* 0x2000000bff047230 */ /* 0x000fe20000004100 */
[----:B------:R-:W-:Y:S01]  /*ca10*/  FMUL.FTZ R6, R18, R17 ;  /* 0x0000001112067220 */ /* 0x000fe20000410000 */
[----:B------:R-:W-:Y:S01]  /*ca20*/  HADD2.F32 R7, -RZ, R89.H1_H1 ;  /* 0x30000059ff077230 */ /* 0x000fe20000004100 */
[----:B------:R-:W-:Y:S01]  /*ca30*/  FFMA.FTZ R10, R19, R10, -R33 ;  /* 0x0000000a130a7223 */ /* 0x000fe20000010821 */
[----:B------:R-:W-:Y:S01]  /*ca40*/  HADD2.F32 R11, -RZ, R11.H1_H1 ;  /* 0x3000000bff0b7230 */ /* 0x000fe20000004100 */
[----:B------:R-:W-:Y:S01]  /*ca50*/  FFMA.FTZ R34, R5, R40, R6 ;  /* 0x0000002805227223 */ /* 0x000fe20000010006 */
[----:B------:R-:W-:Y:S01]  /*ca60*/  HADD2.F32 R6, -RZ, R90.H0_H0 ;  /* 0x2000005aff067230 */ /* 0x000fe20000004100 */
[C---:B------:R-:W-:Y:S01]  /*ca70*/  FFMA.FTZ R31, R4.reuse, R7, R3 ;  /* 0x00000007041f7223 */ /* 0x040fe20000010003 */
[----:B------:R-:W-:Y:S01]  /*ca80*/  HADD2.F32 R3, -RZ, R88.H0_H0 ;  /* 0x20000058ff037230 */ /* 0x000fe20000004100 */
[----:B------:R-:W-:Y:S01]  /*ca90*/  FMUL.FTZ R26, R4, R0 ;  /* 0x00000000041a7220 */ /* 0x000fe20000410000 */
[----:B------:R-:W-:Y:S01]  /*caa0*/  HADD2.F32 R0, -RZ, R89.H0_H0 ;  /* 0x20000059ff007230 */ /* 0x000fe20000004100 */
[----:B------:R-:W-:-:S02]  /*cab0*/  FMUL.FTZ R4, R20, R15 ;  /* 0x0000000f14047220 */ /* 0x000fc40000410000 */
[----:B------:R-:W-:Y:S02]  /*cac0*/  FMUL.FTZ R5, R23, R3 ;  /* 0x0000000317057220 */ /* 0x000fe40000410000 */
[----:B------:R-:W-:Y:S02]  /*cad0*/  FMUL.FTZ R16, R11, R15 ;  /* 0x0000000f0b107220 */ /* 0x000fe40000410000 */
[----:B------:R-:W-:Y:S01]  /*cae0*/  FFMA.FTZ R27, R9, R6, R5 ;  /* 0x00000006091b7223 */ /* 0x000fe20000010005 */
[----:B------:R-:W-:Y:S01]  /*caf0*/  HADD2.F32 R5, -RZ, R35.H0_H0 ;  /* 0x20000023ff057230 */ /* 0x000fe20000004100 */
[----:B------:R-:W-:Y:S01]  /*cb00*/  FFMA.FTZ R28, R11, R39, R4 ;  /* 0x000000270b1c7223 */ /* 0x000fe20000010004 */
[----:B------:R-:W-:Y:S01]  /*cb10*/  HADD2.F32 R4, -RZ, R90.H1_H1 ;  /* 0x3000005aff047230 */ /* 0x000fe20000004100 */
[----:B------:R-:W-:Y:S01]  /*cb20*/  FMUL.FTZ R15, R9, R3 ;  /* 0x00000003090f7220 */ /* 0x000fe20000410000 */
[----:B------:R-:W-:Y:S01]  /*cb30*/  HADD2.F32 R9, -RZ, R29.H0_H0 ;  /* 0x2000001dff097230 */ /* 0x000fe20000004100 */
[-C--:B------:R-:W-:Y:S01]  /*cb40*/  FMUL.FTZ R3, R22, R0.reuse ;  /* 0x0000000016037220 */ /* 0x080fe20000410000 */
[----:B------:R-:W-:Y:S01]  /*cb50*/  HADD2.F32 R35, -RZ, R37.H0_H0 ;  /* 0x20000025ff237230 */ /* 0x000fe20000004100 */
        /* <DEDUP_REMOVED lines=9> */
[----:B------:R-:W-:Y:S01]  /*cbf0*/  FFMA.FTZ R8, R21, R7, -R26 ;  /* 0x0000000715087223 */ /* 0x000fe2000001081a */
[----:B------:R-:W-:Y:S01]  /*cc00*/  F2FP.PACK_AB R7, R28, R31 ;  /* 0x0000001f1c07723e */ /* 0x000fe200000000ff */
        /* <DEDUP_REMOVED lines=8> */
[----:B------:R-:W-:-:S02]  /*cc90*/  F2FP.PACK_AB R4, R13, R27 ;  /* 0x0000001b0d04723e */ /* 0x000fc400000000ff */
[----:B------:R-:W-:Y:S02]  /*cca0*/  F2FP.PACK_AB R8, R3, R12 ;  /* 0x0000000c0308723e */ /* 0x000fe400000000ff */
[----:B------:R-:W-:Y:S02]  /*ccb0*/  F2FP.PACK_AB R10, R0, R6 ;  /* 0x00000006000a723e */ /* 0x000fe400000000ff */
[----:B------:R-:W-:-:S03]  /*ccc0*/  F2FP.PACK_AB R6, R17, R29 ;  /* 0x0000001d1106723e */ /* 0x000fc600000000ff */
[----:B------:R1:W-:Y:S04]  /*ccd0*/  STS.128 [R44+0x6080], R8 ;  /* 0x006080082c007388 */ /* 0x0003e80000000c00 */
[----:B------:R1:W-:Y:S02]  /*cce0*/  STS.128 [R32+0x6080], R4 ;  /* 0x0060800420007388 */ /* 0x0003e40000000c00 */
.L_x_445:
[----:B------:R-:W-:Y:S05]  /*ccf0*/  BSYNC B0 ;  /* 0x0000000000007941 */ /* 0x000fea0003800000 */
.L_x_444:
[----:B------:R-:W-:-:S04]  /*cd00*/  IADD3 R0, R61, 0x20, RZ ;  /* 0x000000203d007810 */ /* 0x000fc80007ffe0ff */
        /* <DEDUP_REMOVED lines=29> */
[--C-:B------:R-:W-:Y:S01]  /*cee0*/  HADD2.F32 R3, -RZ, R91.reuse.H0_H0 ;  /* 0x2000005bff037230 */ /* 0x100fe20000004100 */
[----:B------:R-:W-:Y:S02]  /*cef0*/  SHF.L.U32 R35, R5, 0x1, RZ ;  /* 0x0000000105237819 */ /* 0x000fe400000006ff */
[----:B------:R-:W-:Y:S01]  /*cf00*/  SHF.R.U32.HI R14, RZ, 0x10, R53 ;  /* 0x00000010ff0e7819 */ /* 0x000fe20000011635 */
[----:B------:R-:W-:Y:S01]  /*cf10*/  IMAD.SHL.U32 R32, R0, 0x2, RZ ;  /* 0x0000000200207824 */ /* 0x000fe200078e00ff */
[----:B------:R-:W-:Y:S01]  /*cf20*/  SHF.R.U32.HI R0, RZ, 0x10, R57 ;  /* 0x00000010ff007819 */ /* 0x000fe20000011639 */
[----:B------:R-:W1:Y:S01]  /*cf30*/  LDS.128 R4, [R35+0x6080] ;  /* 0x0060800023047984 */ /* 0x000e620000000c00 */
[----:B------:R-:W-:Y:S01]  /*cf40*/  SHF.R.U32.HI R15, RZ, 0x10, R59 ;  /* 0x00000010ff0f7819 */ /* 0x000fe2000001163b */
[----:B------:R-:W-:Y:S01]  /*cf50*/  HADD2.F32 R41, -RZ, R14.H0_H0 ;  /* 0x2000000eff297230 */ /* 0x000fe20000004100 */
[----:B------:R-:W-:Y:S01]  /*cf60*/  SHF.R.U32.HI R16, RZ, 0x10, R55 ;  /* 0x00000010ff107819 */ /* 0x000fe20000011637 */
[----:B------:R-:W2:Y:S01]  /*cf70*/  LDS.128 R8, [R32+0x6080] ;  /* 0x0060800020087984 */ /* 0x000ea20000000c00 */
[----:B------:R-:W-:Y:S01]  /*cf80*/  HADD2.F32 R17, -RZ, R0.H0_H0 ;  /* 0x20000000ff117230 */ /* 0x000fe20000004100 */
[----:B------:R-:W-:Y:S01]  /*cf90*/  SHF.R.U64 R29, R56, 0x10, R57 ;  /* 0x00000010381d7819 */ /* 0x000fe20000001239 */
[----:B------:R-:W-:Y:S01]  /*cfa0*/  HADD2.F32 R0, -RZ, R91.H1_H1 ;  /* 0x3000005bff007230 */ /* 0x000fe20000004100 */
[----:B------:R-:W-:Y:S01]  /*cfb0*/  SHF.R.U64 R34, R58, 0x10, R59 ;  /* 0x000000103a227819 */ /* 0x000fe2000000123b */
[----:B------:R-:W-:Y:S01]  /*cfc0*/  HADD2.F32 R15, -RZ, R15.H0_H0 ;  /* 0x2000000fff0f7230 */ /* 0x000fe20000004100 */
[----:B------:R-:W-:Y:S01]  /*cfd0*/  SHF.R.U64 R37, R52, 0x10, R53 ;  /* 0x0000001034257819 */ /* 0x000fe20000001235 */
[----:B------:R-:W-:Y:S01]  /*cfe0*/  HADD2.F32 R40, -RZ, R16.H0_H0 ;  /* 0x20000010ff287230 */ /* 0x000fe20000004100 */
[----:B------:R-:W-:-:S03]  /*cff0*/  SHF.R.U64 R38, R54, 0x10, R55 ;  /* 0x0000001036267819 */ /* 0x000fc60000001237 */
        /* <DEDUP_REMOVED lines=16> */
[----:B------:R-:W-:Y:S01]  /*d100*/  HADD2.F32 R10, -RZ, R93.H0_H0 ;  /* 0x2000005dff0a7230 */ /* 0x000fe20000004100 */
[----:B------:R-:W-:Y:S01]  /*d110*/  FMUL.FTZ R3, R21, R0 ;  /* 0x0000000015037220 */ /* 0x000fe20000410000 */
[--C-:B------:R-:W-:Y:S02]  /*d120*/  HADD2.F32 R23, -RZ, R4.reuse.H0_H0 ;  /* 0x20000004ff177230 */ /* 0x100fe40000004100 */
[----:B------:R-:W-:Y:S01]  /*d130*/  HADD2.F32 R25, -RZ, R4.H1_H1 ;  /* 0x30000004ff197230 */ /* 0x000fe20000004100 */
[-C--:B------:R-:W-:Y:S01]  /*d140*/  FFMA.FTZ R39, R6, R10.reuse, R7 ;  /* 0x0000000a06277223 */ /* 0x080fe20000010007 */
[--C-:B------:R-:W-:Y:S01]  /*d150*/  HADD2.F32 R4, -RZ, R11.reuse.H0_H0 ;  /* 0x2000000bff047230 */ /* 0x100fe20000004100 */
[----:B------:R-:W-:Y:S01]  /*d160*/  FMUL.FTZ R6, R18, R17 ;  /* 0x0000001112067220 */ /* 0x000fe20000410000 */
[--C-:B------:R-:W-:Y:S01]  /*d170*/  HADD2.F32 R7, -RZ, R94.reuse.H1_H1 ;  /* 0x3000005eff077230 */ /* 0x100fe20000004100 */
[----:B------:R-:W-:Y:S01]  /*d180*/  FFMA.FTZ R10, R19, R10, -R33 ;  /* 0x0000000a130a7223 */ /* 0x000fe20000010821 */
[----:B------:R-:W-:Y:S01]  /*d190*/  HADD2.F32 R11, -RZ, R11.H1_H1 ;  /* 0x3000000bff0b7230 */ /* 0x000fe20000004100 */
[----:B------:R-:W-:Y:S01]  /*d1a0*/  FFMA.FTZ R36, R5, R41, R6 ;  /* 0x0000002905247223 */ /* 0x000fe20000010006 */
[----:B------:R-:W-:Y:S01]  /*d1b0*/  HADD2.F32 R6, -RZ, R95.H0_H0 ;  /* 0x2000005fff067230 */ /* 0x000fe20000004100 */
[C---:B------:R-:W-:Y:S01]  /*d1c0*/  FFMA.FTZ R31, R4.reuse, R7, R3 ;  /* 0x00000007041f7223 */ /* 0x040fe20000010003 */
[----:B------:R-:W-:Y:S01]  /*d1d0*/  HADD2.F32 R3, -RZ, R93.H1_H1 ;  /* 0x3000005dff037230 */ /* 0x000fe20000004100 */
        /* <DEDUP_REMOVED lines=38> */
.L_x_441:
[----:B------:R-:W-:Y:S05]  /*d440*/  BSYNC B1 ;  /* 0x0000000000017941 */ /* 0x000fea0003800000 */
.L_x_440:
[----:B------:R-:W-:-:S04]  /*d450*/  IADD3 R12, R60, 0x40, RZ ;  /* 0x000000403c0c7810 */ /* 0x000fc80007ffe0ff */
[----:B------:R-:W-:-:S13]  /*d460*/  ISETP.GE.AND P0, PT, R12, R62, PT ;  /* 0x0000003e0c00720c */ /* 0x000fda0003f06270 */
[----:B------:R-:W-:Y:S05]  /*d470*/  @P0 BRA `(.L_x_425) ;  /* 0x0000162000000947 */ /* 0x000fea0003800000 */
[----:B------:R-:W-:Y:S01]  /*d480*/  ISETP.GE.AND P0, PT, R61, c[0x0][0x27c], PT ;  /* 0x00009f003d007a0c */ /* 0x000fe20003f06270 */
[----:B------:R-:W-:-:S12]  /*d490*/  BSSY B0, `(.L_x_446) ;  /* 0x0000070000007945 */ /* 0x000fd80003800000 */
[----:B------:R-:W-:Y:S05]  /*d4a0*/  @P0 BRA `(.L_x_447) ;  /* 0x000006e000000947 */ /* 0x000fea0003800000 */
[----:B------:R-:W-:Y:S01]  /*d4b0*/  SHF.R.S32.HI R0, RZ, 0x1f, R12 ;  /* 0x0000001fff007819 */ /* 0x000fe2000001140c */
[----:B-1----:R-:W-:Y:S01]  /*d4c0*/  IMAD.MOV.U32 R6, RZ, RZ, c[0x0][0x27c] ;  /* 0x00009f00ff067624 */ /* 0x002fe200078e00ff */
[-C--:B------:R-:W-:Y:S02]  /*d4d0*/  LEA.HI R3, R12, R12.reuse, RZ, 0x1 ;  /* 0x0000000c0c037211 */ /* 0x080fe400078f08ff */
[----:B------:R-:W-:Y:S02]  /*d4e0*/  LEA.HI R0, R0, R12, RZ, 0x3 ;  /* 0x0000000c00007211 */ /* 0x000fe400078f18ff */
[----:B------:R-:W-:Y:S01]  /*d4f0*/  LEA.HI R6, R6, R48, RZ, 0x1d ;  /* 0x0000003006067211 */ /* 0x000fe200078fe8ff */
[C---:B------:R-:W-:Y:S01]  /*d500*/  IMAD.SHL.U32 R4, R3.reuse, 0x20, RZ ;  /* 0x0000002003047824 */ /* 0x040fe200078e00ff */
[----:B------:R-:W-:Y:S02]  /*d510*/  LOP3.LUT R5, R3, 0x7fffffe, RZ, 0xc0, !PT ;  /* 0x07fffffe03057812 */ /* 0x000fe400078ec0ff */
[----:B------:R-:W-:-:S02]  /*d520*/  SHF.L.U32 R3, R0, 0x5, RZ ;  /* 0x0000000500037819 */ /* 0x000fc400000006ff */
[----:B------:R-:W-:Y:S02]  /*d530*/  SHF.R.S32.HI R7, RZ, 0x1f, R6 ;  /* 0x0000001fff077819 */ /* 0x000fe40000011406 */
[----:B------:R-:W-:Y:S01]  /*d540*/  LOP3.LUT R0, R4, 0xc0, RZ, 0xc0, !PT ;  /* 0x000000c004007812 */ /* 0x000fe200078ec0ff */
[----:B------:R-:W-:Y:S01]  /*d550*/  IMAD.IADD R4, R12, 0x1, -R5 ;  /* 0x000000010c047824 */ /* 0x000fe200078e0a05 */
[----:B------:R-:W-:Y:S02]  /*d560*/  LOP3.LUT R3, R3, 0xffffff00, RZ, 0xc0, !PT ;  /* 0xffffff0003037812 */ /* 0x000fe400078ec0ff */
[----:B------:R-:W-:Y:S02]  /*d570*/  LEA.HI R7, R7, R6, RZ, 0x2 ;  /* 0x0000000607077211 */ /* 0x000fe400078f10ff */
[----:B------:R-:W-:Y:S01]  /*d580*/  SHF.L.U32 R6, R6, 0x3, RZ ;  /* 0x0000000306067819 */ /* 0x000fe200000006ff */
[----:B------:R-:W-:Y:S01]  /*d590*/  IMAD R4, R4, 0x20, R3 ;  /* 0x0000002004047824 */ /* 0x000fe200078e0203 */
[----:B------:R-:W-:-:S02]  /*d5a0*/  LOP3.LUT R5, R0, 0x18, R61, 0xf8, !PT ;  /* 0x0000001800057812 */ /* 0x000fc400078ef83d */
[----:B------:R-:W-:Y:S02]  /*d5b0*/  SHF.R.U32.HI R8, RZ, 0x3, R0 ;  /* 0x00000003ff087819 */ /* 0x000fe40000011600 */
[----:B------:R-:W-:Y:S02]  /*d5c0*/  LOP3.LUT R3, R0, 0x18, R6, 0xf8, !PT ;  /* 0x0000001800037812 */ /* 0x000fe400078ef806 */
[----:B------:R-:W-:Y:S02]  /*d5d0*/  SHF.L.U32 R0, R7, 0xa, RZ ;  /* 0x0000000a07007819 */ /* 0x000fe400000006ff */
[-C--:B------:R-:W-:Y:S02]  /*d5e0*/  LOP3.LUT R5, R5, R8.reuse, RZ, 0x3c, !PT ;  /* 0x0000000805057212 */ /* 0x080fe400078e3cff */
[----:B------:R-:W-:Y:S02]  /*d5f0*/  LOP3.LUT R3, R3, R8, RZ, 0x3c, !PT ;  /* 0x0000000803037212 */ /* 0x000fe400078e3cff */
[----:B------:R-:W-:Y:S01]  /*d600*/  LOP3.LUT R0, R0, 0x7ffff000, RZ, 0xc0, !PT ;  /* 0x7ffff00000007812 */ /* 0x000fe200078ec0ff */
[----:B------:R-:W-:Y:S01]  /*d610*/  IMAD.IADD R5, R4, 0x1, R5 ;  /* 0x0000000104057824 */ /* 0x000fe200078e0205 */
[----:B------:R-:W-:-:S02]  /*d620*/  SHF.R.U32.HI R15, RZ, 0x10, R67 ;  /* 0x00000010ff0f7819 */ /* 0x000fc40000011643 */
[----:B------:R-:W-:Y:S02]  /*d630*/  IADD3 R0, R3, R0, R4 ;  /* 0x0000000003007210 */ /* 0x000fe40007ffe004 */
[----:B------:R-:W-:Y:S01]  /*d640*/  SHF.L.U32 R35, R5, 0x1, RZ ;  /* 0x0000000105237819 */ /* 0x000fe200000006ff */
[----:B------:R-:W-:Y:S01]  /*d650*/  HADD2.F32 R42, -RZ, R15.H0_H0 ;  /* 0x2000000fff2a7230 */ /* 0x000fe20000004100 */
[----:B------:R-:W-:Y:S01]  /*d660*/  SHF.L.U32 R33, R0, 0x1, RZ ;  /* 0x0000000100217819 */ /* 0x000fe200000006ff */
[--C-:B------:R-:W-:Y:S01]  /*d670*/  HADD2.F32 R0, -RZ, R96.reuse.H0_H0 ;  /* 0x20000060ff007230 */ /* 0x100fe20000004100 */
[----:B------:R-:W-:Y:S01]  /*d680*/  SHF.R.U32.HI R3, RZ, 0x10, R71 ;  /* 0x00000010ff037819 */ /* 0x000fe20000011647 */
[----:B------:R-:W1:Y:S01]  /*d690*/  LDS.128 R4, [R35+0x6080] ;  /* 0x0060800023047984 */ /* 0x000e620000000c00 */
[----:B------:R-:W-:Y:S02]  /*d6a0*/  SHF.R.U32.HI R16, RZ, 0x10, R69 ;  /* 0x00000010ff107819 */ /* 0x000fe40000011645 */
        /* <DEDUP_REMOVED lines=11> */
[----:B------:R-:W-:Y:S02]  /*d760*/  HADD2.F32 R39, -RZ, R39.H0_H0 ;  /* 0x20000027ff277230 */ /* 0x000fe40000004100 */
[----:B-1----:R-:W-:Y:S02]  /*d770*/  HADD2.F32 R20, -RZ, R7.H0_H0 ;  /* 0x20000007ff147230 */ /* 0x002fe40000004100 */
[--C-:B------:R-:W-:Y:S02]  /*d780*/  HADD2.F32 R22, -RZ, R5.reuse.H0_H0 ;  /* 0x20000005ff167230 */ /* 0x100fe40000004100 */
[----:B------:R-:W-:Y:S02]  /*d790*/  HADD2.F32 R21, -RZ, R5.H1_H1 ;  /* 0x30000005ff157230 */ /* 0x000fe40000004100 */
[----:B------:R-:W-:-:S02]  /*d7a0*/  HADD2.F32 R24, -RZ, R4.H0_H0 ;  /* 0x20000004ff187230 */ /* 0x000fc40000004100 */
[----:B------:R-:W-:Y:S02]  /*d7b0*/  HADD2.F32 R26, -RZ, R4.H1_H1 ;  /* 0x30000004ff1a7230 */ /* 0x000fe40000004100 */
[--C-:B--2---:R-:W-:Y:S02]  /*d7c0*/  HADD2.F32 R5, -RZ, R11.reuse.H0_H0 ;  /* 0x2000000bff057230 */ /* 0x104fe40000004100 */
[----:B------:R-:W-:Y:S02]  /*d7d0*/  HADD2.F32 R4, -RZ, R11.H1_H1 ;  /* 0x3000000bff047230 */ /* 0x000fe40000004100 */
[--C-:B------:R-:W-:Y:S01]  /*d7e0*/  HADD2.F32 R11, -RZ, R8.reuse.H0_H0 ;  /* 0x20000008ff0b7230 */ /* 0x100fe20000004100 */
[----:B------:R-:W-:Y:S01]  /*d7f0*/  FMUL.FTZ R34, R5, R0 ;  /* 0x0000000005227220 */ /* 0x000fe20000410000 */
[----:B------:R-:W-:Y:S01]  /*d800*/  HADD2.F32 R14, -RZ, R8.H1_H1 ;  /* 0x30000008ff0e7230 */ /* 0x000fe20000004100 */
[----:B------:R-:W-:Y:S01]  /*d810*/  FMUL.FTZ R31, R4, R18 ;  /* 0x00000012041f7220 */ /* 0x000fe20000410000 */
[----:B------:R-:W-:-:S02]  /*d820*/  HADD2.F32 R8, -RZ, R10.H0_H0 ;  /* 0x2000000aff087230 */ /* 0x000fc40000004100 */
[----:B------:R-:W-:Y:S02]  /*d830*/  HADD2.F32 R13, -RZ, R10.H1_H1 ;  /* 0x3000000aff0d7230 */ /* 0x000fe40000004100 */
[----:B------:R-:W-:Y:S01]  /*d840*/  HADD2.F32 R19, -RZ, R7.H1_H1 ;  /* 0x30000007ff137230 */ /* 0x000fe20000004100 */
[----:B------:R-:W-:Y:S01]  /*d850*/  FMUL.FTZ R7, R20, R0 ;  /* 0x0000000014077220 */ /* 0x000fe20000410000 */
[----:B------:R-:W-:Y:S02]  /*d860*/  HADD2.F32 R10, -RZ, R97.H1_H1 ;  /* 0x30000061ff0a7230 */ /* 0x000fe40000004100 */
[--C-:B------:R-:W-:Y:S01]  /*d870*/  HADD2.F32 R23, -RZ, R6.reuse.H0_H0 ;  /* 0x20000006ff177230 */ /* 0x100fe20000004100 */
[----:B------:R-:W-:Y:S01]  /*d880*/  FMUL.FTZ R0, R19, R18 ;  /* 0x0000001213007220 */ /* 0x000fe20000410000 */
[----:B------:R-:W-:Y:S01]  /*d890*/  HADD2.F32 R25, -RZ, R6.H1_H1 ;  /* 0x30000006ff197230 */ /* 0x000fe20000004100 */
[----:B------:R-:W-:Y:S01]  /*d8a0*/  FFMA.FTZ R40, R5, R10, R7 ;  /* 0x0000000a05287223 */ /* 0x000fe20000010007 */
[--C-:B------:R-:W-:Y:S01]  /*d8b0*/  HADD2.F32 R6, -RZ, R9.reuse.H0_H0 ;  /* 0x20000009ff067230 */ /* 0x100fe20000004100 */
[-C--:B------:R-:W-:Y:S01]  /*d8c0*/  FMUL.FTZ R5, R22, R3.reuse ;  /* 0x0000000316057220 */ /* 0x080fe20000410000 */
[--C-:B------:R-:W-:Y:S01]  /*d8d0*/  HADD2.F32 R7, -RZ, R98.reuse.H1_H1 ;  /* 0x30000062ff077230 */ /* 0x100fe20000004100 */
[----:B------:R-:W-:Y:S01]  /*d8e0*/  FFMA.FTZ R37, R4, R42, R0 ;  /* 0x0000002a04257223 */ /* 0x000fe20000010000 */
[----:B------:R-:W-:Y:S01]  /*d8f0*/  HADD2.F32 R9, -RZ, R9.H1_H1 ;  /* 0x30000009ff097230 */ /* 0x000fe20000004100 */
[C---:B------:R-:W-:Y:S01]  /*d900*/  FMUL.FTZ R27, R6.reuse, R3 ;  /* 0x00000003061b7220 */ /* 0x040fe20000410000 */
[----:B------:R-:W-:Y:S01]  /*d910*/  HADD2.F32 R3, -RZ, R97.H0_H0 ;  /* 0x20000061ff037230 */ /* 0x000fe20000004100 */
[----:B------:R-:W-:Y:S01]  /*d920*/  FFMA.FTZ R32, R6, R7, R5 ;  /* 0x0000000706207223 */ /* 0x000fe20000010005 */
[----:B------:R-:W-:Y:S01]  /*d930*/  HADD2.F32 R6, -RZ, R99.H0_H0 ;  /* 0x20000063ff067230 */ /* 0x000fe20000004100 */
[----:B------:R-:W-:Y:S01]  /*d940*/  FMUL.FTZ R4, R21, R15 ;  /* 0x0000000f15047220 */ /* 0x000fe20000410000 */
[----:B------:R-:W-:Y:S01]  /*d950*/  HADD2.F32 R0, -RZ, R98.H0_H0 ;  /* 0x20000062ff007230 */ /* 0x000fe20000004100 */
[----:B------:R-:W-:-:S02]  /*d960*/  FMUL.FTZ R5, R24, R3 ;  /* 0x0000000318057220 */ /* 0x000fc40000410000 */
[----:B------:R-:W-:Y:S01]  /*d970*/  FFMA.FTZ R30, R9, R41, R4 ;  /* 0x00000029091e7223 */ /* 0x000fe20000010004 */
[----:B------:R-:W-:Y:S01]  /*d980*/  HADD2.F32 R4, -RZ, R99.H1_H1 ;  /* 0x30000063ff047230 */ /* 0x000fe20000004100 */
[----:B------:R-:W-:Y:S01]  /*d990*/  FFMA.FTZ R28, R11, R6, R5 ;  /* 0x000000060b1c7223 */ /* 0x000fe20000010005 */
[----:B------:R-:W-:Y:S01]  /*d9a0*/  HADD2.F32 R5, -RZ, R29.H0_H0 ;  /* 0x2000001dff057230 */ /* 0x000fe20000004100 */
        /* <DEDUP_REMOVED lines=30> */
.L_x_447:
[----:B------:R-:W-:Y:S05]  /*db90*/  BSYNC B0 ;  /* 0x0000000000007941 */ /* 0x000fea0003800000 */
.L_x_446:
[----:B------:R-:W-:Y:S01]  /*dba0*/  IADD3 R0, R61, 0x10, RZ ;  /* 0x000000103d007810 */ /* 0x000fe20007ffe0ff */
[----:B------:R-:W-:Y:S03]  /*dbb0*/  BSSY B0, `(.L_x_448) ;  /* 0x0000077000007945 */ /* 0x000fe60003800000 */
[----:B------:R-:W-:-:S13]  /*dbc0*/  ISETP.GE.AND P0, PT, R0, c[0x0][0x27c], PT ;  /* 0x00009f0000007a0c */ /* 0x000fda0003f06270 */
[----:B------:R-:W-:Y:S05]  /*dbd0*/  @P0 BRA `(.L_x_449) ;  /* 0x0000074000000947 */ /* 0x000fea0003800000 */
[----:B------:R-:W-:Y:S01]  /*dbe0*/  SHF.R.S32.HI R3, RZ, 0x1f, R0 ;  /* 0x0000001fff037819 */ /* 0x000fe20000011400 */
[----:B-1----:R-:W-:Y:S01]  /*dbf0*/  IMAD.MOV.U32 R9, RZ, RZ, c[0x0][0x27c] ;  /* 0x00009f00ff097624 */ /* 0x002fe200078e00ff */
[----:B------:R-:W-:Y:S02]  /*dc00*/  SHF.R.S32.HI R4, RZ, 0x1f, R12 ;  /* 0x0000001fff047819 */ /* 0x000fe4000001140c */
[CC--:B------:R-:W-:Y:S02]  /*dc10*/  LEA.HI R7, R3.reuse, R0.reuse, RZ, 0x3 ;  /* 0x0000000003077211 */ /* 0x0c0fe400078f18ff */
[----:B------:R-:W-:Y:S02]  /*dc20*/  LEA.HI R8, R3, R0, RZ, 0x5 ;  /* 0x0000000003087211 */ /* 0x000fe400078f28ff */
[-C--:B------:R-:W-:Y:S02]  /*dc30*/  LEA.HI R6, R12, R12.reuse, RZ, 0x1 ;  /* 0x0000000c0c067211 */ /* 0x080fe400078f08ff */
[----:B------:R-:W-:-:S02]  /*dc40*/  LEA.HI R0, R4, R12, RZ, 0x3 ;  /* 0x0000000c04007211 */ /* 0x000fc400078f18ff */
[----:B------:R-:W-:Y:S01]  /*dc50*/  SHF.R.S32.HI R3, RZ, 0x3, R7 ;  /* 0x00000003ff037819 */ /* 0x000fe20000011407 */
[C---:B------:R-:W-:Y:S01]  /*dc60*/  IMAD.SHL.U32 R5, R6.reuse, 0x20, RZ ;  /* 0x0000002006057824 */ /* 0x040fe200078e00ff */
[----:B------:R-:W-:Y:S01]  /*dc70*/  LOP3.LUT R6, R6, 0x7fffffe, RZ, 0xc0, !PT ;  /* 0x07fffffe06067812 */ /* 0x000fe200078ec0ff */
[----:B------:R-:W-:Y:S01]  /*dc80*/  IMAD.SHL.U32 R4, R0, 0x20, RZ ;  /* 0x0000002000047824 */ /* 0x000fe200078e00ff */
[----:B------:R-:W-:Y:S02]  /*dc90*/  LEA.HI R3, R9, R3, RZ, 0x1d ;  /* 0x0000000309037211 */ /* 0x000fe400078fe8ff */
[----:B------:R-:W-:Y:S01]  /*dca0*/  LOP3.LUT R0, R5, 0xc0, RZ, 0xc0, !PT ;  /* 0x000000c005007812 */ /* 0x000fe200078ec0ff */
[----:B------:R-:W-:Y:S01]  /*dcb0*/  IMAD.SHL.U32 R5, R8, 0x80, RZ ;  /* 0x0000008008057824 */ /* 0x000fe200078e00ff */
[----:B------:R-:W-:Y:S02]  /*dcc0*/  IADD3 R6, R12, -R6, RZ ;  /* 0x800000060c067210 */ /* 0x000fe40007ffe0ff */
[----:B------:R-:W-:-:S02]  /*dcd0*/  LOP3.LUT R4, R4, 0xffffff00, RZ, 0xc0, !PT ;  /* 0xffffff0004047812 */ /* 0x000fc400078ec0ff */
[----:B------:R-:W-:Y:S02]  /*dce0*/  LOP3.LUT R7, R0, 0x18, R7, 0xf8, !PT ;  /* 0x0000001800077812 */ /* 0x000fe400078ef807 */
[----:B------:R-:W-:Y:S01]  /*dcf0*/  SHF.R.U32.HI R9, RZ, 0x3, R0 ;  /* 0x00000003ff097819 */ /* 0x000fe20000011600 */
[----:B------:R-:W-:Y:S01]  /*dd00*/  IMAD R8, R6, 0x20, R4 ;  /* 0x0000002006087824 */ /* 0x000fe200078e0204 */
[----:B------:R-:W-:Y:S02]  /*dd10*/  SHF.R.S32.HI R4, RZ, 0x1f, R3 ;  /* 0x0000001fff047819 */ /* 0x000fe40000011403 */
[----:B------:R-:W-:Y:S02]  /*dd20*/  LOP3.LUT R6, R7, R9, RZ, 0x3c, !PT ;  /* 0x0000000907067212 */ /* 0x000fe400078e3cff */
[----:B------:R-:W-:Y:S02]  /*dd30*/  SHF.L.U32 R7, R3, 0x3, RZ ;  /* 0x0000000303077819 */ /* 0x000fe400000006ff */
[----:B------:R-:W-:-:S02]  /*dd40*/  LEA.HI R3, R4, R3, RZ, 0x2 ;  /* 0x0000000304037211 */ /* 0x000fc400078f10ff */
[----:B------:R-:W-:Y:S02]  /*dd50*/  LOP3.LUT R4, R0, 0x18, R7, 0xf8, !PT ;  /* 0x0000001800047812 */ /* 0x000fe400078ef807 */
[----:B------:R-:W-:Y:S01]  /*dd60*/  LOP3.LUT R5, R5, 0x7ffff000, RZ, 0xc0, !PT ;  /* 0x7ffff00005057812 */ /* 0x000fe200078ec0ff */
[----:B------:R-:W-:Y:S01]  /*dd70*/  IMAD.SHL.U32 R0, R3, 0x400, RZ ;  /* 0x0000040003007824 */ /* 0x000fe200078e00ff */
[----:B------:R-:W-:Y:S02]  /*dd80*/  LOP3.LUT R3, R4, R9, RZ, 0x3c, !PT ;  /* 0x0000000904037212 */ /* 0x000fe400078e3cff */
[----:B------:R-:W-:Y:S02]  /*dd90*/  IADD3 R5, R6, R8, R5 ;  /* 0x0000000806057210 */ /* 0x000fe40007ffe005 */
[----:B------:R-:W-:Y:S02]  /*dda0*/  LOP3.LUT R0, R0, 0x7ffff000, RZ, 0xc0, !PT ;  /* 0x7ffff00000007812 */ /* 0x000fe400078ec0ff */
[----:B------:R-:W-:Y:S01]  /*ddb0*/  SHF.R.U32.HI R15, RZ, 0x10, R75 ;  /* 0x00000010ff0f7819 */ /* 0x000fe2000001164b */
[----:B------:R-:W-:Y:S01]  /*ddc0*/  IMAD.SHL.U32 R37, R5, 0x2, RZ ;  /* 0x0000000205257824 */ /* 0x000fe200078e00ff */
[----:B------:R-:W-:-:S02]  /*ddd0*/  IADD3 R0, R3, R0, R8 ;  /* 0x0000000003007210 */ /* 0x000fc40007ffe008 */
[----:B------:R-:W-:Y:S01]  /*dde0*/  SHF.R.U32.HI R3, RZ, 0x10, R79 ;  /* 0x00000010ff037819 */ /* 0x000fe2000001164f */
[----:B------:R-:W-:Y:S01]  /*ddf0*/  HADD2.F32 R42, -RZ, R15.H0_H0 ;  /* 0x2000000fff2a7230 */ /* 0x000fe20000004100 */
[----:B------:R-:W-:Y:S01]  /*de00*/  SHF.L.U32 R33, R0, 0x1, RZ ;  /* 0x0000000100217819 */ /* 0x000fe200000006ff */
[----:B------:R-:W1:Y:S01]  /*de10*/  LDS.128 R4, [R37+0x6080] ;  /* 0x0060800025047984 */ /* 0x000e620000000c00 */
[--C-:B------:R-:W-:Y:S01]  /*de20*/  HADD2.F32 R0, -RZ, R100.reuse.H0_H0 ;  /* 0x20000064ff007230 */ /* 0x100fe20000004100 */
[----:B------:R-:W-:Y:S01]  /*de30*/  SHF.R.U32.HI R16, RZ, 0x10, R77 ;  /* 0x00000010ff107819 */ /* 0x000fe2000001164d */
[----:B------:R-:W-:Y:S01]  /*de40*/  HADD2.F32 R18, -RZ, R3.H0_H0 ;  /* 0x20000003ff127230 */ /* 0x000fe20000004100 */
[----:B------:R-:W2:Y:S01]  /*de50*/  LDS.128 R8, [R33+0x6080] ;  /* 0x0060800021087984 */ /* 0x000ea20000000c00 */
[----:B------:R-:W-:Y:S01]  /*de60*/  HADD2.F32 R3, -RZ, R100.H1_H1 ;  /* 0x30000064ff037230 */ /* 0x000fe20000004100 */
[----:B------:R-:W-:Y:S01]  /*de70*/  SHF.R.U32.HI R17, RZ, 0x10, R73 ;  /* 0x00000010ff117819 */ /* 0x000fe20000011649 */
[----:B------:R-:W-:Y:S01]  /*de80*/  HADD2.F32 R15, -RZ, R16.H0_H0 ;  /* 0x20000010ff0f7230 */ /* 0x000fe20000004100 */
[----:B------:R-:W-:-:S02]  /*de90*/  SHF.R.U64 R29, R76, 0x10, R77 ;  /* 0x000000104c1d7819 */ /* 0x000fc4000000124d */
[----:B------:R-:W-:Y:S01]  /*dea0*/  SHF.R.U64 R35, R78, 0x10, R79 ;  /* 0x000000104e237819 */ /* 0x000fe2000000124f */
[----:B------:R-:W-:Y:S01]  /*deb0*/  HADD2.F32 R41, -RZ, R17.H0_H0 ;  /* 0x20000011ff297230 */ /* 0x000fe20000004100 */
[----:B------:R-:W-:Y:S02]  /*dec0*/  SHF.R.U64 R38, R72, 0x10, R73 ;  /* 0x0000001048267819 */ /* 0x000fe40000001249 */
[----:B------:R-:W-:-:S03]  /*ded0*/  SHF.R.U64 R39, R74, 0x10, R75 ;  /* 0x000000104a277819 */ /* 0x000fc6000000124b */
[----:B------:R-:W-:Y:S02]  /*dee0*/  HADD2.F32 R38, -RZ, R38.H0_H0 ;  /* 0x20000026ff267230 */ /* 0x000fe40000004100 */
[----:B-1----:R-:W-:Y:S02]  /*def0*/  HADD2.F32 R20, -RZ, R7.H0_H0 ;  /* 0x20000007ff147230 */ /* 0x002fe40000004100 */
[--C-:B------:R-:W-:Y:S02]  /*df00*/  HADD2.F32 R22, -RZ, R5.reuse.H0_H0 ;  /* 0x20000005ff167230 */ /* 0x100fe40000004100 */
[----:B------:R-:W-:Y:S02]  /*df10*/  HADD2.F32 R21, -RZ, R5.H1_H1 ;  /* 0x30000005ff157230 */ /* 0x000fe40000004100 */
[--C-:B------:R-:W-:Y:S02]  /*df20*/  HADD2.F32 R24, -RZ, R4.reuse.H0_H0 ;  /* 0x20000004ff187230 */ /* 0x100fe40000004100 */
[----:B------:R-:W-:-:S02]  /*df30*/  HADD2.F32 R26, -RZ, R4.H1_H1 ;  /* 0x30000004ff1a7230 */ /* 0x000fc40000004100 */
[--C-:B--2---:R-:W-:Y:S02]  /*df40*/  HADD2.F32 R5, -RZ, R11.reuse.H0_H0 ;  /* 0x2000000bff057230 */ /* 0x104fe40000004100 */
[----:B------:R-:W-:Y:S02]  /*df50*/  HADD2.F32 R4, -RZ, R11.H1_H1 ;  /* 0x3000000bff047230 */ /* 0x000fe40000004100 */
[--C-:B------:R-:W-:Y:S01]  /*df60*/  HADD2.F32 R11, -RZ, R8.reuse.H0_H0 ;  /* 0x20000008ff0b7230 */ /* 0x100fe20000004100 */
[----:B------:R-:W-:Y:S01]  /*df70*/  FMUL.FTZ R34, R5, R0 ;  /* 0x0000000005227220 */ /* 0x000fe20000410000 */
[----:B------:R-:W-:Y:S01]  /*df80*/  HADD2.F32 R14, -RZ, R8.H1_H1 ;  /* 0x30000008ff0e7230 */ /* 0x000fe20000004100 */
[----:B------:R-:W-:Y:S01]  /*df90*/  FMUL.FTZ R31, R4, R18 ;  /* 0x00000012041f7220 */ /* 0x000fe20000410000 */
[--C-:B------:R-:W-:Y:S02]  /*dfa0*/  HADD2.F32 R8, -RZ, R10.reuse.H0_H0 ;  /* 0x2000000aff087230 */ /* 0x100fe40000004100 */
[----:B------:R-:W-:-:S02]  /*dfb0*/  HADD2.F32 R13, -RZ, R10.H1_H1 ;  /* 0x3000000aff0d7230 */ /* 0x000fc40000004100 */
[----:B------:R-:W-:Y:S01]  /*dfc0*/  HADD2.F32 R19, -RZ, R7.H1_H1 ;  /* 0x30000007ff137230 */ /* 0x000fe20000004100 */
[----:B------:R-:W-:Y:S01]  /*dfd0*/  FMUL.FTZ R7, R20, R0 ;  /* 0x0000000014077220 */ /* 0x000fe20000410000 */
[----:B------:R-:W-:Y:S02]  /*dfe0*/  HADD2.F32 R10, -RZ, R101.H0_H0 ;  /* 0x20000065ff0a7230 */ /* 0x000fe40000004100 */
[--C-:B------:R-:W-:Y:S01]  /*dff0*/  HADD2.F32 R23, -RZ, R6.reuse.H0_H0 ;  /* 0x20000006ff177230 */ /* 0x100fe20000004100 */
[----:B------:R-:W-:Y:S01]  /*e000*/  FMUL.FTZ R0, R19, R18 ;  /* 0x0000001213007220 */ /* 0x000fe20000410000 */
[----:B------:R-:W-:Y:S01]  /*e010*/  HADD2.F32 R25, -RZ, R6.H1_H1 ;  /* 0x30000006ff197230 */ /* 0x000fe20000004100 */
[----:B------:R-:W-:Y:S01]  /*e020*/  FFMA.FTZ R40, R5, R10, R7 ;  /* 0x0000000a05287223 */ /* 0x000fe20000010007 */
[--C-:B------:R-:W-:Y:S01]  /*e030*/  HADD2.F32 R6, -RZ, R9.reuse.H0_H0 ;  /* 0x20000009ff067230 */ /* 0x100fe20000004100 */
[-C--:B------:R-:W-:Y:S01]  /*e040*/  FMUL.FTZ R5, R22, R3.reuse ;  /* 0x0000000316057220 */ /* 0x080fe20000410000 */
[--C-:B------:R-:W-:Y:S01]  /*e050*/  HADD2.F32 R7, -RZ, R102.reuse.H0_H0 ;  /* 0x20000066ff077230 */ /* 0x100fe20000004100 */
[----:B------:R-:W-:Y:S01]  /*e060*/  FFMA.FTZ R36, R4, R42, R0 ;  /* 0x0000002a04247223 */ /* 0x000fe20000010000 */
[----:B------:R-:W-:Y:S01]  /*e070*/  HADD2.F32 R9, -RZ, R9.H1_H1 ;  /* 0x30000009ff097230 */ /* 0x000fe20000004100 */
[C---:B------:R-:W-:Y:S01]  /*e080*/  FMUL.FTZ R27, R6.reuse, R3 ;  /* 0x00000003061b7220 */ /* 0x040fe20000410000 */
[----:B------:R-:W-:Y:S01]  /*e090*/  HADD2.F32 R3, -RZ, R101.H1_H1 ;  /* 0x30000065ff037230 */ /* 0x000fe20000004100 */
[----:B------:R-:W-:Y:S01]  /*e0a0*/  FFMA.FTZ R32, R6, R7, R5 ;  /* 0x0000000706207223 */ /* 0x000fe20000010005 */
[----:B------:R-:W-:Y:S01]  /*e0b0*/  HADD2.F32 R6, -RZ, R103.H0_H0 ;  /* 0x20000067ff067230 */ /* 0x000fe20000004100 */
[----:B------:R-:W-:Y:S01]  /*e0c0*/  FMUL.FTZ R4, R21, R15 ;  /* 0x0000000f15047220 */ /* 0x000fe20000410000 */
[----:B------:R-:W-:Y:S01]  /*e0d0*/  HADD2.F32 R0, -RZ, R102.H1_H1 ;  /* 0x30000066ff007230 */ /* 0x000fe20000004100 */
[----:B------:R-:W-:-:S02]  /*e0e0*/  FMUL.FTZ R5, R24, R3 ;  /* 0x0000000318057220 */ /* 0x000fc40000410000 */
[----:B------:R-:W-:Y:S01]  /*e0f0*/  FFMA.FTZ R30, R9, R41, R4 ;  /* 0x00000029091e7223 */ /* 0x000fe20000010004 */
[----:B------:R-:W-:Y:S01]  /*e100*/  HADD2.F32 R4, -RZ, R103.H1_H1 ;  /* 0x30000067ff047230 */ /* 0x000fe20000004100 */
[----:B------:R-:W-:Y:S01]  /*e110*/  FFMA.FTZ R28, R11, R6, R5 ;  /* 0x000000060b1c7223 */ /* 0x000fe20000010005 */
[----:B------:R-:W-:Y:S01]  /*e120*/  HADD2.F32 R5, -RZ, R29.H0_H0 ;  /* 0x2000001dff057230 */ /* 0x000fe20000004100 */
[----:B------:R-:W-:Y:S01]  /*e130*/  FMUL.FTZ R18, R9, R15 ;  /* 0x0000000f09127220 */ /* 0x000fe20000410000 */
[----:B------:R-:W-:Y:S01]  /*e140*/  HADD2.F32 R9, -RZ, R35.H0_H0 ;  /* 0x20000023ff097230 */ /* 0x000fe20000004100 */
[----:B------:R-:W-:Y:S01]  /*e150*/  FMUL.FTZ R16, R11, R3 ;  /* 0x000000030b107220 */ /* 0x000fe20000410000 */
[----:B------:R-:W-:Y:S01]  /*e160*/  HADD2.F32 R35, -RZ, R39.H0_H0 ;  /* 0x20000027ff237230 */ /* 0x000fe20000004100 */
        /* <DEDUP_REMOVED lines=27> */
.L_x_449:
[----:B------:R-:W-:Y:S05]  /*e320*/  BSYNC B0 ;  /* 0x0000000000007941 */ /* 0x000fea0003800000 */
.L_x_448:
[----:B------:R-:W-:-:S04]  /*e330*/  IADD3 R0, R61, 0x20, RZ ;  /* 0x000000203d007810 */ /* 0x000fc80007ffe0ff */
[----:B------:R-:W-:-:S13]  /*e340*/  ISETP.GE.AND P0, PT, R0, c[0x0][0x27c], PT ;  /* 0x00009f0000007a0c */ /* 0x000fda0003f06270 */
[----:B------:R-:W-:Y:S05]  /*e350*/  @P0 BRA `(.L_x_425) ;  /* 0x0000074000000947 */ /* 0x000fea0003800000 */
[----:B------:R-:W-:Y:S01]  /*e360*/  SHF.R.S32.HI R3, RZ, 0x1f, R0 ;  /* 0x0000001fff037819 */ /* 0x000fe20000011400 */
[----:B-1----:R-:W-:Y:S01]  /*e370*/  IMAD.MOV.U32 R10, RZ, RZ, c[0x0][0x27c] ;  /* 0x00009f00ff0a7624 */ /* 0x002fe200078e00ff */
[----:B------:R-:W-:Y:S02]  /*e380*/  SHF.R.S32.HI R4, RZ, 0x1f, R12 ;  /* 0x0000001fff047819 */ /* 0x000fe4000001140c */
[----:B------:R-:W-:Y:S02]  /*e390*/  LEA.HI R5, R12, R12, RZ, 0x1 ;  /* 0x0000000c0c057211 */ /* 0x000fe400078f08ff */
[CC--:B------:R-:W-:Y:S02]  /*e3a0*/  LEA.HI R7, R3.reuse, R0.reuse, RZ, 0x3 ;  /* 0x0000000003077211 */ /* 0x0c0fe400078f18ff */
[----:B------:R-:W-:Y:S02]  /*e3b0*/  LEA.HI R9, R3, R0, RZ, 0x5 ;  /* 0x0000000003097211 */ /* 0x000fe400078f28ff */
[----:B------:R-:W-:Y:S01]  /*e3c0*/  LEA.HI R0, R4, R12, RZ, 0x3 ;  /* 0x0000000c04007211 */ /* 0x000fe200078f18ff */
[C---:B------:R-:W-:Y:S01]  /*e3d0*/  IMAD.SHL.U32 R4, R5.reuse, 0x20, RZ ;  /* 0x0000002005047824 */ /* 0x040fe200078e00ff */
[----:B------:R-:W-:-:S02]  /*e3e0*/  LOP3.LUT R3, R5, 0x7fffffe, RZ, 0xc0, !PT ;  /* 0x07fffffe05037812 */ /* 0x000fc400078ec0ff */
[--C-:B------:R-:W-:Y:S01]  /*e3f0*/  SHF.R.S32.HI R6, RZ, 0x3, R7.reuse ;  /* 0x00000003ff067819 */ /* 0x100fe20000011407 */
[----:B------:R-:W-:Y:S01]  /*e400*/  IMAD.SHL.U32 R5, R0, 0x20, RZ ;  /* 0x0000002000057824 */ /* 0x000fe200078e00ff */
[----:B------:R-:W-:Y:S02]  /*e410*/  LOP3.LUT R0, R4, 0xc0, RZ, 0xc0, !PT ;  /* 0x000000c004007812 */ /* 0x000fe400078ec0ff */
[----:B------:R-:W-:Y:S02]  /*e420*/  IADD3 R8, R12, -R3, RZ ;  /* 0x800000030c087210 */ /* 0x000fe40007ffe0ff */
[----:B------:R-:W-:Y:S01]  /*e430*/  LOP3.LUT R4, R5, 0xffffff00, RZ, 0xc0, !PT ;  /* 0xffffff0005047812 */ /* 0x000fe200078ec0ff */
[----:B------:R-:W-:Y:S01]  /*e440*/  IMAD.SHL.U32 R5, R9, 0x80, RZ ;  /* 0x0000008009057824 */ /* 0x000fe200078e00ff */
[----:B------:R-:W-:Y:S02]  /*e450*/  LEA.HI R3, R10, R6, RZ, 0x1d ;  /* 0x000000060a037211 */ /* 0x000fe400078fe8ff */
[----:B------:R-:W-:Y:S01]  /*e460*/  LOP3.LUT R6, R0, 0x18, R7, 0xf8, !PT ;  /* 0x0000001800067812 */ /* 0x000fe200078ef807 */
[----:B------:R-:W-:Y:S01]  /*e470*/  IMAD R8, R8, 0x20, R4 ;  /* 0x0000002008087824 */ /* 0x000fe200078e0204 */
[----:B------:R-:W-:-:S02]  /*e480*/  SHF.R.U32.HI R9, RZ, 0x3, R0 ;  /* 0x00000003ff097819 */ /* 0x000fc40000011600 */
[----:B------:R-:W-:Y:S02]  /*e490*/  SHF.R.S32.HI R4, RZ, 0x1f, R3 ;  /* 0x0000001fff047819 */ /* 0x000fe40000011403 */
[----:B------:R-:W-:Y:S02]  /*e4a0*/  LOP3.LUT R7, R5, 0x7ffff000, RZ, 0xc0, !PT ;  /* 0x7ffff00005077812 */ /* 0x000fe400078ec0ff */
[----:B------:R-:W-:Y:S02]  /*e4b0*/  LOP3.LUT R5, R6, R9, RZ, 0x3c, !PT ;  /* 0x0000000906057212 */ /* 0x000fe400078e3cff */
[----:B------:R-:W-:Y:S02]  /*e4c0*/  SHF.L.U32 R6, R3, 0x3, RZ ;  /* 0x0000000303067819 */ /* 0x000fe400000006ff */
[----:B------:R-:W-:Y:S02]  /*e4d0*/  LEA.HI R3, R4, R3, RZ, 0x2 ;  /* 0x0000000304037211 */ /* 0x000fe400078f10ff */
[----:B------:R-:W-:-:S02]  /*e4e0*/  LOP3.LUT R4, R0, 0x18, R6, 0xf8, !PT ;  /* 0x0000001800047812 */ /* 0x000fc400078ef806 */
[----:B------:R-:W-:Y:S01]  /*e4f0*/  IADD3 R5, R5, R8, R7 ;  /* 0x0000000805057210 */ /* 0x000fe20007ffe007 */
[----:B------:R-:W-:Y:S01]  /*e500*/  IMAD.SHL.U32 R0, R3, 0x400, RZ ;  /* 0x0000040003007824 */ /* 0x000fe200078e00ff */
[----:B------:R-:W-:Y:S02]  /*e510*/  LOP3.LUT R3, R4, R9, RZ, 0x3c, !PT ;  /* 0x0000000904037212 */ /* 0x000fe400078e3cff */
[----:B------:R-:W-:Y:S01]  /*e520*/  SHF.R.U32.HI R14, RZ, 0x10, R87 ;  /* 0x00000010ff0e7819 */ /* 0x000fe20000011657 */
[----:B------:R-:W-:Y:S01]  /*e530*/  IMAD.SHL.U32 R36, R5, 0x2, RZ ;  /* 0x0000000205247824 */ /* 0x000fe200078e00ff */
[----:B------:R-:W-:Y:S02]  /*e540*/  LOP3.LUT R0, R0, 0x7ffff000, RZ, 0xc0, !PT ;  /* 0x7ffff00000007812 */ /* 0x000fe400078ec0ff */
[----:B------:R-:W-:Y:S01]  /*e550*/  SHF.R.U32.HI R15, RZ, 0x10, R81 ;  /* 0x00000010ff0f7819 */ /* 0x000fe20000011651 */
[----:B------:R-:W-:Y:S01]  /*e560*/  HADD2.F32 R41, -RZ, R14.H0_H0 ;  /* 0x2000000eff297230 */ /* 0x000fe20000004100 */
[----:B------:R-:W-:Y:S01]  /*e570*/  IADD3 R0, R3, R0, R8 ;  /* 0x0000000003007210 */ /* 0x000fe20007ffe008 */
[----:B------:R-:W1:Y:S01]  /*e580*/  LDS.128 R4, [R36+0x6080] ;  /* 0x0060800024047984 */ /* 0x000e620000000c00 */
[----:B------:R-:W-:Y:S01]  /*e590*/  SHF.R.U32.HI R3, RZ, 0x10, R83 ;  /* 0x00000010ff037819 */ /* 0x000fe20000011653 */
[----:B------:R-:W-:Y:S01]  /*e5a0*/  HADD2.F32 R15, -RZ, R15.H0_H0 ;  /* 0x2000000fff0f7230 */ /* 0x000fe20000004100 */
[----:B------:R-:W-:Y:S01]  /*e5b0*/  SHF.L.U32 R32, R0, 0x1, RZ ;  /* 0x0000000100207819 */ /* 0x000fe200000006ff */
[----:B------:R-:W-:Y:S01]  /*e5c0*/  HADD2.F32 R0, -RZ, R105.H0_H0 ;  /* 0x20000069ff007230 */ /* 0x000fe20000004100 */
[----:B------:R-:W-:Y:S01]  /*e5d0*/  SHF.R.U32.HI R16, RZ, 0x10, R85 ;  /* 0x00000010ff107819 */ /* 0x000fe20000011655 */
[----:B------:R-:W-:Y:S01]  /*e5e0*/  HADD2.F32 R17, -RZ, R3.H0_H0 ;  /* 0x20000003ff117230 */ /* 0x000fe20000004100 */
[----:B------:R-:W-:Y:S01]  /*e5f0*/  SHF.R.U64 R28, R80, 0x10, R81 ;  /* 0x00000010501c7819 */ /* 0x000fe20000001251 */
[----:B------:R-:W2:Y:S01]  /*e600*/  LDS.128 R8, [R32+0x6080] ;  /* 0x0060800020087984 */ /* 0x000ea20000000c00 */
[----:B------:R-:W-:Y:S01]  /*e610*/  HADD2.F32 R3, -RZ, R105.H1_H1 ;  /* 0x30000069ff037230 */ /* 0x000fe20000004100 */
[----:B------:R-:W-:Y:S01]  /*e620*/  SHF.R.U64 R34, R82, 0x10, R83 ;  /* 0x0000001052227819 */ /* 0x000fe20000001253 */
[----:B------:R-:W-:Y:S01]  /*e630*/  HADD2.F32 R40, -RZ, R16.H0_H0 ;  /* 0x20000010ff287230 */ /* 0x000fe20000004100 */
[----:B------:R-:W-:-:S02]  /*e640*/  SHF.R.U64 R37, R84, 0x10, R85 ;  /* 0x0000001054257819 */ /* 0x000fc40000001255 */
        /* <DEDUP_REMOVED lines=18> */
[----:B------:R-:W-:Y:S02]  /*e770*/  HADD2.F32 R10, -RZ, R106.H0_H0 ;  /* 0x2000006aff0a7230 */ /* 0x000fe40000004100 */
[--C-:B------:R-:W-:Y:S01]  /*e780*/  HADD2.F32 R22, -RZ, R6.reuse.H0_H0 ;  /* 0x20000006ff167230 */ /* 0x100fe20000004100 */
[----:B------:R-:W-:Y:S01]  /*e790*/  FMUL.FTZ R0, R18, R17 ;  /* 0x0000001112007220 */ /* 0x000fe20000410000 */
[----:B------:R-:W-:Y:S01]  /*e7a0*/  HADD2.F32 R24, -RZ, R6.H1_H1 ;  /* 0x30000006ff187230 */ /* 0x000fe20000004100 */
[----:B------:R-:W-:Y:S01]  /*e7b0*/  FFMA.FTZ R39, R5, R10, R7 ;  /* 0x0000000a05277223 */ /* 0x000fe20000010007 */
[----:B------:R-:W-:Y:S01]  /*e7c0*/  HADD2.F32 R6, -RZ, R9.H0_H0 ;  /* 0x20000009ff067230 */ /* 0x000fe20000004100 */
[----:B------:R-:W-:Y:S01]  /*e7d0*/  FMUL.FTZ R5, R21, R3 ;  /* 0x0000000315057220 */ /* 0x000fe20000410000 */
[----:B------:R-:W-:Y:S01]  /*e7e0*/  HADD2.F32 R7, -RZ, R107.H0_H0 ;  /* 0x2000006bff077230 */ /* 0x000fe20000004100 */
        /* <DEDUP_REMOVED lines=9> */
[----:B------:R-:W-:Y:S02]  /*e880*/  FMUL.FTZ R17, R9, R15 ;  /* 0x0000000f09117220 */ /* 0x000fe40000410000 */
[----:B------:R-:W-:Y:S01]  /*e890*/  FFMA.FTZ R27, R11, R6, R5 ;  /* 0x000000060b1b7223 */ /* 0x000fe20000010005 */
[----:B------:R-:W-:Y:S01]  /*e8a0*/  HADD2.F32 R5, -RZ, R28.H0_H0 ;  /* 0x2000001cff057230 */ /* 0x000fe20000004100 */
[----:B------:R-:W-:Y:S01]  /*e8b0*/  FFMA.FTZ R29, R9, R40, R4 ;  /* 0x00000028091d7223 */ /* 0x000fe20000010004 */
[----:B------:R-:W-:Y:S01]  /*e8c0*/  HADD2.F32 R4, -RZ, R108.H1_H1 ;  /* 0x3000006cff047230 */ /* 0x000fe20000004100 */
        /* <DEDUP_REMOVED lines=29> */
.L_x_425:
[----:B------:R-:W-:Y:S05]  /*eaa0*/  BSYNC B2 ;  /* 0x0000000000027941 */ /* 0x000fea0003800000 */
.L_x_407:
[----:B------:R-:W-:Y:S01]  /*eab0*/  LOP3.LUT R0, R114, 0xfffffff8, RZ, 0xc0, !PT ;  /* 0xfffffff872007812 */ /* 0x000fe200078ec0ff */
[----:B------:R-:W-:Y:S01]  /*eac0*/  IMAD.MOV.U32 R245, RZ, RZ, R119 ;  /* 0x000000fffff57224 */ /* 0x000fe200078e0077 */
[----:B------:R-:W-:Y:S01]  /*ead0*/  SHF.R.S32.HI R3, RZ, 0x1f, R104 ;  /* 0x0000001fff037819 */ /* 0x000fe20000011468 */
[----:B-1----:R-:W-:Y:S01]  /*eae0*/  IMAD.WIDE.U32 R6, R121, c[0x0][0x208], RZ ;  /* 0x0000820079067a25 */ /* 0x002fe200078e00ff */
[----:B------:R-:W-:Y:S01]  /*eaf0*/  LEA.HI R10, R92, R92, RZ, 0x1 ;  /* 0x0000005c5c0a7211 */ /* 0x000fe200078f08ff */
[----:B------:R-:W-:-:S04]  /*eb00*/  DEPBAR.LE SB0, 0x0 ;  /* 0x000080000000791a */ /* 0x000fc80000000000 */
[----:B------:R-:W-:Y:S01]  /*eb10*/  IMAD.IADD R9, R131, 0x1, -R0 ;  /* 0x0000000183097824 */ /* 0x000fe200078e0a00 */
[----:B------:R-:W-:Y:S01]  /*eb20*/  LOP3.LUT R0, R109, 0x7fffffe, RZ, 0xc0, !PT ;  /* 0x07fffffe6d007812 */ /* 0x000fe200078ec0ff */
[----:B------:R-:W-:Y:S01]  /*eb30*/  IMAD.MOV.U32 R244, RZ, RZ, R118 ;  /* 0x000000fffff47224 */ /* 0x000fe200078e0076 */
[----:B------:R-:W-:Y:S01]  /*eb40*/  LEA.HI R12, R3, R104, RZ, 0x3 ;  /* 0x00000068030c7211 */ /* 0x000fe200078f18ff */
[----:B------:R-:W-:Y:S01]  /*eb50*/  IMAD.MOV.U32 R244, RZ, RZ, R246 ;  /* 0x000000fffff47224 */ /* 0x000fe200078e00f6 */
[----:B------:R-:W-:Y:S01]  /*eb60*/  LEA.HI R8, R9, R9, RZ, 0x1 ;  /* 0x0000000909087211 */ /* 0x000fe200078f08ff */
[----:B------:R-:W-:Y:S01]  /*eb70*/  IMAD.IADD R119, R104, 0x1, -R0 ;  /* 0x0000000168777824 */ /* 0x000fe200078e0a00 */
[----:B------:R-:W-:Y:S01]  /*eb80*/  ISETP.GT.AND P2, PT, R131, 0x3f, PT ;  /* 0x0000003f8300780c */ /* 0x000fe20003f44270 */
[----:B------:R-:W-:Y:S01]  /*eb90*/  IMAD R0, R110, c[0x0][0x208], RZ ;  /* 0x000082006e007a24 */ /* 0x000fe200078e02ff */
[----:B------:R-:W-:Y:S01]  /*eba0*/  SHF.R.S32.HI R11, RZ, 0x1, R8 ;  /* 0x00000001ff0b7819 */ /* 0x000fe20000011408 */
[----:B------:R-:W-:Y:S01]  /*ebb0*/  IMAD.SHL.U32 R13, R112, 0x8, RZ ;  /* 0x00000008700d7824 */ /* 0x000fe200078e00ff */
[----:B------:R-:W-:Y:S01]  /*ebc0*/  LOP3.LUT R130, R130, 0xffffffbf, RZ, 0xc0, !PT ;  /* 0xffffffbf82827812 */ /* 0x000fe200078ec0ff */
[----:B------:R-:W-:Y:S01]  /*ebd0*/  IMAD R3, R121, c[0x0][0x20c], R0 ;  /* 0x0000830079037a24 */ /* 0x000fe200078e0200 */
[----:B------:R-:W-:Y:S01]  /*ebe0*/  BAR.SYNC.DEFER_BLOCKING 0x0 ;  /* 0x0000000000007b1d */ /* 0x000fe20000010000 */
[C---:B------:R-:W-:Y:S01]  /*ebf0*/  IMAD.SHL.U32 R0, R11.reuse, 0x40, RZ ;  /* 0x000000400b007824 */ /* 0x040fe200078e00ff */
[----:B------:R-:W-:Y:S01]  /*ec00*/  LOP3.LUT P1, RZ, R11, 0x2, RZ, 0xc0, !PT ;  /* 0x000000020bff7812 */ /* 0x000fe2000782c0ff */
[----:B------:R-:W-:-:S03]  /*ec10*/  IMAD.WIDE.U32 R4, R6, 0x30, R244 ;  /* 0x0000003006047825 */ /* 0x000fc600078e00f4 */
[----:B------:R-:W-:Y:S01]  /*ec20*/  LOP3.LUT R0, R0, 0xc0, RZ, 0xc0, !PT ;  /* 0x000000c000007812 */ /* 0x000fe200078ec0ff */
[----:B------:R-:W-:Y:S01]  /*ec30*/  IMAD.IADD R6, R7, 0x1, R3 ;  /* 0x0000000107067824 */ /* 0x000fe200078e0203 */
[----:B------:R-:W-:Y:S01]  /*ec40*/  LOP3.LUT R3, R10, 0xfffffffe, RZ, 0xc0, !PT ;  /* 0xfffffffe0a037812 */ /* 0x000fe200078ec0ff */
[----:B------:R-:W-:Y:S01]  /*ec50*/  IMAD.SHL.U32 R222, R222, 0x2, RZ ;  /* 0x00000002dede7824 */ /* 0x000fe200078e00ff */
[----:B------:R-:W-:Y:S01]  /*ec60*/  LOP3.LUT R7, R8, 0x3fffffe, RZ, 0xc0, !PT ;  /* 0x03fffffe08077812 */ /* 0x000fe200078ec0ff */
[----:B------:R-:W-:Y:S01]  /*ec70*/  IMAD R10, R6, 0x30, RZ ;  /* 0x00000030060a7824 */ /* 0x000fe200078e02ff */
[----:B------:R-:W-:Y:S01]  /*ec80*/  LOP3.LUT R8, R0, 0x8, R13, 0xf8, !PT ;  /* 0x0000000800087812 */ /* 0x000fe200078ef80d */
[----:B------:R-:W-:Y:S01]  /*ec90*/  IMAD.IADD R6, R92, 0x1, -R3 ;  /* 0x000000015c067824 */ /* 0x000fe200078e0a03 */
[----:B------:R-:W-:Y:S01]  /*eca0*/  SHF.R.U32.HI R0, RZ, 0x3, R0 ;  /* 0x00000003ff007819 */ /* 0x000fe20000011600 */
[----:B------:R-:W-:Y:S01]  /*ecb0*/  IMAD.IADD R3, R9, 0x1, -R7 ;  /* 0x0000000109037824 */ /* 0x000fe200078e0a07 */
[----:B------:R-:W-:Y:S01]  /*ecc0*/  LEA R22, P0, R4, c[0x0][0x1f8], 0x1 ;  /* 0x00007e0004167a11 */ /* 0x000fe200078008ff */
[----:B------:R-:W-:Y:S01]  /*ecd0*/  STL.64 [R1+0x38], R244 ;  /* 0x000038f401007387 */ /* 0x000fe20000100a00 */
[----:B------:R-:W-:Y:S01]  /*ece0*/  LOP3.LUT R7, R8, R0, RZ, 0x3c, !PT ;  /* 0x0000000008077212 */ /* 0x000fe200078e3cff */
[----:B------:R-:W-:Y:S01]  /*ecf0*/  IMAD.IADD R0, R5, 0x1, R10 ;  /* 0x0000000105007824 */ /* 0x000fe200078e020a */
[----:B------:R-:W-:Y:S01]  /*ed00*/  @P2 LOP3.LUT R130, R130, 0x40, RZ, 0xfc, !PT ;  /* 0x0000004082822812 */ /* 0x000fe200078efcff */
[----:B------:R-:W-:-:S02]  /*ed10*/  IMAD R3, R6, 0x8, R3 ;  /* 0x0000000806037824 */ /* 0x000fc400078e0203 */
[----:B------:R-:W-:Y:S01]  /*ed20*/  IMAD.SHL.U32 R5, R111, 0x40, RZ ;  /* 0x000000406f057824 */ /* 0x000fe200078e00ff */
[----:B------:R-:W-:Y:S01]  /*ed30*/  LEA.HI.X R23, R4, c[0x0][0x1fc], R0, 0x1, P0 ;  /* 0x00007f0004177a11 */ /* 0x000fe200000f0c00 */
[----:B------:R-:W-:Y:S01]  /*ed40*/  IMAD.U32 R0, R3, 0x20, R7 ;  /* 0x0000002003007824 */ /* 0x000fe200078e0007 */
[----:B------:R-:W-:Y:S01]  /*ed50*/  STL [R1+0x20], R130 ;  /* 0x0000208201007387 */ /* 0x000fe20000100800 */
[----:B------:R-:W-:Y:S01]  /*ed60*/  IMAD.SHL.U32 R4, R6, 0x8, RZ ;  /* 0x0000000806047824 */ /* 0x000fe200078e00ff */
[----:B------:R-:W-:Y:S01]  /*ed70*/  LOP3.LUT R3, R5, 0xc0, RZ, 0xc0, !PT ;  /* 0x000000c005037812 */ /* 0x000fe200078ec0ff */
[----:B------:R-:W-:Y:S01]  /*ed80*/  IMAD.SHL.U32 R208, R0, 0x2, RZ ;  /* 0x0000000200d07824 */ /* 0x000fe200078e00ff */
[----:B------:R-:W-:Y:S01]  /*ed90*/  SEL R6, RZ, 0x2, P3 ;  /* 0x00000002ff067807 */ /* 0x000fe20001800000 */
[----:B------:R-:W-:Y:S01]  /*eda0*/  IMAD.SHL.U32 R5, R12, 0x20, RZ ;  /* 0x000000200c057824 */ /* 0x000fe200078e00ff */
[----:B------:R-:W-:Y:S02]  /*edb0*/  LOP3.LUT R4, R3, 0x8, R4, 0xf8, !PT ;  /* 0x0000000803047812 */ /* 0x000fe400078ef804 */
[----:B------:R-:W-:Y:S01]  /*edc0*/  SHF.R.U32.HI R3, RZ, 0x3, R3 ;  /* 0x00000003ff037819 */ /* 0x000fe20000011603 */
[----:B------:R-:W-:Y:S01]  /*edd0*/  IMAD.IADD R25, R6, 0x1, R113 ;  /* 0x0000000106197824 */ /* 0x000fe200078e0271 */
[----:B------:R-:W-:Y:S01]  /*ede0*/  IADD3 R0, R208, 0x3c80, RZ ;  /* 0x00003c80d0007810 */ /* 0x000fe20007ffe0ff */
[----:B------:R-:W-:Y:S01]  /*edf0*/  LDSM.16.M88.4 R36, [R208+0x3c80] ;  /* 0x003c8000d024783b */ /* 0x000fe20000000200 */
[----:B------:R-:W-:Y:S01]  /*ee00*/  LOP3.LUT R117, R4, R3, RZ, 0x3c, !PT ;  /* 0x0000000304757212 */ /* 0x000fe200078e3cff */
[----:B------:R-:W-:Y:S01]  /*ee10*/  @!P2 IMAD.MOV.U32 R3, RZ, RZ, c[0x0][0x208] ;  /* 0x00008200ff03a624 */ /* 0x000fe200078e00ff */
[----:B------:R-:W-:Y:S01]  /*ee20*/  LOP3.LUT R118, R5, 0xffffff00, RZ, 0xc0, !PT ;  /* 0xffffff0005767812 */ /* 0x000fe200078ec0ff */
[----:B------:R-:W-:Y:S01]  /*ee30*/  @!P2 IMAD.MOV.U32 R5, RZ, RZ, c[0x0][0x20c] ;  /* 0x00008300ff05a624 */ /* 0x000fe200078e00ff */
[----:B------:R-:W-:Y:S01]  /*ee40*/  SEL R4, RZ, 0x4, P4 ;  /* 0x00000004ff047807 */ /* 0x000fe20002000000 */
[----:B------:R-:W-:Y:S01]  /*ee50*/  LDSM.16.M88.4 R32, [R208+0x4080] ;  /* 0x00408000d020783b */ /* 0x000fe20000000200 */
[----:B------:R-:W-:-:S02]  /*ee60*/  IADD3 R213, R208, 0x3ca0, RZ ;  /* 0x00003ca0d0d57810 */ /* 0x000fc40007ffe0ff */
[----:B------:R-:W-:Y:S01]  /*ee70*/  @P1 IADD3 R213, R0, -0x20, RZ ;  /* 0xffffffe000d51810 */ /* 0x000fe20007ffe0ff */
[----:B------:R-:W-:Y:S01]  /*ee80*/  IMAD R0, R123, 0x200, R118 ;  /* 0x000002007b007824 */ /* 0x000fe200078e0276 */
[----:B------:R-:W-:Y:S01]  /*ee90*/  @!P2 LEA R20, P0, R3, R22, 0x6 ;  /* 0x000000160314a211 */ /* 0x000fe200078030ff */
[----:B------:R-:W-:Y:S01]  /*eea0*/  IMAD.IADD R24, R4, 0x1, R25 ;  /* 0x0000000104187824 */ /* 0x000fe200078e0219 */
[----:B------:R-:W-:Y:S01]  /*eeb0*/  LDSM.16.M88.4 R28, [R208+0x4480] ;  /* 0x00448000d01c783b */ /* 0x000fe20000000200 */
[----:B------:R-:W-:Y:S01]  /*eec0*/  IMAD R0, R119, 0x20, R0 ;  /* 0x0000002077007824 */ /* 0x000fe200078e0200 */
[----:B------:R-:W-:Y:S02]  /*eed0*/  @!P2 LEA.HI.X R21, R3, R23, R5, 0x6, P0 ;  /* 0x000000170315a211 */ /* 0x000fe400000f3405 */
[----:B------:R-:W-:Y:S01]  /*eee0*/  IADD3 R3, R116, R128, -R132 ;  /* 0x0000008074037210 */ /* 0x000fe20007ffe884 */
[----:B------:R-:W-:Y:S01]  /*eef0*/  IMAD.IADD R0, R117, 0x1, R0 ;  /* 0x0000000175007824 */ /* 0x000fe200078e0200 */
[----:B------:R-:W-:Y:S01]  /*ef00*/  LOP3.LUT P0, RZ, R24, 0x1, RZ, 0xc0, !PT ;  /* 0x0000000118ff7812 */ /* 0x000fe2000780c0ff */
[----:B------:R-:W-:Y:S01]  /*ef10*/  LDSM.16.M88.4 R40, [R213] ;  /* 0x00000000d528783b */ /* 0x000fe20000000200 */
[----:B------:R-:W-:Y:S01]  /*ef20*/  IADD3 R221, R213, 0x400, RZ ;  /* 0x00000400d5dd7810 */ /* 0x000fe20007ffe0ff */
[----:B------:R-:W-:Y:S01]  /*ef30*/  IMAD.SHL.U32 R211, R0, 0x2, RZ ;  /* 0x0000000200d37824 */ /* 0x000fe200078e00ff */
[----:B------:R-:W-:Y:S01]  /*ef40*/  ISETP.LT.OR P0, PT, R3, 0x1, !P0 ;  /* 0x000000010300780c */ /* 0x000fe20004701670 */
[----:B------:R-:W-:Y:S01]  /*ef50*/  LDSM.16.M88.4 R44, [R213+0x400] ;  /* 0x00040000d52c783b */ /* 0x000fe20000000200 */
[----:B------:R-:W-:Y:S01]  /*ef60*/  IMAD R0, R119, 0x20, R118 ;  /* 0x0000002077007824 */ /* 0x000fe200078e0276 */
[----:B------:R-:W-:Y:S01]  /*ef70*/  IADD3 R220, R213, 0x800, RZ ;  /* 0x00000800d5dc7810 */ /* 0x000fe20007ffe0ff */
[----:B------:R-:W-:Y:S01]  /*ef80*/  IMAD R212, R2, 0x2, R211 ;  /* 0x0000000202d47824 */ /* 0x000fe200078e02d3 */
[----:B---3--:R-:W1:Y:S01]  /*ef90*/  LDSM.16.M88.4 R12, [R211+0x6080] ;  /* 0x00608000d30c783b */ /* 0x008e620000000200 */
[----:B------:R-:W-:Y:S01]  /*efa0*/  IMAD.IADD R0, R117, 0x1, R0 ;  /* 0x0000000175007824 */ /* 0x000fe200078e0200 */
[----:B------:R-:W-:-:S02]  /*efb0*/  IADD3 R219, R213, 0xc00, RZ ;  /* 0x00000c00d5db7810 */ /* 0x000fc40007ffe0ff */
[----:B------:R-:W2:Y:S01]  /*efc0*/  LDSM.16.M88.4 R8, [R211+0x7080] ;  /* 0x00708000d308783b */ /* 0x000ea20000000200 */
[C---:B------:R-:W-:Y:S02]  /*efd0*/  IADD3 R218, R213.reuse, 0x1000, RZ ;  /* 0x00001000d5da7810 */ /* 0x040fe40007ffe0ff */
[C---:B------:R-:W-:Y:S01]  /*efe0*/  IADD3 R217, R213.reuse, 0x1400, RZ ;  /* 0x00001400d5d97810 */ /* 0x040fe20007ffe0ff */
[----:B------:R-:W-:Y:S01]  /*eff0*/  LDSM.16.M88.4 R16, [R212+0x6080] ;  /* 0x00608000d410783b */ /* 0x000fe20000000200 */
[C---:B------:R-:W-:Y:S02]  /*f000*/  IADD3 R216, R213.reuse, 0x1800, RZ ;  /* 0x00001800d5d87810 */ /* 0x040fe40007ffe0ff */
[C---:B------:R-:W-:Y:S01]  /*f010*/  IADD3 R215, R213.reuse, 0x1c00, RZ ;  /* 0x00001c00d5d77810 */ /* 0x040fe20007ffe0ff */
[----:B------:R-:W3:Y:S01]  /*f020*/  LDSM.16.M88.4 R4, [R212+0x7080] ;  /* 0x00708000d404783b */ /* 0x000ee20000000200 */
[----:B------:R-:W-:-:S03]  /*f030*/  IADD3 R214, R213, 0x2000, RZ ;  /* 0x00002000d5d67810 */ /* 0x000fc60007ffe0ff */
[----:B------:R-:W4:Y:S04]  /*f040*/  LDSM.16.M88.4 R48, [R213+0x800] ;  /* 0x00080000d530783b */ /* 0x000f280000000200 */
[----:B------:R-:W-:Y:S01]  /*f050*/  @!PT LDS RZ, [RZ] ;  /* 0x00000000fffff984 */ /* 0x000fe20000000800 */
[----:B------:R-:W-:Y:S01]  /*f060*/  @!PT LDS RZ, [RZ] ;  /* 0x00000000fffff984 */ /* 0x000fe20000000800 */
[----:B------:R-:W-:Y:S01]  /*f070*/  @!PT LDS RZ, [RZ] ;  /* 0x00000000fffff984 */ /* 0x000fe20000000800 */
[----:B------:R2:W-:Y:S01]  /*f080*/  LDGSTS.E.BYPASS.LTC128B.128 [R222+0x1880], [R22.64], !P0 ;  /* 0x0188000016de7fae */ /* 0x0005e2000c101d4c */
[----:B------:R-:W-:-:S04]  /*f090*/  LOP3.LUT P0, RZ, R24, 0x2, RZ, 0xc0, !PT ;  /* 0x0000000218ff7812 */ /* 0x000fc8000780c0ff */
[----:B------:R-:W-:-:S13]  /*f0a0*/  ISETP.LT.OR P0, PT, R3, 0x1, !P0 ;  /* 0x000000010300780c */ /* 0x000fda0004701670 */
[----:B------:R3:W-:Y:S01]  /*f0b0*/  LDGSTS.E.BYPASS.LTC128B.128 [R222+0x2480], [R22.64+0x40], !P0 ;  /* 0x0248004016de7fae */ /* 0x0007e2000c101d4c */
[----:B------:R-:W-:Y:S01]  /*f0c0*/  LOP3.LUT P0, RZ, R24, 0x4, RZ, 0xc0, !PT ;  /* 0x0000000418ff7812 */ /* 0x000fe2000780c0ff */
[----:B-1----:R-:W-:Y:S03]  /*f0d0*/  HMMA.16816.F32 R84, R12, R38, RZ ;  /* 0x000000260c54723c */ /* 0x002fe600000018ff */
[----:B------:R-:W-:-:S05]  /*f0e0*/  ISETP.LT.OR P0, PT, R3, 0x1, !P0 ;  /* 0x000000010300780c */ /* 0x000fca0004701670 */
[C---:B--2---:R-:W-:Y:S08]  /*f0f0*/  HMMA.16816.F32 R68, R8.reuse, R36, RZ ;  /* 0x000000240844723c */ /* 0x044ff000000018ff */
[----:B------:R1:W-:Y:S01]  /*f100*/  LDGSTS.E.BYPASS.LTC128B.128 [R222+0x3080], [R22.64+0x80], !P0 ;  /* 0x0308008016de7fae */ /* 0x0003e2000c101d4c */
[----:B------:R-:W-:Y:S01]  /*f110*/  @!P2 LOP3.LUT P0, RZ, R25, 0x1, RZ, 0xc0, !PT ;  /* 0x0000000119ffa812 */ /* 0x000fe2000780c0ff */
[----:B------:R-:W-:Y:S03]  /*f120*/  HMMA.16816.F32 R60, R8, R32, RZ ;  /* 0x00000020083c723c */ /* 0x000fe600000018ff */
[----:B------:R-:W-:-:S05]  /*f130*/  @!P2 ISETP.LT.OR P0, PT, R3, 0x21, !P0 ;  /* 0x000000210300a80c */ /* 0x000fca0004701670 */
[C---:B------:R-:W-:Y:S08]  /*f140*/  HMMA.16816.F32 R52, R8.reuse, R28, RZ ;  /* 0x0000001c0834723c */ /* 0x040ff000000018ff */
[----:B------:R1:W-:Y:S01]  /*f150*/  @!P2 LDGSTS.E.BYPASS.LTC128B.128 [R222+0x2080], [R20.64], !P0 ;  /* 0x0208000014deafae */ /* 0x0003e2000c101d4c */
[----:B------:R-:W-:Y:S01]  /*f160*/  @!P2 LOP3.LUT P0, RZ, R25, 0x2, RZ, 0xc0, !PT ;  /* 0x0000000219ffa812 */ /* 0x000fe2000780c0ff */
[----:B------:R-:W-:Y:S03]  /*f170*/  HMMA.16816.F32 R64, R8, R38, RZ ;  /* 0x000000260840723c */ /* 0x000fe600000018ff */
[----:B------:R-:W-:-:S05]  /*f180*/  @!P2 ISETP.LT.OR P0, PT, R3, 0x21, !P0 ;  /* 0x000000210300a80c */ /* 0x000fca0004701670 */
[C---:B------:R-:W-:Y:S08]  /*f190*/  HMMA.16816.F32 R56, R8.reuse, R34, RZ ;  /* 0x000000220838723c */ /* 0x040ff000000018ff */
[----:B------:R-:W-:Y:S01]  /*f1a0*/  HMMA.16816.F32 R8, R8, R30, RZ ;  /* 0x0000001e0808723c */ /* 0x000fe200000018ff */
[----:B------:R1:W-:Y:S01]  /*f1b0*/  @!P2 LDGSTS.E.BYPASS.LTC128B.128 [R222+0x2c80], [R20.64+0x40], !P0 ;  /* 0x02c8004014deafae */ /* 0x0003e2000c101d4c */
[----:B------:R-:W-:-:S06]  /*f1c0*/  @!P2 ISETP.LT.OR P0, PT, R3, 0x21, P4 ;  /* 0x000000210300a80c */ /* 0x000fcc0002701670 */
[C---:B------:R-:W-:Y:S07]  /*f1d0*/  HMMA.16816.F32 R24, R12.reuse, R36, RZ ;  /* 0x000000240c18723c */ /* 0x040fee00000018ff */
[----:B------:R1:W-:Y:S01]  /*f1e0*/  @!P2 LDGSTS.E.BYPASS.LTC128B.128 [R222+0x3880], [R20.64+0x80], !P0 ;  /* 0x0388008014deafae */ /* 0x0003e2000c101d4c */
[C---:B------:R-:W-:Y:S01]  /*f1f0*/  HMMA.16816.F32 R36, R12.reuse, R32, RZ ;  /* 0x000000200c24723c */ /* 0x040fe200000018ff */
[----:B------:R-:W-:Y:S02]  /*f200*/  ISETP.GT.AND P0, PT, R121, R241, PT ;  /* 0x000000f17900720c */ /* 0x000fe40003f04270 */
[----:B------:R-:W0:Y:S05]  /*f210*/  LDGDEPBAR ;  /* 0x00000000000079af */ /* 0x000e2a0000000000 */
[C---:B------:R-:W-:Y:S01]  /*f220*/  HMMA.16816.F32 R80, R12.reuse, R34, RZ ;  /* 0x000000220c50723c */ /* 0x040fe200000018ff */
[----:B------:R-:W-:Y:S07]  /*f230*/  LDSM.16.M88.4 R32, [R208+0x4880] ;  /* 0x00488000d020783b */ /* 0x000fee0000000200 */
[C---:B------:R-:W-:Y:S08]  /*f240*/  HMMA.16816.F32 R72, R12.reuse, R28, RZ ;  /* 0x0000001c0c48723c */ /* 0x040ff000000018ff */
[----:B------:R-:W-:Y:S01]  /*f250*/  HMMA.16816.F32 R92, R12, R30, RZ ;  /* 0x0000001e0c5c723c */ /* 0x000fe200000018ff */
[----:B------:R-:W-:Y:S04]  /*f260*/  LDSM.16.M88.4 R28, [R208+0x4c80] ;  /* 0x004c8000d01c783b */ /* 0x000fe80000000200 */
[----:B------:R-:W-:Y:S03]  /*f270*/  LDSM.16.M88.4 R12, [R208+0x5080] ;  /* 0x00508000d00c783b */ /* 0x000fe60000000200 */
[C---:B---3--:R-:W-:Y:S01]  /*f280*/  HMMA.16816.F32 R108, R4.reuse, R40, R68 ;  /* 0x00000028046c723c */ /* 0x048fe20000001844 */
[----:B-1----:R-:W-:Y:S07]  /*f290*/  LDSM.16.M88.4 R20, [R212+0x9080] ;  /* 0x00908000d414783b */ /* 0x002fee0000000200 */
[C---:B------:R-:W-:Y:S08]  /*f2a0*/  HMMA.16816.F32 R104, R4.reuse, R44, R60 ;  /* 0x0000002c0468723c */ /* 0x040ff0000000183c */
[C---:B----4-:R-:W-:Y:S01]  /*f2b0*/  HMMA.16816.F32 R100, R4.reuse, R48, R52 ;  /* 0x000000300464723c */ /* 0x050fe20000001834 */
[----:B------:R-:W-:Y:S07]  /*f2c0*/  LDSM.16.M88.4 R52, [R213+0xc00] ;  /* 0x000c0000d534783b */ /* 0x000fee0000000200 */
[C---:B------:R-:W-:Y:S08]  /*f2d0*/  HMMA.16816.F32 R96, R4.reuse, R42, R64 ;  /* 0x0000002a0460723c */ /* 0x040ff00000001840 */
[C---:B------:R-:W-:Y:S01]  /*f2e0*/  HMMA.16816.F32 R88, R4.reuse, R46, R56 ;  /* 0x0000002e0458723c */ /* 0x040fe20000001838 */
[----:B------:R-:W-:Y:S07]  /*f2f0*/  LDSM.16.M88.4 R56, [R213+0x1400] ;  /* 0x00140000d538783b */ /* 0x000fee0000000200 */
[----:B------:R-:W-:Y:S01]  /*f300*/  HMMA.16816.F32 R76, R4, R50, R8 ;  /* 0x00000032044c723c */ /* 0x000fe20000001808 */
[----:B------:R-:W1:Y:S04]  /*f310*/  LDSM.16.M88.4 R4, [R211+0x9080] ;  /* 0x00908000d304783b */ /* 0x000e680000000200 */
[----:B------:R-:W2:Y:S03]  /*f320*/  LDSM.16.M88.4 R8, [R211+0x8080] ;  /* 0x00808000d308783b */ /* 0x000ea60000000200 */
[C---:B------:R-:W-:Y:S01]  /*f330*/  HMMA.16816.F32 R68, R16.reuse, R40, R24 ;  /* 0x000000281044723c */ /* 0x040fe20000001818 */
[----:B------:R-:W-:Y:S07]  /*f340*/  LDSM.16.M88.4 R24, [R212+0x8080] ;  /* 0x00808000d418783b */ /* 0x000fee0000000200 */
[C---:B------:R-:W-:Y:S08]  /*f350*/  HMMA.16816.F32 R40, R16.reuse, R42, R84 ;  /* 0x0000002a1028723c */ /* 0x040ff00000001854 */
[C---:B------:R-:W-:Y:S08]  /*f360*/  HMMA.16816.F32 R60, R16.reuse, R44, R36 ;  /* 0x0000002c103c723c */ /* 0x040ff00000001824 */
[C---:B------:R-:W-:Y:S08]  /*f370*/  HMMA.16816.F32 R64, R16.reuse, R48, R72 ;  /* 0x000000301040723c */ /* 0x040ff00000001848 */
[C---:B------:R-:W-:Y:S01]  /*f380*/  HMMA.16816.F32 R36, R16.reuse, R46, R80 ;  /* 0x0000002e1024723c */ /* 0x040fe20000001850 */
[----:B------:R-:W3:Y:S07]  /*f390*/  LDSM.16.M88.4 R44, [R213+0x1000] ;  /* 0x00100000d52c783b */ /* 0x000eee0000000200 */
[----:B------:R-:W-:Y:S01]  /*f3a0*/  HMMA.16816.F32 R16, R16, R50, R92 ;  /* 0x000000321010723c */ /* 0x000fe2000000185c */
[----:B------:R-:W-:Y:S07]  /*f3b0*/  LDSM.16.M88.4 R48, [R208+0x5c80] ;  /* 0x005c8000d030783b */ /* 0x000fee0000000200 */
[C---:B-1----:R-:W-:Y:S08]  /*f3c0*/  HMMA.16816.F32 R104, R4.reuse, R28, R104 ;  /* 0x0000001c0468723c */ /* 0x042ff00000001868 */
[----:B------:R-:W-:Y:S08]  /*f3d0*/  HMMA.16816.F32 R96, R4, R34, R96 ;  /* 0x000000220460723c */ /* 0x000ff00000001860 */
[-C--:B--2---:R-:W-:Y:S08]  /*f3e0*/  HMMA.16816.F32 R72, R8, R32.reuse, R68 ;  /* 0x000000200848723c */ /* 0x084ff00000001844 */
[C---:B------:R-:W-:Y:S08]  /*f3f0*/  HMMA.16816.F32 R80, R4.reuse, R32, R108 ;  /* 0x000000200450723c */ /* 0x040ff0000000186c */
[C---:B------:R-:W-:Y:S08]  /*f400*/  HMMA.16816.F32 R100, R4.reuse, R12, R100 ;  /* 0x0000000c0464723c */ /* 0x040ff00000001864 */
[----:B------:R-:W-:Y:S08]  /*f410*/  HMMA.16816.F32 R88, R4, R30, R88 ;  /* 0x0000001e0458723c */ /* 0x000ff00000001858 */
[----:B------:R-:W-:Y:S01]  /*f420*/  HMMA.16816.F32 R68, R8, R34, R40 ;  /* 0x000000220844723c */ /* 0x000fe20000001828 */
[----:B------:R-:W-:Y:S07]  /*f430*/  LDSM.16.M88.4 R40, [R208+0x5480] ;  /* 0x00548000d028783b */ /* 0x000fee0000000200 */
[----:B------:R-:W-:Y:S08]  /*f440*/  HMMA.16816.F32 R76, R4, R14, R76 ;  /* 0x0000000e044c723c */ /* 0x000ff0000000184c */
[C---:B------:R-:W-:Y:S08]  /*f450*/  HMMA.16816.F32 R32, R8.reuse, R28, R60 ;  /* 0x0000001c0820723c */ /* 0x040ff0000000183c */
[C---:B------:R-:W-:Y:S01]  /*f460*/  HMMA.16816.F32 R28, R8.reuse, R30, R36 ;  /* 0x0000001e081c723c */ /* 0x040fe20000001824 */
[----:B------:R-:W-:Y:S07]  /*f470*/  LDSM.16.M88.4 R36, [R208+0x5880] ;  /* 0x00588000d024783b */ /* 0x000fee0000000200 */
[C---:B------:R-:W-:Y:S08]  /*f480*/  HMMA.16816.F32 R4, R8.reuse, R12, R64 ;  /* 0x0000000c0804723c */ /* 0x040ff00000001840 */
[----:B------:R-:W-:Y:S01]  /*f490*/  HMMA.16816.F32 R8, R8, R14, R16 ;  /* 0x0000000e0808723c */ /* 0x000fe20000001810 */
[----:B------:R-:W1:Y:S04]  /*f4a0*/  LDSM.16.M88.4 R12, [R211+0xb080] ;  /* 0x00b08000d30c783b */ /* 0x000e680000000200 */
[----:B------:R-:W2:Y:S03]  /*f4b0*/  LDSM.16.M88.4 R16, [R211+0xa080] ;  /* 0x00a08000d310783b */ /* 0x000ea60000000200 */
[C---:B------:R-:W-:Y:S08]  /*f4c0*/  HMMA.16816.F32 R60, R20.reuse, R54, R96 ;  /* 0x00000036143c723c */ /* 0x040ff00000001860 */
[C---:B---3--:R-:W-:Y:S08]  /*f4d0*/  HMMA.16816.F32 R108, R20.reuse, R44, R104 ;  /* 0x0000002c146c723c */ /* 0x048ff00000001868 */
[C---:B------:R-:W-:Y:S08]  /*f4e0*/  HMMA.16816.F32 R64, R20.reuse, R52, R80 ;  /* 0x000000341440723c */ /* 0x040ff00000001850 */
[C---:B------:R-:W-:Y:S08]  /*f4f0*/  HMMA.16816.F32 R104, R20.reuse, R46, R88 ;  /* 0x0000002e1468723c */ /* 0x040ff00000001858 */
[----:B------:R-:W-:Y:S08]  /*f500*/  HMMA.16816.F32 R112, R20, R56, R100 ;  /* 0x000000381470723c */ /* 0x000ff00000001864 */
[----:B------:R-:W-:Y:S08]  /*f510*/  HMMA.16816.F32 R96, R24, R52, R72 ;  /* 0x000000341860723c */ /* 0x000ff00000001848 */
[----:B------:R-:W-:Y:S01]  /*f520*/  HMMA.16816.F32 R100, R20, R58, R76 ;  /* 0x0000003a1464723c */ /* 0x000fe2000000184c */
[----:B------:R-:W-:Y:S07]  /*f530*/  LDSM.16.M88.4 R20, [R213+0x2000] ;  /* 0x00200000d514783b */ /* 0x000fee0000000200 */
[C---:B------:R-:W-:Y:S08]  /*f540*/  HMMA.16816.F32 R92, R24.reuse, R54, R68 ;  /* 0x00000036185c723c */ /* 0x040ff00000001844 */
[C---:B------:R-:W-:Y:S01]  /*f550*/  HMMA.16816.F32 R88, R24.reuse, R44, R32 ;  /* 0x0000002c1858723c */ /* 0x040fe20000001820 */
[----:B------:R-:W-:Y:S07]  /*f560*/  LDSM.16.M88.4 R32, [R213+0x1800] ;  /* 0x00180000d520783b */ /* 0x000fee0000000200 */
[C---:B------:R-:W-:Y:S01]  /*f570*/  HMMA.16816.F32 R84, R24.reuse, R46, R28 ;  /* 0x0000002e1854723c */ /* 0x040fe2000000181c */
[----:B------:R-:W-:Y:S07]  /*f580*/  LDSM.16.M88.4 R28, [R213+0x1c00] ;  /* 0x001c0000d51c783b */ /* 0x000fee0000000200 */
[C---:B------:R-:W-:Y:S01]  /*f590*/  HMMA.16816.F32 R80, R24.reuse, R56, R4 ;  /* 0x000000381850723c */ /* 0x040fe20000001804 */
[----:B------:R-:W-:Y:S07]  /*f5a0*/  LDSM.16.M88.4 R4, [R212+0xb080] ;  /* 0x00b08000d404783b */ /* 0x000fee0000000200 */
[----:B------:R-:W-:Y:S01]  /*f5b0*/  HMMA.16816.F32 R76, R24, R58, R8 ;  /* 0x0000003a184c723c */ /* 0x000fe20000001808 */
[----:B------:R-:W3:Y:S01]  /*f5c0*/  LDSM.16.M88.4 R8, [R212+0xa080] ;  /* 0x00a08000d408783b */ /* 0x000ee20000000200 */
[----:B------:R-:W-:-:S06]  /*f5d0*/  DEPBAR.LE SB0, 0x0 ;  /* 0x000080000000791a */ /* 0x000fcc0000000000 */
[C---:B-1----:R-:W-:Y:S08]  /*f5e0*/  HMMA.16816.F32 R72, R12.reuse, R40, R64 ;  /* 0x000000280c48723c */ /* 0x042ff00000001840 */
[----:B------:R-:W-:Y:S08]  /*f5f0*/  HMMA.16816.F32 R68, R12, R42, R60 ;  /* 0x0000002a0c44723c */ /* 0x000ff0000000183c */
[----:B--2---:R-:W-:Y:S08]  /*f600*/  HMMA.16816.F32 R44, R16, R40, R96 ;  /* 0x00000028102c723c */ /* 0x004ff00000001860 */
[C---:B------:R-:W-:Y:S08]  /*f610*/  HMMA.16816.F32 R64, R12.reuse, R36, R108 ;  /* 0x000000240c40723c */ /* 0x040ff0000000186c */
[C---:B------:R-:W-:Y:S08]  /*f620*/  HMMA.16816.F32 R60, R12.reuse, R38, R104 ;  /* 0x000000260c3c723c */ /* 0x040ff00000001868 */
[C---:B------:R-:W-:Y:S08]  /*f630*/  HMMA.16816.F32 R56, R12.reuse, R48, R112 ;  /* 0x000000300c38723c */ /* 0x040ff00000001870 */
[----:B------:R-:W-:Y:S08]  /*f640*/  HMMA.16816.F32 R52, R12, R50, R100 ;  /* 0x000000320c34723c */ /* 0x000ff00000001864 */
[C---:B------:R-:W-:Y:S08]  /*f650*/  HMMA.16816.F32 R40, R16.reuse, R42, R92 ;  /* 0x0000002a1028723c */ /* 0x040ff0000000185c */
[C---:B------:R-:W-:Y:S08]  /*f660*/  HMMA.16816.F32 R24, R16.reuse, R36, R88 ;  /* 0x000000241018723c */ /* 0x040ff00000001858 */
[C---:B------:R-:W-:Y:S08]  /*f670*/  HMMA.16816.F32 R36, R16.reuse, R38, R84 ;  /* 0x000000261024723c */ /* 0x040ff00000001854 */
[C---:B------:R-:W-:Y:S08]  /*f680*/  HMMA.16816.F32 R12, R16.reuse, R48, R80 ;  /* 0x00000030100c723c */ /* 0x040ff00000001850 */
[----:B------:R-:W-:Y:S08]  /*f690*/  HMMA.16816.F32 R16, R16, R50, R76 ;  /* 0x000000321010723c */ /* 0x000ff0000000184c */
[-C--:B---3--:R-:W-:Y:S08]  /*f6a0*/  HMMA.16816.F32 R48, R8, R32.reuse, R44 ;  /* 0x000000200830723c */ /* 0x088ff0000000182c */
[----:B------:R-:W-:Y:S08]  /*f6b0*/  HMMA.16816.F32 R80, R4, R32, R72 ;  /* 0x000000200450723c */ /* 0x000ff00000001848 */
[-C--:B------:R-:W-:Y:S08]  /*f6c0*/  HMMA.16816.F32 R44, R8, R34.reuse, R40 ;  /* 0x00000022082c723c */ /* 0x080ff00000001828 */
[C---:B------:R-:W-:Y:S08]  /*f6d0*/  HMMA.16816.F32 R84, R4.reuse, R34, R68 ;  /* 0x000000220454723c */ /* 0x040ff00000001844 */
[C---:B------:R-:W-:Y:S08]  /*f6e0*/  HMMA.16816.F32 R76, R4.reuse, R28, R64 ;  /* 0x0000001c044c723c */ /* 0x040ff00000001840 */
[----:B------:R-:W-:Y:S08]  /*f6f0*/  HMMA.16816.F32 R72, R4, R30, R60 ;  /* 0x0000001e0448723c */ /* 0x000ff0000000183c */
[C---:B------:R-:W-:Y:S08]  /*f700*/  HMMA.16816.F32 R40, R8.reuse, R28, R24 ;  /* 0x0000001c0828723c */ /* 0x040ff00000001818 */
[----:B------:R-:W-:Y:S08]  /*f710*/  HMMA.16816.F32 R36, R8, R30, R36 ;  /* 0x0000001e0824723c */ /* 0x000ff00000001824 */
[C---:B------:R-:W-:Y:S08]  /*f720*/  HMMA.16816.F32 R64, R4.reuse, R20, R56 ;  /* 0x000000140440723c */ /* 0x040ff00000001838 */
[----:B------:R-:W-:Y:S08]  /*f730*/  HMMA.16816.F32 R60, R4, R22, R52 ;  /* 0x00000016043c723c */ /* 0x000ff00000001834 */
[C---:B------:R-:W-:Y:S08]  /*f740*/  HMMA.16816.F32 R28, R8.reuse, R20, R12 ;  /* 0x00000014081c723c */ /* 0x040ff0000000180c */
[----:B------:R-:W-:Y:S01]  /*f750*/  HMMA.16816.F32 R32, R8, R22, R16 ;  /* 0x000000160820723c */ /* 0x000fe20000001810 */
[----:B------:R-:W-:Y:S06]  /*f760*/  BAR.SYNC.DEFER_BLOCKING 0x0 ;  /* 0x0000000000007b1d */ /* 0x000fec0000010000 */
[----:B------:R-:W-:Y:S07]  /*f770*/  @!P0 BRA `(.L_x_450) ;  /* 0x000001b000008947 */ /* 0x000fee0003800000 */
        /* <DEDUP_REMOVED lines=8> */
[----:B------:R-:W-:-:S04]  /*f800*/  @P0 IADD3 R5, P2, P1, R248, UR6, R4 ;  /* 0x00000006f8050c10 */ /* 0x000fc8000f95e004 */
[----:B------:R-:W-:Y:S02]  /*f810*/  @P0 IADD3.X R8, R243, UR7, R3, P2, P1 ;  /* 0x00000007f3080c10 */ /* 0x000fe400097e2403 */
        /* <DEDUP_REMOVED lines=17> */
.L_x_450:
        /* <DEDUP_REMOVED lines=43> */
[----:B--2---:R1:W2:Y:S02]  /*fbe0*/  MUFU.TANH R10, R4 ;  /* 0x00000004000a7308 */ /* 0x0042a40000002400 */
[----:B-1----:R-:W-:Y:S02]  /*fbf0*/  LOP3.LUT R4, R5, 0x7ffffffc, RZ, 0xc0, !PT ;  /* 0x7ffffffc05047812 */ /* 0x002fe400078ec0ff */
[----:B------:R-:W1:Y:S03]  /*fc00*/  SHFL.IDX PT, R5, R11, RZ, 0x1c1f ;  /* 0x001c1fff0b057589 */ /* 0x000e6600000e0000 */
[----:B------:R-:W-:Y:S02]  /*fc10*/  IMAD.IADD R4, R3, 0x1, -R4 ;  /* 0x0000000103047824 */ /* 0x000fe400078e0a04 */
[----:B------:R-:W-:-:S03]  /*fc20*/  FMUL.FTZ R3, R40, c[0x0][0x320] ;  /* 0x0000c80028037a20 */ /* 0x000fc60000410000 */
[----:B------:R-:W-:Y:S01]  /*fc30*/  SHF.L.U32 R251, R4, 0x1, RZ ;  /* 0x0000000104fb7819 */ /* 0x000fe200000006ff */
[----:B------:R1:W1:Y:S01]  /*fc40*/  MUFU.TANH R8, R3 ;  /* 0x0000000300087308 */ /* 0x0002620000002400 */
[----:B------:R-:W-:Y:S02]  /*fc50*/  FMUL.FTZ R4, R48, c[0x0][0x320] ;  /* 0x0000c80030047a20 */ /* 0x000fe40000410000 */
[----:B------:R-:W-:Y:S01]  /*fc60*/  IADD3 R20, -R251, R116, R128 ;  /* 0x00000074fb147210 */ /* 0x000fe20007ffe180 */
[----:B------:R-:W-:-:S04]  /*fc70*/  IMAD.IADD R23, R116, 0x1, -R251 ;  /* 0x0000000174177824 */ /* 0x000fc800078e0afb */
[----:B------:R2:W2:Y:S01]  /*fc80*/  MUFU.TANH R7, R4 ;  /* 0x0000000400077308 */ /* 0x0004a20000002400 */
[----:B-1----:R-:W-:-:S05]  /*fc90*/  IADD3 R3, -R251, 0x1, R122 ;  /* 0x00000001fb037810 */ /* 0x002fca0007ffe17a */
[----:B------:R-:W-:-:S05]  /*fca0*/  IMAD.IADD R3, R3, 0x1, -R129 ;  /* 0x0000000103037824 */ /* 0x000fca00078e0a81 */
[C---:B------:R-:W-:Y:S02]  /*fcb0*/  IADD3 R17, R3.reuse, c[0x0][0x328], RZ ;  /* 0x0000ca0003117a10 */ /* 0x040fe40007ffe0ff */
[----:B------:R-:W-:Y:S02]  /*fcc0*/  IADD3 R21, R3, UR8, RZ ;  /* 0x0000000803157c10 */ /* 0x000fe4000fffe0ff */
[-C--:B--2---:R-:W-:Y:S02]  /*fcd0*/  IADD3 R4, R17, R5.reuse, RZ ;  /* 0x0000000511047210 */ /* 0x084fe40007ffe0ff */
[----:B------:R-:W-:Y:S02]  /*fce0*/  IADD3 R3, R21, R5, RZ ;  /* 0x0000000515037210 */ /* 0x000fe40007ffe0ff */
[----:B------:R-:W-:Y:S01]  /*fcf0*/  IMNMX R4, R4, R20, PT ;  /* 0x0000001404047217 */ /* 0x000fe20003800200 */
[----:B------:R-:W-:Y:S05]  /*fd00*/  @!P5 BRA `(.L_x_451) ;  /* 0x000001400000d947 */ /* 0x000fea0003800000 */
[----:B---34-:R-:W-:Y:S01]  /*fd10*/  IADD3 R5, -R129, R128, R5 ;  /* 0x0000008081057210 */ /* 0x018fe20007ffe105 */
        /* <DEDUP_REMOVED lines=10> */
.L_x_453:
[----:B------:R-:W-:-:S04]  /*fdc0*/  MOV R6, c[0x0][0x32c] ;  /* 0x0000cb0000067a02 */ /* 0x000fc80000000f00 */
[----:B------:R-:W-:-:S13]  /*fdd0*/  ISETP.NE.AND P0, PT, R6, 0x1, PT ;  /* 0x000000010600780c */ /* 0x000fda0003f05270 */
[----:B------:R-:W-:-:S05]  /*fde0*/  @P0 IMAD.HI.U32 R6, R5, c[0x0][0x330], RZ ;  /* 0x0000cc0005060a27 */ /* 0x000fca00078e00ff */
[----:B------:R-:W-:Y:S02]  /*fdf0*/  @P0 SHF.R.U32.HI R5, RZ, c[0x0][0x334], R6 ;  /* 0x0000cd00ff050a19 */ /* 0x000fe40000011606 */
.L_x_454:
[----:B------:R-:W-:Y:S05]  /*fe00*/  BSYNC B0 ;  /* 0x0000000000007941 */ /* 0x000fea0003800000 */
.L_x_452:
[----:B------:R-:W-:-:S05]  /*fe10*/  IMAD R5, R5, c[0x0][0x32c], R23 ;  /* 0x0000cb0005057a24 */ /* 0x000fca00078e0217 */
[----:B------:R-:W-:Y:S02]  /*fe20*/  IADD3 R6, R5, c[0x0][0x32c], RZ ;  /* 0x0000cb0005067a10 */ /* 0x000fe40007ffe0ff */
[----:B------:R-:W-:Y:S02]  /*fe30*/  IMNMX R3, R3, R5, !PT ;  /* 0x0000000503037217 */ /* 0x000fe40007800200 */
[----:B------:R-:W-:Y:S02]  /*fe40*/  IMNMX R4, R4, R6, PT ;  /* 0x0000000604047217 */ /* 0x000fe40003800200 */
.L_x_451:
[C---:B---34-:R-:W-:Y:S01]  /*fe50*/  ISETP.GE.AND P0, PT, R116.reuse, 0x2, PT ;  /* 0x000000027400780c */ /* 0x058fe20003f06270 */
[----:B------:R-:W1:Y:S01]  /*fe60*/  SHFL.IDX PT, R5, R11, 0x1, 0x1c1f ;  /* 0x003c1f000b057f89 */ /* 0x000e6200000e0000 */
[----:B------:R-:W-:Y:S02]  /*fe70*/  ISETP.GE.AND P1, PT, R116, 0x9, PT ;  /* 0x000000097400780c */ /* 0x000fe40003f26270 */
[----:B------:R-:W-:Y:S02]  /*fe80*/  P2R R29, PR, RZ, 0x1 ;  /* 0x00000001ff1d7803 */ /* 0x000fe40000000000 */
[----:B------:R-:W-:-:S02]  /*fe90*/  ISETP.GT.AND P0, PT, R3, 0x1, !P0 ;  /* 0x000000010300780c */ /* 0x000fc40004704270 */
[----:B------:R-:W-:Y:S02]  /*fea0*/  P2R R28, PR, RZ, 0x2 ;  /* 0x00000002ff1c7803 */ /* 0x000fe40000000000 */
[----:B------:R-:W-:Y:S02]  /*feb0*/  ISETP.LT.OR P0, PT, R4, 0x2, P0 ;  /* 0x000000020400780c */ /* 0x000fe40000701670 */
[----:B------:R-:W-:Y:S02]  /*fec0*/  ISETP.GE.AND P6, PT, R116, 0x12, PT ;  /* 0x000000127400780c */ /* 0x000fe40003fc6270 */
        /* <DEDUP_REMOVED lines=9> */
[C---:B------:R-:W-:Y:S02]  /*ff60*/  ISETP.GE.AND P5, PT, R116.reuse, 0x19, PT ;  /* 0x000000197400780c */ /* 0x040fe40003fa6270 */
        /* <DEDUP_REMOVED lines=77> */
.L_x_457:
[----:B------:R-:W-:-:S04]  /*10440*/  MOV R6, c[0x0][0x32c] ;  /* 0x0000cb0000067a02 */ /* 0x000fc80000000f00 */
[----:B------:R-:W-:-:S13]  /*10450*/  ISETP.NE.AND P0, PT, R6, 0x1, PT ;  /* 0x000000010600780c */ /* 0x000fda0003f05270 */
[----:B------:R-:W-:-:S05]  /*10460*/  @P0 IMAD.HI.U32 R6, R5, c[0x0][0x330], RZ ;  /* 0x0000cc0005060a27 */ /* 0x000fca00078e00ff */
[----:B------:R-:W-:Y:S02]  /*10470*/  @P0 SHF.R.U32.HI R5, RZ, c[0x0][0x334], R6 ;  /* 0x0000cd00ff050a19 */ /* 0x000fe40000011606 */
.L_x_458:
[----:B------:R-:W-:Y:S05]  /*10480*/  BSYNC B0 ;  /* 0x0000000000007941 */ /* 0x000fea0003800000 */
.L_x_456:
[----:B------:R-:W-:-:S05]  /*10490*/  IMAD R5, R5, c[0x0][0x32c], R23 ;  /* 0x0000cb0005057a24 */ /* 0x000fca00078e0217 */
[----:B------:R-:W-:Y:S02]  /*104a0*/  IADD3 R6, R5, c[0x0][0x32c], RZ ;  /* 0x0000cb0005067a10 */ /* 0x000fe40007ffe0ff */
[----:B------:R-:W-:Y:S02]  /*104b0*/  IMNMX R3, R3, R5, !PT ;  /* 0x0000000503037217 */ /* 0x000fe40007800200 */
[----:B------:R-:W-:Y:S02]  /*104c0*/  IMNMX R4, R4, R6, PT ;  /* 0x0000000604047217 */ /* 0x000fe40003800200 */
.L_x_455:
        /* <DEDUP_REMOVED lines=83> */
.L_x_461:
[----:B------:R-:W-:-:S04]  /*10a00*/  MOV R6, c[0x0][0x32c] ;  /* 0x0000cb0000067a02 */ /* 0x000fc80000000f00 */
[----:B------:R-:W-:-:S13]  /*10a10*/  ISETP.NE.AND P0, PT, R6, 0x1, PT ;  /* 0x000000010600780c */ /* 0x000fda0003f05270 */
[----:B------:R-:W-:-:S05]  /*10a20*/  @P0 IMAD.HI.U32 R6, R5, c[0x0][0x330], RZ ;  /* 0x0000cc0005060a27 */ /* 0x000fca00078e00ff */
[----:B------:R-:W-:Y:S02]  /*10a30*/  @P0 SHF.R.U32.HI R5, RZ, c[0x0][0x334], R6 ;  /* 0x0000cd00ff050a19 */ /* 0x000fe40000011606 */
.L_x_462:
[----:B------:R-:W-:Y:S05]  /*10a40*/  BSYNC B0 ;  /* 0x0000000000007941 */ /* 0x000fea0003800000 */
.L_x_460:
[----:B------:R-:W-:-:S05]  /*10a50*/  IMAD R5, R5, c[0x0][0x32c], R23 ;  /* 0x0000cb0005057a24 */ /* 0x000fca00078e0217 */
[----:B------:R-:W-:Y:S02]  /*10a60*/  IADD3 R6, R5, c[0x0][0x32c], RZ ;  /* 0x0000cb0005067a10 */ /* 0x000fe40007ffe0ff */
[----:B------:R-:W-:Y:S02]  /*10a70*/  IMNMX R3, R3, R5, !PT ;  /* 0x0000000503037217 */ /* 0x000fe40007800200 */
[----:B------:R-:W-:Y:S02]  /*10a80*/  IMNMX R4, R4, R6, PT ;  /* 0x0000000604047217 */ /* 0x000fe40003800200 */
.L_x_459:
        /* <DEDUP_REMOVED lines=83> */
.L_x_465:
[----:B------:R-:W-:-:S04]  /*10fc0*/  MOV R5, c[0x0][0x32c] ;  /* 0x0000cb0000057a02 */ /* 0x000fc80000000f00 */
[----:B------:R-:W-:-:S13]  /*10fd0*/  ISETP.NE.AND P0, PT, R5, 0x1, PT ;  /* 0x000000010500780c */ /* 0x000fda0003f05270 */
[----:B------:R-:W-:-:S05]  /*10fe0*/  @P0 IMAD.HI.U32 R5, R4, c[0x0][0x330], RZ ;  /* 0x0000cc0004050a27 */ /* 0x000fca00078e00ff */
[----:B------:R-:W-:Y:S02]  /*10ff0*/  @P0 SHF.R.U32.HI R4, RZ, c[0x0][0x334], R5 ;  /* 0x0000cd00ff040a19 */ /* 0x000fe40000011605 */
.L_x_466:
[----:B------:R-:W-:Y:S05]  /*11000*/  BSYNC B0 ;  /* 0x0000000000007941 */ /* 0x000fea0003800000 */
.L_x_464:
[----:B------:R-:W-:-:S05]  /*11010*/  IMAD R4, R4, c[0x0][0x32c], R23 ;  /* 0x0000cb0004047a24 */ /* 0x000fca00078e0217 */
[----:B------:R-:W-:Y:S02]  /*11020*/  IADD3 R5, R4, c[0x0][0x32c], RZ ;  /* 0x0000cb0004057a10 */ /* 0x000fe40007ffe0ff */
[----:B------:R-:W-:Y:S02]  /*11030*/  IMNMX R3, R3, R4, !PT ;  /* 0x0000000403037217 */ /* 0x000fe40007800200 */
[----:B------:R-:W-:Y:S02]  /*11040*/  IMNMX R12, R12, R5, PT ;  /* 0x000000050c0c7217 */ /* 0x000fe40003800200 */
.L_x_463:
        /* <DEDUP_REMOVED lines=30> */
[----:B-----5:R-:W-:Y:S01]  /*11230*/  LDSM.16.MT88.4 R148, [R209+0x2880] ;  /* 0x00288000d194783b */ /* 0x020fe20000004200 */
        /* <DEDUP_REMOVED lines=35> */
[----:B------:R-:W-:-:S04]  /*11470*/  ISETP.LT.OR P0, PT, R12, 0x19, P0 ;  /* 0x000000190c00780c */ /* 0x000fc80000701670 */
[----:B------:R-:W-:Y:S02]  /*11480*/  FSEL R107, R16, -INF , !P0 ;  /* 0xff800000106b7808 */ /* 0x000fe40004000000 */
[----:B------:R-:W-:-:S04]  /*11490*/  ISETP.GT.AND P0, PT, R3, 0x19, !P4 ;  /* 0x000000190300780c */ /* 0x000fc80006704270 */
[----:B------:R-:W-:-:S04]  /*114a0*/  ISETP.LT.OR P0, PT, R12, 0x1a, P0 ;  /* 0x0000001a0c00780c */ /* 0x000fc80000701670 */
[----:B------:R-:W-:Y:S02]  /*114b0*/  FSEL R184, R15, -INF , !P0 ;  /* 0xff8000000fb87808 */ /* 0x000fe40004000000 */
[----:B-1----:R-:W-:Y:S02]  /*114c0*/  FMNMX.FTZ R106, R106, R4, !PT ;  /* 0x000000046a6a7209 */ /* 0x002fe40007810000 */
[----:B------:R-:W1:Y:S01]  /*114d0*/  SHFL.BFLY PT, R4, R105, 0x2, 0x1f ;  /* 0x0c401f0069047f89 */ /* 0x000e6200000e0000 */
[----:B------:R-:W-:-:S04]  /*114e0*/  ISETP.GT.AND P0, PT, R3, 0x20, !P3 ;  /* 0x000000200300780c */ /* 0x000fc80005f04270 */
        /* <DEDUP_REMOVED lines=9> */
[----:B------:R-:W-:Y:S01]  /*11580*/  FSEL R191, R14, -INF , !P0 ;  /* 0xff8000000ebf7808 */ /* 0x000fe20004000000 */
[----:B------:R-:W-:Y:S01]  /*11590*/  FMUL.FTZ R14, R106, c[0x0][0x2d0] ;  /* 0x0000b4006a0e7a20 */ /* 0x000fe20000410000 */
        /* <DEDUP_REMOVED lines=246> */
[----:B------:R-:W-:Y:S02]  /*12500*/  FFMA.FTZ R2, R191, c[0x0][0x2d0], -R0 ;  /* 0x0000b400bf027a23 */ /* 0x000fe40000010800 */
[----:B------:R-:W-:Y:S02]  /*12510*/  FADD.FTZ R7, R234, R5 ;  /* 0x00000005ea077221 */ /* 0x000fe40000010000 */
[----:B------:R-:W-:-:S02]  /*12520*/  FADD.FTZ R4, R47, R10 ;  /* 0x0000000a2f047221 */ /* 0x000fc40000010000 */
        /* <DEDUP_REMOVED lines=12> */
[----:B------:R-:W-:Y:S01]  /*125f0*/  FADD.FTZ R5, R223, R5 ;  /* 0x00000005df057221 */ /* 0x000fe20000010000 */
[----:B------:R-:W-:Y:S01]  /*12600*/  IADD3 R223, R239, -0x2, RZ ;  /* 0xfffffffeefdf7810 */ /* 0x000fe20007ffe0ff */
        /* <DEDUP_REMOVED lines=13> */
[----:B------:R-:W-:Y:S01]  /*126e0*/  FADD.FTZ R0, R0, R8 ;  /* 0x0000000800007221 */ /* 0x000fe20000010000 */
[----:B------:R-:W-:Y:S01]  /*126f0*/  STL [R1], R4 ;  /* 0x0000000401007387 */ /* 0x000fe20000100800 */
[----:B------:R-:W-:-:S03]  /*12700*/  FADD.FTZ R252, R252, R10 ;  /* 0x0000000afcfc7221 */ /* 0x000fc60000010000 */
[----:B------:R1:W-:Y:S01]  /*12710*/  STL [R1+0x4], R2 ;  /* 0x0000040201007387 */ /* 0x0003e20000100800 */
[----:B------:R-:W-:Y:S01]  /*12720*/  FADD.FTZ R252, R204, R252 ;  /* 0x000000fcccfc7221 */ /* 0x000fe20000010000 */
[----:B------:R-:W-:Y:S02]  /*12730*/  HMMA.16816.F32 R132, R92, R88, R20 ;  /* 0x000000585c84723c */ /* 0x000fe40000001814 */
[----:B------:R2:W-:Y:S01]  /*12740*/  STL [R1+0x8], R0 ;  /* 0x0000080001007387 */ /* 0x0005e20000100800 */
[----:B------:R-:W-:-:S04]  /*12750*/  FADD.FTZ R252, R203, R252 ;  /* 0x000000fccbfc7221 */ /* 0x000fc80000010000 */
[----:B------:R-:W-:Y:S01]  /*12760*/  FADD.FTZ R252, R202, R252 ;  /* 0x000000fccafc7221 */ /* 0x000fe20000010000 */
[----:B------:R-:W-:Y:S03]  /*12770*/  HMMA.16816.F32 R136, R92, R90, R136 ;  /* 0x0000005a5c88723c */ /* 0x000fe60000001888 */
[----:B------:R-:W-:-:S05]  /*12780*/  FADD.FTZ R252, R201, R252 ;  /* 0x000000fcc9fc7221 */ /* 0x000fca0000010000 */
[----:B------:R-:W-:Y:S01]  /*12790*/  HMMA.16816.F32 R148, R92, R108, R16 ;  /* 0x0000006c5c94723c */ /* 0x000fe20000001810 */
[----:B-1----:R-:W-:-:S07]  /*127a0*/  IADD3 R2, R3, c[0x0][0x328], RZ ;  /* 0x0000ca0003027a10 */ /* 0x002fce0007ffe0ff */
[C---:B------:R-:W-:Y:S08]  /*127b0*/  HMMA.16816.F32 R152, R92.reuse, R110, R152 ;  /* 0x0000006e5c98723c */ /* 0x040ff00000001898 */
        /* <DEDUP_REMOVED lines=17> */
.L_x_468:
[----:B------:R-:W-:-:S13]  /*128d0*/  ISETP.NE.AND P0, PT, R4, 0x1, PT ;  /* 0x000000010400780c */ /* 0x000fda0003f05270 */
[----:B------:R-:W-:-:S05]  /*128e0*/  @P0 IMAD.HI.U32 R3, R0, c[0x0][0x330], RZ ;  /* 0x0000cc0000030a27 */ /* 0x000fca00078e00ff */
[----:B------:R-:W-:-:S05]  /*128f0*/  @P0 SHF.R.U32.HI R0, RZ, c[0x0][0x334], R3 ;  /* 0x0000cd00ff000a19 */ /* 0x000fca0000011603 */
.L_x_469:
[----:B------:R-:W-:-:S05]  /*12900*/  IMAD R0, R0, R4, c[0x0][0x32c] ;  /* 0x0000cb0000007624 */ /* 0x000fca00078e0204 */
[----:B------:R-:W-:-:S05]  /*12910*/  IMNMX R2, R2, R0, PT ;  /* 0x0000000002027217 */ /* 0x000fca0003800200 */
.L_x_467:
[----:B--2---:R-:W-:-:S05]  /*12920*/  IMAD.HI R2, R2, 0x2aaaaaab, RZ ;  /* 0x2aaaaaab02027827 */ /* 0x004fca00078e02ff */
[----:B------:R-:W-:-:S04]  /*12930*/  SHF.R.U32.HI R0, RZ, 0x1f, R2 ;  /* 0x0000001fff007819 */ /* 0x000fc80000011602 */
[----:B------:R-:W-:-:S04]  /*12940*/  LEA.HI.SX32 R2, R2, R0, 0x1d ;  /* 0x0000000002027211 */ /* 0x000fc800078feaff */
[----:B------:R-:W-:-:S04]  /*12950*/  IMNMX R3, R241, R2, !PT ;  /* 0x00000002f1037217 */ /* 0x000fc80007800200 */
[----:B------:R-:W-:Y:S01]  /*12960*/  ISETP.GE.AND P0, PT, R223, R3, PT ;  /* 0x00000003df00720c */ /* 0x000fe20003f06270 */
[----:B------:R1:W-:-:S12]  /*12970*/  STL [R1+0xc], R3 ;  /* 0x00000c0301007387 */ /* 0x0003d80000100800 */
[----:B------:R-:W-:Y:S05]  /*12980*/  @!P0 BRA `(.L_x_470) ;  /* 0x000044f000008947 */ /* 0x000fea0003800000 */
[C---:B------:R-:W-:Y:S01]  /*12990*/  IADD3 R250, P0, R246.reuse, 0x20, RZ ;  /* 0x00000020f6fa7810 */ /* 0x040fe20007f1e0ff */
[----:B------:R-:W-:Y:S01]  /*129a0*/  IMAD.MOV.U32 R5, RZ, RZ, R249 ;  /* 0x000000ffff057224 */ /* 0x000fe200078e00f9 */
[----:B------:R-:W-:Y:S01]  /*129b0*/  MOV R103, R105 ;  /* 0x0000006900677202 */ /* 0x000fe20000000f00 */
[----:B------:R-:W-:Y:S01]  /*129c0*/  IMAD.MOV.U32 R4, RZ, RZ, R248 ;  /* 0x000000ffff047224 */ /* 0x000fe200078e00f8 */
[----:B------:R-:W-:Y:S01]  /*129d0*/  IADD3.X R249, RZ, R245, RZ, P0, !PT ;  /* 0x000000f5fff97210 */ /* 0x000fe200007fe4ff */
[----:B------:R-:W-:Y:S01]  /*129e0*/  IMAD.MOV.U32 R102, RZ, RZ, R106 ;  /* 0x000000ffff667224 */ /* 0x000fe200078e006a */
[----:B------:R-:W-:Y:S01]  /*129f0*/  IADD3 R248, P0, R246, 0x40, RZ ;  /* 0x00000040f6f87810 */ /* 0x000fe20007f1e0ff */
[----:B------:R-:W-:Y:S01]  /*12a00*/  IMAD.MOV.U32 R107, RZ, RZ, R104 ;  /* 0x000000ffff6b7224 */ /* 0x000fe200078e0068 */
[----:B------:R-:W-:-:S03]  /*12a10*/  MOV R108, R100 ;  /* 0x00000064006c7202 */ /* 0x000fc60000000f00 */
[----:B------:R-:W-:Y:S01]  /*12a20*/  IMAD.X R247, RZ, RZ, R245, P0 ;  /* 0x000000fffff77224 */ /* 0x000fe200000e06f5 */
[----:B------:R-:W-:-:S05]  /*12a30*/  IADD3 R246, P0, R4, 0x20, RZ ;  /* 0x0000002004f67810 */ /* 0x000fca0007f1e0ff */
[----:B------:R-:W-:Y:S01]  /*12a40*/  IMAD.X R245, RZ, RZ, R243, P0 ;  /* 0x000000fffff57224 */ /* 0x000fe200000e06f3 */
[----:B------:R-:W-:-:S04]  /*12a50*/  IADD3 R244, P0, R4, 0x40, RZ ;  /* 0x0000004004f47810 */ /* 0x000fc80007f1e0ff */
[----:B------:R-:W-:Y:S02]  /*12a60*/  IADD3.X R243, RZ, R243, RZ, P0, !PT ;  /* 0x000000f3fff37210 */ /* 0x000fe400007fe4ff */
.L_x_489:
[----:B------:R-:W2:Y:S01]  /*12a70*/  LDL R224, [R1+0x48] ;  /* 0x0000480001e07983 */ /* 0x000ea20000100800 */
[----:B------:R-:W-:Y:S04]  /*12a80*/  DEPBAR.LE SB0, 0x0 ;  /* 0x000080000000791a */ /* 0x000fe80000000000 */
[----:B------:R-:W3:Y:S04]  /*12a90*/  LDL R0, [R1+0x20] ;  /* 0x0000200001007983 */ /* 0x000ee80000100800 */
[----:B------:R-:W-:Y:S06]  /*12aa0*/  BAR.SYNC.DEFER_BLOCKING 0x0 ;  /* 0x0000000000007b1d */ /* 0x000fec0000010000 */
        /* <DEDUP_REMOVED lines=10> */
[----:B--2---:R-:W-:Y:S02]  /*12b50*/  ISETP.GT.AND P0, PT, R224, R223, PT ;  /* 0x000000dfe000720c */ /* 0x004fe40003f04270 */
[C---:B---3--:R-:W-:Y:S02]  /*12b60*/  LOP3.LUT P5, RZ, R0.reuse, 0x100, RZ, 0xc0, !PT ;  /* 0x0000010000ff7812 */ /* 0x048fe400078ac0ff */
[C---:B------:R-:W-:Y:S02]  /*12b70*/  LOP3.LUT P4, RZ, R0.reuse, 0x80, RZ, 0xc0, !PT ;  /* 0x0000008000ff7812 */ /* 0x040fe4000788c0ff */
[----:B------:R-:W-:Y:S07]  /*12b80*/  LOP3.LUT P3, RZ, R0, 0x200, RZ, 0xc0, !PT ;  /* 0x0000020000ff7812 */ /* 0x000fee000786c0ff */
[----:B------:R-:W-:-:S05]  /*12b90*/  @P0 BRA `(.L_x_471) ;  /* 0x0000031000000947 */ /* 0x000fca0003800000 */
[----:B-1--4-:R-:W-:Y:S01]  /*12ba0*/  SHF.R.S32.HI R0, RZ, 0x1f, R223 ;  /* 0x0000001fff007819 */ /* 0x012fe200000114df */
[----:B------:R-:W2:Y:S04]  /*12bb0*/  LDL.64 R22, [R1+0x40] ;  /* 0x0000400001167983 */ /* 0x000ea80000100a00 */
[----:B------:R-:W3:Y:S01]  /*12bc0*/  LDL.64 R20, [R1+0x38] ;  /* 0x0000380001147983 */ /* 0x000ee20000100a00 */
[----:B------:R-:W-:Y:S03]  /*12bd0*/  IMAD R0, R0, c[0x0][0x208], RZ ;  /* 0x0000820000007a24 */ /* 0x000fe600078e02ff */
[----:B------:R-:W1:Y:S01]  /*12be0*/  S2R R2, SR_TID.X ;  /* 0x0000000000027919 */ /* 0x000e620000002100 */
[C---:B------:R-:W-:Y:S01]  /*12bf0*/  IMAD R0, R223.reuse, c[0x0][0x20c], R0 ;  /* 0x00008300df007a24 */ /* 0x040fe200078e0200 */
[----:B-1----:R-:W-:Y:S01]  /*12c00*/  ISETP.GT.AND P1, PT, R2, 0x3f, PT ;  /* 0x0000003f0200780c */ /* 0x002fe20003f24270 */
[----:B------:R-:W-:Y:S04]  /*12c10*/  IMAD.WIDE.U32 R2, R223, c[0x0][0x208], RZ ;  /* 0x00008200df027a25 */ /* 0x000fe800078e00ff */
[----:B------:R-:W-:Y:S02]  /*12c20*/  IMAD.IADD R0, R3, 0x1, R0 ;  /* 0x0000000103007824 */ /* 0x000fe400078e0200 */
[----:B------:R-:W-:Y:S04]  /*12c30*/  IMAD.WIDE.U32 R2, R2, 0x30, RZ ;  /* 0x0000003002027825 */ /* 0x000fe800078e00ff */
[----:B------:R-:W-:Y:S02]  /*12c40*/  IMAD R0, R0, 0x30, RZ ;  /* 0x0000003000007824 */ /* 0x000fe400078e02ff */
[----:B------:R-:W-:Y:S02]  /*12c50*/  @!P1 IMAD.MOV.U32 R5, RZ, RZ, c[0x0][0x208] ;  /* 0x00008200ff059624 */ /* 0x000fe400078e00ff */
[----:B------:R-:W-:Y:S02]  /*12c60*/  @!P1 IMAD.MOV.U32 R6, RZ, RZ, c[0x0][0x20c] ;  /* 0x00008300ff069624 */ /* 0x000fe400078e00ff */
[----:B------:R-:W-:Y:S01]  /*12c70*/  IMAD.IADD R0, R3, 0x1, R0 ;  /* 0x0000000103007824 */ /* 0x000fe200078e0200 */
[C---:B------:R-:W-:Y:S04]  /*12c80*/  @!P1 LEA R4, P0, R5.reuse, R2, 0x5 ;  /* 0x0000000205049211 */ /* 0x040fe800078028ff */
[----:B------:R-:W-:Y:S02]  /*12c90*/  @!P1 LEA.HI.X R3, R5, R0, R6, 0x5, P0 ;  /* 0x0000000005039211 */ /* 0x000fe400000f2c06 */
[-C--:B--2---:R-:W-:Y:S05]  /*12ca0*/  IADD3 R5, P0, R22, R2.reuse, RZ ;  /* 0x0000000216057210 */ /* 0x084fea0007f1e0ff */
[----:B---3--:R-:W-:Y:S01]  /*12cb0*/  IMAD.X R7, R0, 0x1, R21, P0 ;  /* 0x0000000100077824 */ /* 0x008fe200000e0615 */
        /* <DEDUP_REMOVED lines=10> */
[----:B------:R-:W-:Y:S03]  /*12d60*/  IADD3 R2, P0, R248, R2, RZ ;  /* 0x00000002f8027210 */ /* 0x000fe60007f1e0ff */
[----:B------:R1:W-:Y:S02]  /*12d70*/  LDGSTS.E.BYPASS.LTC128B.128 [R222+0x2480], [R12.64], !P4 ;  /* 0x024800000cde7fae */ /* 0x0003e4000e101d4c */
[----:B------:R-:W-:Y:S01]  /*12d80*/  IMAD.X R0, R0, 0x1, R247, P0 ;  /* 0x0000000100007824 */ /* 0x000fe200000e06f7 */
[C---:B------:R-:W-:Y:S04]  /*12d90*/  LEA R10, P0, R2.reuse, c[0x0][0x1f8], 0x1 ;  /* 0x00007e00020a7a11 */ /* 0x040fe800078008ff */
[----:B------:R-:W-:Y:S02]  /*12da0*/  LEA.HI.X R11, R2, c[0x0][0x1fc], R0, 0x1, P0 ;  /* 0x00007f00020b7a11 */ /* 0x000fe400000f0c00 */
[----:B------:R-:W-:Y:S03]  /*12db0*/  @!P1 IADD3 R0, P0, R4, R22, RZ ;  /* 0x0000001604009210 */ /* 0x000fe60007f1e0ff */
[----:B------:R1:W-:Y:S02]  /*12dc0*/  LDGSTS.E.BYPASS.LTC128B.128 [R222+0x3080], [R10.64], !P3 ;  /* 0x030800000ade7fae */ /* 0x0003e4000d901d4c */
[C---:B------:R-:W-:Y:S01]  /*12dd0*/  @!P1 IMAD.X R2, R3.reuse, 0x1, R21, P0 ;  /* 0x0000000103029824 */ /* 0x040fe200000e0615 */
[C---:B------:R-:W-:Y:S04]  /*12de0*/  @!P1 LEA R8, P0, R0.reuse, c[0x0][0x1f8], 0x1 ;  /* 0x00007e0000089a11 */ /* 0x040fe800078008ff */
[----:B------:R-:W-:Y:S02]  /*12df0*/  @!P1 LEA.HI.X R9, R0, c[0x0][0x1fc], R2, 0x1, P0 ;  /* 0x00007f0000099a11 */ /* 0x000fe400000f0c02 */
[----:B------:R-:W-:Y:S03]  /*12e00*/  @!P1 IADD3 R0, P0, R4, R250, RZ ;  /* 0x000000fa04009210 */ /* 0x000fe60007f1e0ff */
[----:B------:R1:W-:Y:S02]  /*12e10*/  @!P1 LDGSTS.E.BYPASS.LTC128B.128 [R222+0x2080], [R8.64], !P5 ;  /* 0x0208000008de9fae */ /* 0x0003e4000e901d4c */
[C---:B------:R-:W-:Y:S01]  /*12e20*/  @!P1 IMAD.X R2, R3.reuse, 0x1, R249, P0 ;  /* 0x0000000103029824 */ /* 0x040fe200000e06f9 */
        /* <DEDUP_REMOVED lines=8> */
.L_x_471:
[-C--:B-1--4-:R-:W-:Y:S01]  /*12eb0*/  HMMA.16816.F32 R4, R48, R16.reuse, RZ ;  /* 0x000000103004723c */ /* 0x092fe200000018ff */
        /* <DEDUP_REMOVED lines=192> */
[----:B--234-:R-:W2:Y:S04]  /*13ac0*/  LDL.64 R226, [R1+0x30] ;  /* 0x0000300001e27983 */ /* 0x01cea80000100a00 */
[----:B------:R-:W3:Y:S04]  /*13ad0*/  LDL.64 R224, [R1+0x28] ;  /* 0x0000280001e07983 */ /* 0x000ee80000100a00 */
[----:B------:R-:W4:Y:S02]  /*13ae0*/  S2R R0, SR_TID.X ;  /* 0x0000000000007919 */ /* 0x000f240000002100 */
[----:B----4-:R-:W-:Y:S04]  /*13af0*/  SHF.R.S32.HI R2, RZ, 0x1f, R0 ;  /* 0x0000001fff027819 */ /* 0x010fe80000011400 */
[----:B------:R-:W-:Y:S02]  /*13b00*/  LEA.HI R2, R2, R0, RZ, 0x2 ;  /* 0x0000000002027211 */ /* 0x000fe400078f10ff */
[----:B------:R-:W-:Y:S02]  /*13b10*/  IADD3 R0, R223, -0x1, RZ ;  /* 0xffffffffdf007810 */ /* 0x000fe40007ffe0ff */
[----:B------:R-:W-:Y:S02]  /*13b20*/  SHF.R.S32.HI R2, RZ, 0x2, R2 ;  /* 0x00000002ff027819 */ /* 0x000fe40000011402 */
[----:B------:R-:W-:Y:S02]  /*13b30*/  SHF.R.S32.HI R5, RZ, 0x1f, R0 ;  /* 0x0000001fff057819 */ /* 0x000fe40000011400 */
[----:B------:R-:W-:Y:S01]  /*13b40*/  IADD3 R4, -R2, 0x30, RZ ;  /* 0x0000003002047810 */ /* 0x000fe20007ffe1ff */
[----:B------:R-:W-:Y:S03]  /*13b50*/  IMAD.WIDE.U32 R2, R0, c[0x0][0x1e0], RZ ;  /* 0x0000780000027a25 */ /* 0x000fe600078e00ff */
[----:B------:R-:W-:Y:S01]  /*13b60*/  ISETP.GE.AND P1, PT, R4, 0x1, PT ;  /* 0x000000010400780c */ /* 0x000fe20003f26270 */
[----:B------:R-:W-:Y:S04]  /*13b70*/  IMAD R5, R5, c[0x0][0x1e0], RZ ;  /* 0x0000780005057a24 */ /* 0x000fe800078e02ff */
[----:B------:R-:W-:Y:S04]  /*13b80*/  IMAD R0, R0, c[0x0][0x1e4], R5 ;  /* 0x0000790000007a24 */ /* 0x000fe800078e0205 */
[----:B------:R-:W-:Y:S02]  /*13b90*/  IMAD.IADD R0, R3, 0x1, R0 ;  /* 0x0000000103007824 */ /* 0x000fe400078e0200 */
[----:B------:R-:W-:Y:S04]  /*13ba0*/  IMAD.WIDE.U32 R2, R2, 0x30, RZ ;  /* 0x0000003002027825 */ /* 0x000fe800078e00ff */
[----:B------:R-:W-:Y:S04]  /*13bb0*/  IMAD R0, R0, 0x30, RZ ;  /* 0x0000003000007824 */ /* 0x000fe800078e02ff */
[----:B------:R-:W-:Y:S01]  /*13bc0*/  IMAD.IADD R0, R3, 0x1, R0 ;  /* 0x0000000103007824 */ /* 0x000fe200078e0200 */
[-C--:B--2---:R-:W-:Y:S05]  /*13bd0*/  @P1 IADD3 R3, P0, R226, R2.reuse, RZ ;  /* 0x00000002e2031210 */ /* 0x084fea0007f1e0ff */
[----:B---3--:R-:W-:Y:S01]  /*13be0*/  @P1 IMAD.X R7, R0, 0x1, R225, P0 ;  /* 0x0000000100071824 */ /* 0x008fe200000e06e1 */
[-C--:B------:R-:W-:Y:S05]  /*13bf0*/  @P1 IADD3 R5, P0, R246, R2.reuse, RZ ;  /* 0x00000002f6051210 */ /* 0x080fea0007f1e0ff */
[----:B------:R-:W-:Y:S01]  /*13c00*/  @P1 IMAD.X R8, R0, 0x1, R245, P0 ;  /* 0x0000000100081824 */ /* 0x000fe200000e06f5 */
[----:B------:R-:W-:Y:S05]  /*13c10*/  @P1 IADD3 R6, P0, R244, R2, RZ ;  /* 0x00000002f4061210 */ /* 0x000fea0007f1e0ff */
        /* <DEDUP_REMOVED lines=14> */
[----:B------:R-:W-:Y:S04]  /*13d00*/  @P0 IADD3 R2, P2, R2, UR6, RZ ;  /* 0x0000000602020c10 */ /* 0x000fe8000ff5e0ff */
[----:B------:R-:W-:Y:S02]  /*13d10*/  @P0 IADD3.X R0, R0, UR7, RZ, P2, !PT ;  /* 0x0000000700000c10 */ /* 0x000fe400097fe4ff */
        /* <DEDUP_REMOVED lines=15> */
.L_x_472:
[----:B--234-:R-:W2:Y:S01]  /*13e10*/  LDL R2, [R1+0x4c] ;  /* 0x00004c0001027983 */ /* 0x01cea20000100800 */
[----:B------:R-:W-:Y:S02]  /*13e20*/  IMAD.MOV.U32 R0, RZ, RZ, c[0x0][0x2c4] ;  /* 0x0000b100ff007624 */ /* 0x000fe400078e00ff */
[----:B------:R-:W-:Y:S01]  /*13e30*/  IMAD.MOV.U32 R36, RZ, RZ, c[0x0][0x32c] ;  /* 0x0000cb00ff247624 */ /* 0x000fe200078e00ff */
[----:B------:R-:W3:Y:S02]  /*13e40*/  LDL R33, [R1+0x1c] ;  /* 0x00001c0001217983 */ /* 0x000ee40000100800 */
[----:B------:R-:W-:Y:S02]  /*13e50*/  ISETP.NE.AND P0, PT, R0, 0x1, PT ;  /* 0x000000010000780c */ /* 0x000fe40003f05270 */
[----:B------:R-:W3:Y:S04]  /*13e60*/  LDL R32, [R1+0x24] ;  /* 0x0000240001207983 */ /* 0x000ee80000100800 */
[----:B------:R-:W0:Y:S07]  /*13e70*/  LDGDEPBAR ;  /* 0x00000000000079af */ /* 0x000e2e0000000000 */
[----:B--2---:R-:W-:Y:S04]  /*13e80*/  @P0 IMAD.HI.U32 R0, R2, c[0x0][0x2c8], RZ ;  /* 0x0000b20002000a27 */ /* 0x004fe800078e00ff */
[----:B------:R-:W-:Y:S01]  /*13e90*/  IMAD.MOV.U32 R5, RZ, RZ, R2 ;  /* 0x000000ffff057224 */ /* 0x000fe200078e0002 */
[----:B------:R-:W-:Y:S01]  /*13ea0*/  @P0 SHF.R.U32.HI R5, RZ, c[0x0][0x2cc], R0 ;  /* 0x0000b300ff050a19 */ /* 0x000fe20000011600 */
[----:B------:R-:W-:Y:S01]  /*13eb0*/  IMAD R0, R223, -0x30, RZ ;  /* 0xffffffd0df007824 */ /* 0x000fe200078e02ff */
[----:B------:R-:W-:Y:S03]  /*13ec0*/  ISETP.GE.AND P0, PT, R36, 0x1, PT ;  /* 0x000000012400780c */ /* 0x000fe60003f06270 */
[----:B------:R-:W2:Y:S01]  /*13ed0*/  SHFL.IDX PT, R4, R5, RZ, 0x1c1f ;  /* 0x001c1fff05047589 */ /* 0x000ea200000e0000 */
[----:B------:R-:W-:Y:S04]  /*13ee0*/  IADD3 R7, -R251, 0x1, R0 ;  /* 0x00000001fb077810 */ /* 0x000fe80007ffe100 */
[----:B---3--:R-:W-:Y:S04]  /*13ef0*/  IADD3 R7, -R32, R7, R33 ;  /* 0x0000000720077210 */ /* 0x008fe80007ffe121 */
        /* <DEDUP_REMOVED lines=18> */
.L_x_475:
[----:B------:R-:W-:Y:S04]  /*14020*/  MOV R8, c[0x0][0x32c] ;  /* 0x0000cb0000087a02 */ /* 0x000fe80000000f00 */
[----:B------:R-:W-:Y:S11]  /*14030*/  ISETP.NE.AND P0, PT, R8, 0x1, PT ;  /* 0x000000010800780c */ /* 0x000ff60003f05270 */
[----:B------:R-:W-:Y:S02]  /*14040*/  @!UPT UIADD3 URZ, URZ, URZ, URZ ;  /* 0x0000003f3f3ff290 */ /* 0x000fe4000fffe03f */
[----:B------:R-:W-:Y:S05]  /*14050*/  @P0 IMAD.HI.U32 R8, R4, c[0x0][0x330], RZ ;  /* 0x0000cc0004080a27 */ /* 0x000fea00078e00ff */
[----:B------:R-:W-:Y:S02]  /*14060*/  @P0 SHF.R.U32.HI R4, RZ, c[0x0][0x334], R8 ;  /* 0x0000cd00ff040a19 */ /* 0x000fe40000011608 */
.L_x_476:
[----:B------:R-:W-:Y:S05]  /*14070*/  BSYNC B0 ;  /* 0x0000000000007941 */ /* 0x000fea0003800000 */
.L_x_474:
[----:B------:R-:W-:Y:S04]  /*14080*/  IMAD.IADD R8, R0, 0x1, -R251 ;  /* 0x0000000100087824 */ /* 0x000fe800078e0afb */
[----:B------:R-:W-:Y:S05]  /*14090*/  IMAD R4, R4, c[0x0][0x32c], R8 ;  /* 0x0000cb0004047a24 */ /* 0x000fea00078e0208 */
[----:B------:R-:W-:Y:S02]  /*140a0*/  IADD3 R8, R4, c[0x0][0x32c], RZ ;  /* 0x0000cb0004087a10 */ /* 0x000fe40007ffe0ff */
[----:B------:R-:W-:Y:S02]  /*140b0*/  IMNMX R2, R2, R4, !PT ;  /* 0x0000000402027217 */ /* 0x000fe40007800200 */
[----:B------:R-:W-:Y:S02]  /*140c0*/  IMNMX R3, R3, R8, PT ;  /* 0x0000000803037217 */ /* 0x000fe40003800200 */
.L_x_473:
        /* <DEDUP_REMOVED lines=73> */
.L_x_479:
[----:B------:R-:W-:Y:S04]  /*14560*/  MOV R14, c[0x0][0x32c] ;  /* 0x0000cb00000e7a02 */ /* 0x000fe80000000f00 */
[----:B------:R-:W-:Y:S11]  /*14570*/  ISETP.NE.AND P0, PT, R14, 0x1, PT ;  /* 0x000000010e00780c */ /* 0x000ff60003f05270 */
[----:B------:R-:W-:Y:S02]  /*14580*/  @!UPT UIADD3 URZ, URZ, URZ, URZ ;  /* 0x0000003f3f3ff290 */ /* 0x000fe4000fffe03f */
[----:B------:R-:W-:Y:S05]  /*14590*/  @P0 IMAD.HI.U32 R14, R4, c[0x0][0x330], RZ ;  /* 0x0000cc00040e0a27 */ /* 0x000fea00078e00ff */
[----:B------:R-:W-:Y:S02]  /*145a0*/  @P0 SHF.R.U32.HI R4, RZ, c[0x0][0x334], R14 ;  /* 0x0000cd00ff040a19 */ /* 0x000fe4000001160e */
.L_x_480:
[----:B------:R-:W-:Y:S05]  /*145b0*/  BSYNC B0 ;  /* 0x0000000000007941 */ /* 0x000fea0003800000 */
.L_x_478:
[----:B------:R-:W-:Y:S04]  /*145c0*/  IMAD.IADD R14, R0, 0x1, -R251 ;  /* 0x00000001000e7824 */ /* 0x000fe800078e0afb */
[----:B------:R-:W-:Y:S05]  /*145d0*/  IMAD R4, R4, c[0x0][0x32c], R14 ;  /* 0x0000cb0004047a24 */ /* 0x000fea00078e020e */
[----:B------:R-:W-:Y:S02]  /*145e0*/  IADD3 R14, R4, c[0x0][0x32c], RZ ;  /* 0x0000cb00040e7a10 */ /* 0x000fe40007ffe0ff */
[----:B------:R-:W-:Y:S02]  /*145f0*/  IMNMX R2, R2, R4, !PT ;  /* 0x0000000402027217 */ /* 0x000fe40007800200 */
[----:B------:R-:W-:Y:S02]  /*14600*/  IMNMX R3, R3, R14, PT ;  /* 0x0000000e03037217 */ /* 0x000fe40003800200 */
.L_x_477:
        /* <DEDUP_REMOVED lines=61> */
.L_x_483:
[----:B------:R-:W-:Y:S04]  /*149e0*/  MOV R14, c[0x0][0x32c] ;  /* 0x0000cb00000e7a02 */ /* 0x000fe80000000f00 */
[----:B------:R-:W-:Y:S11]  /*149f0*/  ISETP.NE.AND P0, PT, R14, 0x1, PT ;  /* 0x000000010e00780c */ /* 0x000ff60003f05270 */
[----:B------:R-:W-:Y:S02]  /*14a00*/  @!UPT UIADD3 URZ, URZ, URZ, URZ ;  /* 0x0000003f3f3ff290 */ /* 0x000fe4000fffe03f */
[----:B------:R-:W-:Y:S05]  /*14a10*/  @P0 IMAD.HI.U32 R14, R4, c[0x0][0x330], RZ ;  /* 0x0000cc00040e0a27 */ /* 0x000fea00078e00ff */
[----:B------:R-:W-:Y:S02]  /*14a20*/  @P0 SHF.R.U32.HI R4, RZ, c[0x0][0x334], R14 ;  /* 0x0000cd00ff040a19 */ /* 0x000fe4000001160e */
.L_x_484:
[----:B------:R-:W-:Y:S05]  /*14a30*/  BSYNC B0 ;  /* 0x0000000000007941 */ /* 0x000fea0003800000 */
.L_x_482:
[----:B------:R-:W-:Y:S04]  /*14a40*/  IMAD.IADD R14, R0, 0x1, -R251 ;  /* 0x00000001000e7824 */ /* 0x000fe800078e0afb */
[----:B------:R-:W-:Y:S05]  /*14a50*/  IMAD R4, R4, c[0x0][0x32c], R14 ;  /* 0x0000cb0004047a24 */ /* 0x000fea00078e020e */
[----:B------:R-:W-:Y:S02]  /*14a60*/  IADD3 R14, R4, c[0x0][0x32c], RZ ;  /* 0x0000cb00040e7a10 */ /* 0x000fe40007ffe0ff */
[----:B------:R-:W-:Y:S02]  /*14a70*/  IMNMX R2, R2, R4, !PT ;  /* 0x0000000402027217 */ /* 0x000fe40007800200 */
[----:B------:R-:W-:Y:S02]  /*14a80*/  IMNMX R3, R3, R14, PT ;  /* 0x0000000e03037217 */ /* 0x000fe40003800200 */
.L_x_481:
        /* <DEDUP_REMOVED lines=61> */
.L_x_487:
[----:B------:R-:W-:Y:S04]  /*14e60*/  MOV R5, c[0x0][0x32c] ;  /* 0x0000cb0000057a02 */ /* 0x000fe80000000f00 */
[----:B------:R-:W-:Y:S11]  /*14e70*/  ISETP.NE.AND P0, PT, R5, 0x1, PT ;  /* 0x000000010500780c */ /* 0x000ff60003f05270 */
[----:B------:R-:W-:Y:S02]  /*14e80*/  @!UPT UIADD3 URZ, URZ, URZ, URZ ;  /* 0x0000003f3f3ff290 */ /* 0x000fe4000fffe03f */
[----:B------:R-:W-:Y:S05]  /*14e90*/  @P0 IMAD.HI.U32 R5, R4, c[0x0][0x330], RZ ;  /* 0x0000cc0004050a27 */ /* 0x000fea00078e00ff */
[----:B------:R-:W-:Y:S02]  /*14ea0*/  @P0 SHF.R.U32.HI R4, RZ, c[0x0][0x334], R5 ;  /* 0x0000cd00ff040a19 */ /* 0x000fe40000011605 */
.L_x_488:
[----:B------:R-:W-:Y:S05]  /*14eb0*/  BSYNC B0 ;  /* 0x0000000000007941 */ /* 0x000fea0003800000 */
.L_x_486:
[----:B------:R-:W-:Y:S04]  /*14ec0*/  IMAD.IADD R0, R0, 0x1, -R251 ;  /* 0x0000000100007824 */ /* 0x000fe800078e0afb */
[----:B------:R-:W-:Y:S05]  /*14ed0*/  IMAD R4, R4, c[0x0][0x32c], R0 ;  /* 0x0000cb0004047a24 */ /* 0x000fea00078e0200 */
[----:B------:R-:W-:Y:S02]  /*14ee0*/  IADD3 R0, R4, c[0x0][0x32c], RZ ;  /* 0x0000cb0004007a10 */ /* 0x000fe40007ffe0ff */
[----:B------:R-:W-:Y:S02]  /*14ef0*/  IMNMX R2, R2, R4, !PT ;  /* 0x0000000402027217 */ /* 0x000fe40007800200 */
[----:B------:R-:W-:Y:S02]  /*14f00*/  IMNMX R3, R3, R0, PT ;  /* 0x0000000003037217 */ /* 0x000fe40003800200 */
.L_x_485:
        /* <DEDUP_REMOVED lines=166> */
[C---:B--2---:R-:W-:Y:S01]  /*15970*/  FMUL.FTZ R6, R3.reuse, R114 ;  /* 0x0000007203067220 */ /* 0x044fe20000410000 */
        /* <DEDUP_REMOVED lines=61> */
[----:B------:R-:W-:Y:S01]  /*15d50*/  FMUL.FTZ R69, R100, R69 ;  /* 0x0000004564457220 */ /* 0x000fe20000410000 */
        /* <DEDUP_REMOVED lines=9> */
[----:B------:R-:W-:Y:S01]  /*15df0*/  FMUL.FTZ R76, R2, R76 ;  /* 0x0000004c024c7220 */ /* 0x000fe20000410000 */
        /* <DEDUP_REMOVED lines=72> */
[C---:B------:R-:W-:Y:S02]  /*16280*/  FMUL.FTZ R39, R3.reuse, R147 ;  /* 0x0000009303277220 */ /* 0x040fe40000410000 */
[C---:B------:R-:W-:Y:S01]  /*16290*/  FMUL.FTZ R79, R0.reuse, R79 ;  /* 0x0000004f004f7220 */ /* 0x040fe20000410000 */
[----:B------:R1:W-:Y:S01]  /*162a0*/  MUFU.EX2 R174, R103 ;  /* 0x0000006700ae7308 */ /* 0x0003e20000000800 */
[C---:B------:R-:W-:Y:S02]  /*162b0*/  FMUL.FTZ R90, R0.reuse, R90 ;  /* 0x0000005a005a7220 */ /* 0x040fe40000410000 */
[----:B------:R-:W-:Y:S02]  /*162c0*/  FMUL.FTZ R91, R0, R91 ;  /* 0x0000005b005b7220 */ /* 0x000fe40000410000 */
[----:B----4-:R-:W-:Y:S02]  /*162d0*/  FMUL.FTZ R36, R100, R144 ;  /* 0x0000009064247220 */ /* 0x010fe40000410000 */
[C---:B------:R-:W-:Y:S02]  /*162e0*/  FMUL.FTZ R94, R0.reuse, R94 ;  /* 0x0000005e005e7220 */ /* 0x040fe40000410000 */
[----:B------:R-:W-:Y:S02]  /*162f0*/  FMUL.FTZ R95, R0, R95 ;  /* 0x0000005f005f7220 */ /* 0x000fe40000410000 */
[----:B------:R-:W-:Y:S01]  /*16300*/  FFMA.FTZ R3, R3, R252, R238 ;  /* 0x000000fc03037223 */ /* 0x000fe200000100ee */
        /* <DEDUP_REMOVED lines=53> */
[----:B------:R-:W2:Y:S01]  /*16660*/  LDL.LU R189, [R1] ;  /* 0x0000000001bd7983 */ /* 0x000ea20000300800 */
[----:B------:R-:W5:Y:S05]  /*16670*/  MUFU.EX2 R181, R111 ;  /* 0x0000006f00b57308 */ /* 0x000f6a0000000800 */
[C---:B------:R-:W-:Y:S08]  /*16680*/  HMMA.16816.F32 R24, R120.reuse, R124, R24 ;  /* 0x0000007c7818723c */ /* 0x040ff00000001818 */
[-C--:B------:R-:W-:Y:S01]  /*16690*/  HMMA.16816.F32 R28, R120, R126.reuse, R28 ;  /* 0x0000007e781c723c */ /* 0x080fe2000000181c */
[--C-:B-1----:R-:W-:Y:S04]  /*166a0*/  FFMA.FTZ R103, R185, c[0x0][0x2d0], -R164.reuse ;  /* 0x0000b400b9677a23 */ /* 0x102fe800000108a4 */
        /* <DEDUP_REMOVED lines=44> */
[----:B------:R-:W5:Y:S06]  /*16970*/  LDL R11, [R1+0xc] ;  /* 0x00000c00010b7983 */ /* 0x000f6c0000100800 */
[----:B------:R-:W-:Y:S01]  /*16980*/  FADD.FTZ R8, R237, R3 ;  /* 0x00000003ed087221 */ /* 0x000fe20000010000 */
[-C--:B------:R-:W-:Y:S04]  /*16990*/  HMMA.16816.F32 R120, R160, R134.reuse, R12 ;  /* 0x00000086a078723c */ /* 0x080fe8000000180c */
[----:B------:R-:W-:Y:S04]  /*169a0*/  FADD.FTZ R8, R235, R8 ;  /* 0x00000008eb087221 */ /* 0x000fe80000010000 */
        /* <DEDUP_REMOVED lines=10> */
[-C--:B------:R-:W-:Y:S01]  /*16a50*/  HMMA.16816.F32 R52, R108, R164.reuse, R52 ;  /* 0x000000a46c34723c */ /* 0x080fe20000001834 */
[----:B------:R-:W-:Y:S07]  /*16a60*/  FADD.FTZ R3, R233, R9 ;  /* 0x00000009e9037221 */ /* 0x000fee0000010000 */
[C---:B------:R-:W-:Y:S01]  /*16a70*/  HMMA.16816.F32 R56, R160.reuse, R164, R56 ;  /* 0x000000a4a038723c */ /* 0x040fe20000001838 */
[----:B------:R-:W-:Y:S03]  /*16a80*/  FADD.FTZ R10, R231, R3 ;  /* 0x00000003e70a7221 */ /* 0x000fe60000010000 */
[----:B--2---:R-:W-:Y:S02]  /*16a90*/  FFMA.FTZ R100, R100, R189, R242 ;  /* 0x000000bd64647223 */ /* 0x004fe400000100f2 */
[----:B---3--:R-:W-:Y:S02]  /*16aa0*/  FFMA.FTZ R3, R0, R193, R227 ;  /* 0x000000c100037223 */ /* 0x008fe400000100e3 */
[-C--:B------:R-:W-:Y:S01]  /*16ab0*/  HMMA.16816.F32 R60, R160, R166.reuse, R60 ;  /* 0x000000a6a03c723c */ /* 0x080fe2000000183c */
[----:B------:R-:W-:Y:S03]  /*16ac0*/  FADD.FTZ R2, R241, R100 ;  /* 0x00000064f1027221 */ /* 0x000fe60000010000 */
[----:B------:R-:W-:Y:S01]  /*16ad0*/  FADD.FTZ R3, R228, R3 ;  /* 0x00000003e4037221 */ /* 0x000fe20000010000 */
[-C--:B------:R-:W-:Y:S01]  /*16ae0*/  MOV R100, R101.reuse ;  /* 0x0000006500647202 */ /* 0x080fe20000000f00 */
[----:B------:R-:W-:Y:S02]  /*16af0*/  FADD.FTZ R2, R240, R2 ;  /* 0x00000002f0027221 */ /* 0x000fe40000010000 */
[----:B------:R-:W-:Y:S01]  /*16b00*/  FADD.FTZ R0, R234, R10 ;  /* 0x0000000aea007221 */ /* 0x000fe20000010000 */
[C---:B------:R-:W-:Y:S03]  /*16b10*/  HMMA.16816.F32 R64, R108.reuse, R166, R64 ;  /* 0x000000a66c40723c */ /* 0x040fe60000001840 */
[----:B------:R-:W-:Y:S02]  /*16b20*/  FADD.FTZ R9, R239, R2 ;  /* 0x00000002ef097221 */ /* 0x000fe40000010000 */
[----:B------:R-:W-:Y:S02]  /*16b30*/  FADD.FTZ R2, R236, R8 ;  /* 0x00000008ec027221 */ /* 0x000fe40000010000 */
[----:B------:R-:W-:Y:S01]  /*16b40*/  FADD.FTZ R9, R226, R9 ;  /* 0x00000009e2097221 */ /* 0x000fe20000010000 */
[-C--:B------:R-:W-:Y:S01]  /*16b50*/  HMMA.16816.F32 R68, R108, R168.reuse, R68 ;  /* 0x000000a86c44723c */ /* 0x080fe20000001844 */
[----:B------:R-:W-:Y:S03]  /*16b60*/  FADD.FTZ R3, R229, R3 ;  /* 0x00000003e5037221 */ /* 0x000fe60000010000 */
[----:B------:R-:W-:Y:S02]  /*16b70*/  FADD.FTZ R10, R224, R2 ;  /* 0x00000002e00a7221 */ /* 0x000fe40000010000 */
        /* <DEDUP_REMOVED lines=15> */
[-C--:B-1----:R-:W-:Y:S04]  /*16c70*/  HMMA.16816.F32 R84, R108, R4.reuse, R84 ;  /* 0x000000046c54723c */ /* 0x082fe80000001854 */
[----:B------:R-:W-:Y:S04]  /*16c80*/  FADD.FTZ R3, R174, R3 ;  /* 0x00000003ae037221 */ /* 0x000fe80000010000 */
[C---:B------:R-:W-:Y:S07]  /*16c90*/  HMMA.16816.F32 R88, R160.reuse, R4, R88 ;  /* 0x00000004a058723c */ /* 0x040fee0000001858 */
        /* <DEDUP_REMOVED lines=13> */
[----:B------:R-:W-:Y:S01]  /*16d70*/  FADD.FTZ R2, R107, R2 ;  /* 0x000000026b027221 */ /* 0x000fe20000010000 */
[----:B------:R-:W-:Y:S01]  /*16d80*/  MOV R107, R104 ;  /* 0x00000068006b7202 */ /* 0x000fe20000000f00 */
[----:B------:R-:W-:Y:S02]  /*16d90*/  FADD.FTZ R4, R183, R5 ;  /* 0x00000005b7047221 */ /* 0x000fe40000010000 */
[----:B------:R-:W-:Y:S02]  /*16da0*/  FADD.FTZ R5, R192, R0 ;  /* 0x00000000c0057221 */ /* 0x000fe40000010000 */
[----:B------:R-:W-:Y:S02]  /*16db0*/  FADD.FTZ R3, R179, R3 ;  /* 0x00000003b3037221 */ /* 0x000fe40000010000 */
[----:B------:R-:W-:Y:S01]  /*16dc0*/  FADD.FTZ R0, R103, R2 ;  /* 0x0000000267007221 */ /* 0x000fe20000010000 */
[----:B------:R1:W-:Y:S01]  /*16dd0*/  STL [R1], R5 ;  /* 0x0000000501007387 */ /* 0x0003e20000100800 */
[----:B------:R-:W-:Y:S01]  /*16de0*/  FADD.FTZ R2, R177, R3 ;  /* 0x00000003b1027221 */ /* 0x000fe20000010000 */
[----:B------:R-:W-:Y:S01]  /*16df0*/  MOV R103, R105 ;  /* 0x0000006900677202 */ /* 0x000fe20000000f00 */
[----:B------:R-:W-:Y:S01]  /*16e00*/  FADD.FTZ R0, R102, R0 ;  /* 0x0000000066007221 */ /* 0x000fe20000010000 */
[----:B------:R-:W-:Y:S01]  /*16e10*/  MOV R102, R106 ;  /* 0x0000006a00667202 */ /* 0x000fe20000000f00 */
[----:B------:R-:W-:Y:S01]  /*16e20*/  FADD.FTZ R252, R181, R4 ;  /* 0x00000004b5fc7221 */ /* 0x000fe20000010000 */
[----:B------:R1:W-:Y:S04]  /*16e30*/  STL [R1+0x4], R2 ;  /* 0x0000040201007387 */ /* 0x0003e80000100800 */
[----:B------:R1:W-:Y:S01]  /*16e40*/  STL [R1+0x8], R0 ;  /* 0x0000080001007387 */ /* 0x0003e20000100800 */
[C---:B-----5:R-:W-:Y:S02]  /*16e50*/  ISETP.GT.AND P0, PT, R223.reuse, R11, PT ;  /* 0x0000000bdf00720c */ /* 0x060fe40003f04270 */
[----:B------:R-:W-:Y:S11]  /*16e60*/  IADD3 R223, R223, -0x1, RZ ;  /* 0xffffffffdfdf7810 */ /* 0x000ff60007ffe0ff */
[----:B-1----:R-:W-:-:S05]  /*16e70*/  @P0 BRA `(.L_x_489) ;  /* 0xffffbbf000000947 */ /* 0x002fca000383ffff */
.L_x_470:
[----:B-1----:R-:W2:Y:S04]  /*16e80*/  LDL R3, [R1+0x24] ;  /* 0x0000240001037983 */ /* 0x002ea80000100800 */
[----:B------:R-:W3:Y:S01]  /*16e90*/  LDL R2, [R1+0x1c] ;  /* 0x00001c0001027983 */ /* 0x000ee20000100800 */
[----:B------:R-:W-:-:S02]  /*16ea0*/  IMAD.MOV.U32 R0, RZ, RZ, c[0x0][0x2c4] ;  /* 0x0000b100ff007624 */ /* 0x000fc400078e00ff */
[----:B------:R-:W-:-:S03]  /*16eb0*/  IMAD.MOV.U32 R4, RZ, RZ, c[0x0][0x32c] ;  /* 0x0000cb00ff047624 */ /* 0x000fc600078e00ff */
[----:B------:R-:W-:Y:S02]  /*16ec0*/  ISETP.NE.AND P1, PT, R0, 0x1, PT ;  /* 0x000000010000780c */ /* 0x000fe40003f25270 */
[----:B------:R-:W1:Y:S01]  /*16ed0*/  S2R R0, SR_CTAID.X ;  /* 0x0000000000007919 */ /* 0x000e620000002500 */
[----:B------:R-:W-:Y:S02]  /*16ee0*/  ISETP.GE.AND P0, PT, R4, 0x1, PT ;  /* 0x000000010400780c */ /* 0x000fe40003f06270 */
[----:B-1----:R-:W-:Y:S01]  /*16ef0*/  LEA R0, R0, 0x7f, 0x7 ;  /* 0x0000007f00007811 */ /* 0x002fe200078e38ff */
[----:B--2---:R-:W-:-:S07]  /*16f00*/  IMAD.MOV.U32 R5, RZ, RZ, R3 ;  /* 0x000000ffff057224 */ /* 0x004fce00078e0003 */
[----:B------:R-:W-:Y:S01]  /*16f10*/  @P1 IMAD.HI.U32 R3, R0, c[0x0][0x2c8], RZ ;  /* 0x0000b20000031a27 */ /* 0x000fe200078e00ff */
[----:B---3--:R-:W-:-:S04]  /*16f20*/  IADD3 R2, R2, 0x1, -R5 ;  /* 0x0000000102027810 */ /* 0x008fc80007ffe805 */
        /* <DEDUP_REMOVED lines=13> */
.L_x_491:
[----:B------:R-:W-:-:S04]  /*17000*/  MOV R3, c[0x0][0x32c] ;  /* 0x0000cb0000037a02 */ /* 0x000fc80000000f00 */
[----:B------:R-:W-:-:S13]  /*17010*/  ISETP.NE.AND P0, PT, R3, 0x1, PT ;  /* 0x000000010300780c */ /* 0x000fda0003f05270 */
[----:B------:R-:W-:-:S05]  /*17020*/  @P0 IMAD.HI.U32 R3, R0, c[0x0][0x330], RZ ;  /* 0x0000cc0000030a27 */ /* 0x000fca00078e00ff */
[----:B------:R-:W-:-:S05]  /*17030*/  @P0 SHF.R.U32.HI R0, RZ, c[0x0][0x334], R3 ;  /* 0x0000cd00ff000a19 */ /* 0x000fca0000011603 */
.L_x_492:
[----:B------:R-:W-:-:S05]  /*17040*/  IMAD R0, R0, c[0x0][0x32c], RZ ;  /* 0x0000cb0000007a24 */ /* 0x000fca00078e02ff */
[----:B------:R-:W-:-:S03]  /*17050*/  IMNMX R2, R2, R0, !PT ;  /* 0x0000000002027217 */ /* 0x000fc60007800200 */
.L_x_490:
        /* <DEDUP_REMOVED lines=29> */
.L_x_496:
[----:B------:R-:W2:Y:S01]  /*17230*/  LDL R102, [R1+0x48] ;  /* 0x0000480001667983 */ /* 0x000ea20000100800 */
[----:B------:R-:W-:Y:S04]  /*17240*/  DEPBAR.LE SB0, 0x0 ;  /* 0x000080000000791a */ /* 0x000fe80000000000 */
[----:B---3--:R-:W3:Y:S01]  /*17250*/  LDL R0, [R1+0x20] ;  /* 0x0000200001007983 */ /* 0x008ee20000100800 */
[----:B------:R-:W-:Y:S02]  /*17260*/  IMAD.MOV.U32 R2, RZ, RZ, R106 ;  /* 0x000000ffff027224 */ /* 0x000fe400078e006a */
[----:B------:R-:W-:Y:S01]  /*17270*/  IMAD.MOV.U32 R3, RZ, RZ, R105 ;  /* 0x000000ffff037224 */ /* 0x000fe200078e0069 */
[----:B------:R-:W-:Y:S01]  /*17280*/  BAR.SYNC.DEFER_BLOCKING 0x0 ;  /* 0x0000000000007b1d */ /* 0x000fe20000010000 */
[----:B------:R-:W-:Y:S05]  /*17290*/  IMAD.MOV.U32 R101, RZ, RZ, R104 ;  /* 0x000000ffff657224 */ /* 0x000fea00078e0068 */
        /* <DEDUP_REMOVED lines=15> */
[----:B-1--4-:R-:W2:Y:S01]  /*17390*/  LDL.64 R28, [R1+0x40] ;  /* 0x00004000011c7983 */ /* 0x012ea20000100a00 */
[----:B------:R-:W-:Y:S03]  /*173a0*/  SHF.R.S32.HI R0, RZ, 0x1f, R223 ;  /* 0x0000001fff007819 */ /* 0x000fe600000114df */
[----:B------:R-:W3:Y:S02]  /*173b0*/  LDL.64 R26, [R1+0x38] ;  /* 0x00003800011a7983 */ /* 0x000ee40000100a00 */
[----:B------:R-:W-:Y:S02]  /*173c0*/  IMAD R0, R0, c[0x0][0x208], RZ ;  /* 0x0000820000007a24 */ /* 0x000fe400078e02ff */
[----:B------:R-:W4:Y:S02]  /*173d0*/  LDL R25, [R1+0x18] ;  /* 0x0000180001197983 */ /* 0x000f240000100800 */
[C---:B------:R-:W-:Y:S02]  /*173e0*/  IMAD R0, R223.reuse, c[0x0][0x20c], R0 ;  /* 0x00008300df007a24 */ /* 0x040fe400078e0200 */
[----:B------:R-:W5:Y:S04]  /*173f0*/  LDL R24, [R1+0x14] ;  /* 0x0000140001187983 */ /* 0x000f680000100800 */
[----:B------:R-:W5:Y:S04]  /*17400*/  LDL R23, [R1+0x10] ;  /* 0x0000100001177983 */ /* 0x000f680000100800 */
[----:B------:R-:W5:Y:S04]  /*17410*/  LDL R22, [R1+0xc] ;  /* 0x00000c0001167983 */ /* 0x000f680000100800 */
[----:B------:R-:W1:Y:S02]  /*17420*/  S2R R4, SR_TID.X ;  /* 0x0000000000047919 */ /* 0x000e640000002100 */
        /* <DEDUP_REMOVED lines=11> */
[C---:B---3--:R-:W-:Y:S01]  /*174e0*/  IMAD.X R9, R0.reuse, 0x1, R27, P0 ;  /* 0x0000000100097824 */ /* 0x048fe200000e061b */
[-C--:B----4-:R-:W-:Y:S05]  /*174f0*/  IADD3 R8, P0, R25, R4.reuse, RZ ;  /* 0x0000000419087210 */ /* 0x090fea0007f1e0ff */
[----:B-----5:R-:W-:Y:S01]  /*17500*/  IMAD.X R10, R0, 0x1, R24, P0 ;  /* 0x00000001000a7824 */ /* 0x020fe200000e0618 */
        /* <DEDUP_REMOVED lines=29> */
.L_x_494:
        /* <DEDUP_REMOVED lines=193> */
[----:B--23--:R-:W2:Y:S04]  /*182f0*/  S2R R102, SR_TID.X ;  /* 0x0000000000667919 */ /* 0x00cea80000002100 */
[----:B------:R-:W3:Y:S04]  /*18300*/  LDL.64 R204, [R1+0x30] ;  /* 0x0000300001cc7983 */ /* 0x000ee80000100a00 */
[----:B----4-:R-:W4:Y:S04]  /*18310*/  LDL R22, [R1+0x60] ;  /* 0x0000600001167983 */ /* 0x010f280000100800 */
[----:B------:R-:W5:Y:S04]  /*18320*/  LDL R11, [R1+0x5c] ;  /* 0x00005c00010b7983 */ /* 0x000f680000100800 */
[----:B------:R-:W4:Y:S04]  /*18330*/  LDL R21, [R1+0x58] ;  /* 0x0000580001157983 */ /* 0x000f280000100800 */
[----:B------:R-:W4:Y:S01]  /*18340*/  LDL R20, [R1+0x54] ;  /* 0x0000540001147983 */ /* 0x000f220000100800 */
[----:B--2---:R-:W-:Y:S04]  /*18350*/  SHF.R.S32.HI R206, RZ, 0x1f, R102 ;  /* 0x0000001fffce7819 */ /* 0x004fe80000011466 */
[----:B------:R-:W-:Y:S02]  /*18360*/  LEA.HI R206, R206, R102, RZ, 0x2 ;  /* 0x00000066cece7211 */ /* 0x000fe400078f10ff */
[----:B------:R-:W2:Y:S02]  /*18370*/  LDL.64 R102, [R1+0x28] ;  /* 0x0000280001667983 */ /* 0x000ea40000100a00 */
[----:B------:R-:W-:Y:S04]  /*18380*/  SHF.R.S32.HI R206, RZ, 0x2, R206 ;  /* 0x00000002ffce7819 */ /* 0x000fe800000114ce */
[----:B------:R-:W-:Y:S04]  /*18390*/  IADD3 R0, -R206, 0x30, RZ ;  /* 0x00000030ce007810 */ /* 0x000fe80007ffe1ff */
[----:B------:R-:W-:Y:S11]  /*183a0*/  ISETP.GE.AND P1, PT, R0, 0x1, PT ;  /* 0x000000010000780c */ /* 0x000ff60003f26270 */
[----:B------:R-:W-:Y:S02]  /*183b0*/  @!UPT UIADD3 URZ, URZ, URZ, URZ ;  /* 0x0000003f3f3ff290 */ /* 0x000fe4000fffe03f */
[----:B------:R-:W-:Y:S04]  /*183c0*/  @P1 IADD3 R4, R223, -0x1, RZ ;  /* 0xffffffffdf041810 */ /* 0x000fe80007ffe0ff */
[----:B------:R-:W-:Y:S01]  /*183d0*/  @P1 SHF.R.S32.HI R5, RZ, 0x1f, R4 ;  /* 0x0000001fff051819 */ /* 0x000fe20000011404 */
[C---:B------:R-:W-:Y:S04]  /*183e0*/  @P1 IMAD.WIDE.U32 R6, R4.reuse, c[0x0][0x1e0], RZ ;  /* 0x0000780004061a25 */ /* 0x040fe800078e00ff */
[----:B------:R-:W-:Y:S04]  /*183f0*/  @P1 IMAD R5, R5, c[0x0][0x1e0], RZ ;  /* 0x0000780005051a24 */ /* 0x000fe800078e02ff */
[----:B------:R-:W-:Y:S04]  /*18400*/  @P1 IMAD R4, R4, c[0x0][0x1e4], R5 ;  /* 0x0000790004041a24 */ /* 0x000fe800078e0205 */
[----:B------:R-:W-:Y:S02]  /*18410*/  @P1 IMAD.IADD R7, R7, 0x1, R4 ;  /* 0x0000000107071824 */ /* 0x000fe400078e0204 */
[----:B---3--:R-:W-:Y:S02]  /*18420*/  @P1 IMAD.MOV.U32 R4, RZ, RZ, R204 ;  /* 0x000000ffff041224 */ /* 0x008fe400078e00cc */
[----:B--2---:R-:W-:Y:S04]  /*18430*/  @P1 IMAD.MOV.U32 R5, RZ, RZ, R103 ;  /* 0x000000ffff051224 */ /* 0x004fe800078e0067 */
[----:B------:R-:W-:Y:S04]  /*18440*/  @P1 IMAD.WIDE.U32 R4, R6, 0x30, R4 ;  /* 0x0000003006041825 */ /* 0x000fe800078e0004 */
[----:B------:R-:W-:Y:S02]  /*18450*/  @P1 IMAD R6, R7, 0x30, RZ ;  /* 0x0000003007061824 */ /* 0x000fe400078e02ff */
[C---:B------:R-:W-:Y:S02]  /*18460*/  @P1 IMAD.SHL.U32 R7, R4.reuse, 0x2, RZ ;  /* 0x0000000204071824 */ /* 0x040fe400078e00ff */
[----:B------:R-:W-:Y:S02]  /*18470*/  @P1 IMAD.IADD R6, R5, 0x1, R6 ;  /* 0x0000000105061824 */ /* 0x000fe400078e0206 */
[----:B------:R-:W-:Y:S01]  /*18480*/  IMAD.U32 R5, RZ, RZ, UR7 ;  /* 0x00000007ff057e24 */ /* 0x000fe2000f8e00ff */
        /* <DEDUP_REMOVED lines=11> */
[----:B------:R-:W-:Y:S04]  /*18540*/  @P0 IMAD.WIDE.U32 R8, R0, c[0x0][0x1e0], RZ ;  /* 0x0000780000080a25 */ /* 0x000fe800078e00ff */
[----:B------:R-:W-:Y:S04]  /*18550*/  @P0 IMAD R4, R4, c[0x0][0x1e0], RZ ;  /* 0x0000780004040a24 */ /* 0x000fe800078e02ff */
[----:B------:R-:W-:Y:S02]  /*18560*/  @P0 IMAD R10, R0, c[0x0][0x1e4], R4 ;  /* 0x00007900000a0a24 */ /* 0x000fe400078e0204 */
[----:B------:R-:W-:Y:S02]  /*18570*/  IMAD.U32 R4, RZ, RZ, UR6 ;  /* 0x00000006ff047e24 */ /* 0x000fe4000f8e00ff */
[----:B------:R-:W-:Y:S02]  /*18580*/  @P0 IMAD.IADD R0, R9, 0x1, R10 ;  /* 0x0000000109000824 */ /* 0x000fe400078e020a */
[----:B------:R-:W-:Y:S04]  /*18590*/  @P0 IMAD.WIDE.U32 R4, R8, 0x30, R4 ;  /* 0x0000003008040825 */ /* 0x000fe800078e0004 */
[----:B------:R-:W-:Y:S04]  /*185a0*/  @P0 IMAD R0, R0, 0x30, RZ ;  /* 0x0000003000000824 */ /* 0x000fe800078e02ff */
[----:B------:R-:W-:Y:S01]  /*185b0*/  @P0 IMAD.IADD R0, R0, 0x1, R5 ;  /* 0x0000000100000824 */ /* 0x000fe200078e0205 */
[-C--:B------:R-:W-:Y:S05]  /*185c0*/  @P0 IADD3 R5, P2, R204, R4.reuse, RZ ;  /* 0x00000004cc050210 */ /* 0x080fea0007f5e0ff */
[----:B------:R-:W-:Y:S01]  /*185d0*/  @P0 IMAD.X R8, R0, 0x1, R103, P2 ;  /* 0x0000000100080824 */ /* 0x000fe200010e0667 */
[C---:B-1----:R-:W-:Y:S04]  /*185e0*/  @P0 LEA R12, P2, R5.reuse, c[0x0][0x1c8], 0x1 ;  /* 0x00007200050c0a11 */ /* 0x042fe800078408ff */
[----:B------:R-:W-:Y:S02]  /*185f0*/  @P0 LEA.HI.X R13, R5, c[0x0][0x1cc], R8, 0x1, P2 ;  /* 0x00007300050d0a11 */ /* 0x000fe400010f0c08 */
[-C--:B----4-:R-:W-:Y:S05]  /*18600*/  @P0 IADD3 R5, P2, R22, R4.reuse, RZ ;  /* 0x0000000416050210 */ /* 0x090fea0007f5e0ff */
[C---:B-----5:R-:W-:Y:S01]  /*18610*/  @P0 IMAD.X R8, R0.reuse, 0x1, R11, P2 ;  /* 0x0000000100080824 */ /* 0x060fe200010e060b */
        /* <DEDUP_REMOVED lines=17> */
.L_x_495:
        /* <DEDUP_REMOVED lines=141> */
[C---:B------:R-:W-:Y:S02]  /*19000*/  FMUL.FTZ R76, R101.reuse, R76 ;  /* 0x0000004c654c7220 */ /* 0x040fe40000410000 */
[--C-:B-1----:R-:W-:Y:S01]  /*19010*/  FFMA.FTZ R3, R18, c[0x0][0x2d0], -R161.reuse ;  /* 0x0000b40012037a23 */ /* 0x102fe200000108a1 */
[----:B---3--:R-:W-:Y:S01]  /*19020*/  F2FP.PACK_AB R114, R248, R247 ;  /* 0x000000f7f872723e */ /* 0x008fe200000000ff */
[C---:B------:R-:W-:Y:S02]  /*19030*/  FMUL.FTZ R18, R102.reuse, R126 ;  /* 0x0000007e66127220 */ /* 0x040fe40000410000 */
[----:B------:R1:W-:Y:S01]  /*19040*/  MUFU.EX2 R244, R3 ;  /* 0x0000000300f47308 */ /* 0x0003e20000000800 */
[----:B------:R-:W-:Y:S02]  /*19050*/  FMUL.FTZ R77, R101, R77 ;  /* 0x0000004d654d7220 */ /* 0x000fe40000410000 */
[C---:B------:R-:W-:Y:S02]  /*19060*/  FMUL.FTZ R82, R102.reuse, R82 ;  /* 0x0000005266527220 */ /* 0x040fe40000410000 */
[----:B------:R-:W-:Y:S01]  /*19070*/  FMUL.FTZ R83, R102, R83 ;  /* 0x0000005366537220 */ /* 0x000fe20000410000 */
        /* <DEDUP_REMOVED lines=90> */
[C---:B-1----:R-:W-:Y:S01]  /*19620*/  FMUL.FTZ R4, R103.reuse, R112 ;  /* 0x0000007067047220 */ /* 0x042fe20000410000 */
[----:B------:R-:W-:Y:S02]  /*19630*/  F2FP.PACK_AB R112, R250, R249 ;  /* 0x000000f9fa70723e */ /* 0x000fe400000000ff */
[----:B----4-:R-:W-:Y:S05]  /*19640*/  F2FP.PACK_AB R119, R238, R237 ;  /* 0x000000edee77723e */ /* 0x010fea00000000ff */
[-C--:B------:R-:W-:Y:S05]  /*19650*/  HMMA.16816.F32 R4, R112, R20.reuse, R4 ;  /* 0x000000147004723c */ /* 0x080fea0000001804 */
[----:B--2---:R-:W-:Y:S03]  /*19660*/  FFMA.FTZ R100, R186, c[0x0][0x2d0], -R3 ;  /* 0x0000b400ba647a23 */ /* 0x004fe60000010803 */
        /* <DEDUP_REMOVED lines=22> */
[C---:B------:R-:W-:Y:S03]  /*197d0*/  FMUL.FTZ R39, R102.reuse, R147 ;  /* 0x0000009366277220 */ /* 0x040fe60000410000 */
[----:B------:R-:W-:Y:S02]  /*197e0*/  FFMA.FTZ R102, R102, R252, R245 ;  /* 0x000000fc66667223 */ /* 0x000fe400000100f5 */
        /* <DEDUP_REMOVED lines=10> */
[----:B------:R-:W4:Y:S01]  /*19890*/  LDL.LU R194, [R1+0x8] ;  /* 0x0000080001c27983 */ /* 0x000f220000300800 */
[----:B------:R1:W1:Y:S06]  /*198a0*/  MUFU.EX2 R193, R100 ;  /* 0x0000006400c17308 */ /* 0x00026c0000000800 */
        /* <DEDUP_REMOVED lines=15> */
[----:B------:R-:W2:Y:S07]  /*199a0*/  LDL.LU R196, [R1] ;  /* 0x0000000001c47983 */ /* 0x000eae0000300800 */
[C---:B------:R-:W-:Y:S08]  /*199b0*/  HMMA.16816.F32 R88, R116.reuse, R124, R88 ;  /* 0x0000007c7458723c */ /* 0x040ff00000001858 */
[-C--:B------:R-:W-:Y:S04]  /*199c0*/  HMMA.16816.F32 R92, R116, R126.reuse, R92 ;  /* 0x0000007e745c723c */ /* 0x080fe8000000185c */
[--C-:B-----5:R-:W-:Y:S02]  /*199d0*/  FFMA.FTZ R100, R197, c[0x0][0x2d0], -R161.reuse ;  /* 0x0000b400c5647a23 */ /* 0x120fe400000108a1 */
[----:B------:R-:W5:Y:S01]  /*199e0*/  LDL R197, [R1+0x50] ;  /* 0x0000500001c57983 */ /* 0x000f620000100800 */
[----:B------:R-:W-:Y:S01]  /*199f0*/  F2FP.PACK_AB R116, R225, R226 ;  /* 0x000000e2e174723e */ /* 0x000fe200000000ff */
[----:B------:R-:W-:Y:S01]  /*19a00*/  HMMA.16816.F32 R96, R112, R126, R96 ;  /* 0x0000007e7060723c */ /* 0x000fe20000001860 */
[----:B------:R1:W-:Y:S01]  /*19a10*/  MUFU.EX2 R187, R100 ;  /* 0x0000006400bb7308 */ /* 0x0003e20000000800 */
[----:B------:R-:W1:Y:S02]  /*19a20*/  LDSM.16.MT88.4 R124, [R209+0x2880] ;  /* 0x00288000d17c783b */ /* 0x000e640000004200 */
[----:B------:R-:W-:Y:S02]  /*19a30*/  F2FP.PACK_AB R117, R207, R224 ;  /* 0x000000e0cf75723e */ /* 0x000fe400000000ff */
[----:B------:R-:W-:Y:S02]  /*19a40*/  F2FP.PACK_AB R118, R205, R206 ;  /* 0x000000cecd76723e */ /* 0x000fe400000000ff */
[----:B------:R-:W-:Y:S04]  /*19a50*/  F2FP.PACK_AB R112, R233, R234 ;  /* 0x000000eae970723e */ /* 0x000fe800000000ff */
[----:B------:R-:W-:Y:S02]  /*19a60*/  F2FP.PACK_AB R113, R231, R232 ;  /* 0x000000e8e771723e */ /* 0x000fe400000000ff */
[----:B------:R-:W-:Y:S02]  /*19a70*/  F2FP.PACK_AB R114, R229, R230 ;  /* 0x000000e6e572723e */ /* 0x000fe400000000ff */
[----:B------:R-:W-:Y:S02]  /*19a80*/  F2FP.PACK_AB R115, R227, R228 ;  /* 0x000000e4e373723e */ /* 0x000fe400000000ff */
[----:B------:R-:W-:Y:S05]  /*19a90*/  F2FP.PACK_AB R119, R193, R204 ;  /* 0x000000ccc177723e */ /* 0x000fea00000000ff */
[-C--:B-1----:R-:W-:Y:S03]  /*19aa0*/  HMMA.16816.F32 R4, R112, R120.reuse, R4 ;  /* 0x000000787004723c */ /* 0x082fe60000001804 */
[--C-:B------:R-:W-:Y:S04]  /*19ab0*/  FFMA.FTZ R100, R198, c[0x0][0x2d0], -R161.reuse ;  /* 0x0000b400c6647a23 */ /* 0x100fe800000108a1 */
        /* <DEDUP_REMOVED lines=34> */
[-C--:B----4-:R-:W-:Y:S01]  /*19ce0*/  HMMA.16816.F32 R84, R112, R124.reuse, R84 ;  /* 0x0000007c7054723c */ /* 0x090fe20000001854 */
[----:B------:R1:W4:Y:S07]  /*19cf0*/  MUFU.EX2 R180, R100 ;  /* 0x0000006400b47308 */ /* 0x00032e0000000800 */
[C---:B------:R-:W-:Y:S08]  /*19d00*/  HMMA.16816.F32 R88, R116.reuse, R124, R88 ;  /* 0x0000007c7458723c */ /* 0x040ff00000001858 */
[-C--:B------:R-:W-:Y:S08]  /*19d10*/  HMMA.16816.F32 R92, R116, R126.reuse, R92 ;  /* 0x0000007e745c723c */ /* 0x080ff0000000185c */
[----:B------:R-:W-:Y:S04]  /*19d20*/  HMMA.16816.F32 R96, R112, R126, R96 ;  /* 0x0000007e7060723c */ /* 0x000fe80000001860 */
[----:B-1----:R-:W-:Y:S01]  /*19d30*/  FFMA.FTZ R100, R201, c[0x0][0x2d0], -R3 ;  /* 0x0000b400c9647a23 */ /* 0x002fe20000010803 */
[----:B----4-:R-:W-:Y:S01]  /*19d40*/  F2FP.PACK_AB R160, R180, R181 ;  /* 0x000000b5b4a0723e */ /* 0x010fe200000000ff */
[----:B------:R-:W-:Y:S02]  /*19d50*/  FFMA.FTZ R0, R0, R194, R235 ;  /* 0x000000c200007223 */ /* 0x000fe400000100eb */
[----:B------:R1:W-:Y:S04]  /*19d60*/  MUFU.EX2 R179, R100 ;  /* 0x0000006400b37308 */ /* 0x0003e80000000800 */
[----:B------:R-:W-:Y:S04]  /*19d70*/  FADD.FTZ R0, R236, R0 ;  /* 0x00000000ec007221 */ /* 0x000fe80000010000 */
[----:B------:R-:W-:Y:S02]  /*19d80*/  FADD.FTZ R0, R237, R0 ;  /* 0x00000000ed007221 */ /* 0x000fe40000010000 */
[--C-:B-1----:R-:W-:Y:S02]  /*19d90*/  FFMA.FTZ R100, R202, c[0x0][0x2d0], -R3.reuse ;  /* 0x0000b400ca647a23 */ /* 0x102fe40000010803 */
[----:B------:R-:W-:Y:S01]  /*19da0*/  FFMA.FTZ R3, R108, c[0x0][0x2d0], -R3 ;  /* 0x0000b4006c037a23 */ /* 0x000fe20000010803 */
[----:B------:R-:W-:Y:S01]  /*19db0*/  F2FP.PACK_AB R108, R192, R191 ;  /* 0x000000bfc06c723e */ /* 0x000fe200000000ff */
[----:B------:R1:W4:Y:S01]  /*19dc0*/  MUFU.EX2 R178, R100 ;  /* 0x0000006400b27308 */ /* 0x0003220000000800 */
[----:B---3--:R-:W-:Y:S02]  /*19dd0*/  FFMA.FTZ R101, R101, R195, R239 ;  /* 0x000000c365657223 */ /* 0x008fe400000100ef */
[--C-:B-1----:R-:W-:Y:S01]  /*19de0*/  FFMA.FTZ R100, R203, c[0x0][0x2d0], -R110.reuse ;  /* 0x0000b400cb647a23 */ /* 0x102fe2000001086e */
[----:B----4-:R-:W-:Y:S06]  /*19df0*/  F2FP.PACK_AB R161, R178, R179 ;  /* 0x000000b3b2a1723e */ /* 0x010fec00000000ff */
[----:B------:R1:W-:Y:S01]  /*19e00*/  MUFU.EX2 R177, R100 ;  /* 0x0000006400b17308 */ /* 0x0003e20000000800 */
[----:B--2---:R-:W-:Y:S02]  /*19e10*/  FFMA.FTZ R103, R103, R196, R249 ;  /* 0x000000c467677223 */ /* 0x004fe400000100f9 */
[----:B-1----:R-:W-:Y:S01]  /*19e20*/  FFMA.FTZ R100, R190, c[0x0][0x2d0], -R110 ;  /* 0x0000b400be647a23 */ /* 0x002fe2000001086e */
[----:B------:R-:W-:Y:S02]  /*19e30*/  F2FP.PACK_AB R110, R184, R185 ;  /* 0x000000b9b86e723e */ /* 0x000fe400000000ff */
[C---:B-----5:R-:W-:Y:S04]  /*19e40*/  ISETP.GT.AND P0, PT, R223.reuse, R197, PT ;  /* 0x000000c5df00720c */ /* 0x060fe80003f04270 */
[----:B------:R-:W1:Y:S01]  /*19e50*/  MUFU.EX2 R176, R100 ;  /* 0x0000006400b07308 */ /* 0x000e620000000800 */
[----:B------:R-:W-:Y:S01]  /*19e60*/  IADD3 R223, R223, -0x1, RZ ;  /* 0xffffffffdfdf7810 */ /* 0x000fe20007ffe0ff */
[-C--:B------:R-:W-:Y:S08]  /*19e70*/  HMMA.16816.F32 R112, R108, R132.reuse, R4 ;  /* 0x000000846c70723c */ /* 0x080ff00000001804 */
[----:B------:R-:W2:Y:S01]  /*19e80*/  MUFU.EX2 R100, R3 ;  /* 0x0000000300647308 */ /* 0x000ea20000000800 */
[----:B------:R-:W-:Y:S03]  /*19e90*/  FADD.FTZ R4, R238, R0 ;  /* 0x00000000ee047221 */ /* 0x000fe60000010000 */
[----:B------:R-:W-:Y:S02]  /*19ea0*/  FADD.FTZ R5, R246, R102 ;  /* 0x00000066f6057221 */ /* 0x000fe40000010000 */
[----:B------:R-:W-:Y:S02]  /*19eb0*/  FADD.FTZ R4, R224, R4 ;  /* 0x00000004e0047221 */ /* 0x000fe40000010000 */
[----:B------:R-:W-:Y:S02]  /*19ec0*/  FADD.FTZ R5, R244, R5 ;  /* 0x00000005f4057221 */ /* 0x000fe40000010000 */
[----:B------:R-:W-:Y:S02]  /*19ed0*/  FADD.FTZ R7, R207, R4 ;  /* 0x00000004cf077221 */ /* 0x000fe40000010000 */
[----:B------:R-:W-:Y:S01]  /*19ee0*/  FADD.FTZ R5, R243, R5 ;  /* 0x00000005f3057221 */ /* 0x000fe20000010000 */
[----:B-1----:R-:W-:Y:S03]  /*19ef0*/  F2FP.PACK_AB R162, R176, R177 ;  /* 0x000000b1b0a2723e */ /* 0x002fe600000000ff */
[----:B------:R-:W-:Y:S04]  /*19f00*/  FADD.FTZ R0, R232, R5 ;  /* 0x00000005e8007221 */ /* 0x000fe80000010000 */
        /* <DEDUP_REMOVED lines=36> */
[----:B------:R-:W-:Y:S04]  /*1a150*/  FADD.FTZ R4, R206, R8 ;  /* 0x00000008ce047221 */ /* 0x000fe80000010000 */
        /* <DEDUP_REMOVED lines=13> */
[C---:B------:R-:W-:Y:S01]  /*1a230*/  HMMA.16816.F32 R72, R160.reuse, R168, R72 ;  /* 0x000000a8a048723c */ /* 0x040fe20000001848 */
[----:B------:R1:W-:Y:S03]  /*1a240*/  STL [R1], R5 ;  /* 0x0000000501007387 */ /* 0x0003e60000100800 */
[----:B------:R-:W-:Y:S01]  /*1a250*/  FADD.FTZ R0, R100, R0 ;  /* 0x0000000064007221 */ /* 0x000fe20000010000 */
[----:B------:R1:W-:Y:S01]  /*1a260*/  STL [R1+0x4], R3 ;  /* 0x0000040301007387 */ /* 0x0003e20000100800 */
[----:B------:R-:W-:Y:S01]  /*1a270*/  FADD.FTZ R252, R182, R4 ;  /* 0x00000004b6fc7221 */ /* 0x000fe20000010000 */
[----:B------:R-:W-:Y:S01]  /*1a280*/  MOV R100, R2 ;  /* 0x0000000200647202 */ /* 0x000fe20000000f00 */
[-C--:B------:R-:W-:Y:S01]  /*1a290*/  HMMA.16816.F32 R76, R160, R170.reuse, R76 ;  /* 0x000000aaa04c723c */ /* 0x080fe2000000184c */
[----:B------:R1:W-:Y:S07]  /*1a2a0*/  STL [R1+0x8], R0 ;  /* 0x0000080001007387 */ /* 0x0003ee0000100800 */
[C---:B------:R-:W-:Y:S08]  /*1a2b0*/  HMMA.16816.F32 R80, R108.reuse, R170, R80 ;  /* 0x000000aa6c50723c */ /* 0x040ff00000001850 */
[-C--:B------:R-:W-:Y:S08]  /*1a2c0*/  HMMA.16816.F32 R84, R108, R172.reuse, R84 ;  /* 0x000000ac6c54723c */ /* 0x080ff00000001854 */
[C---:B------:R-:W-:Y:S08]  /*1a2d0*/  HMMA.16816.F32 R88, R160.reuse, R172, R88 ;  /* 0x000000aca058723c */ /* 0x040ff00000001858 */
[-C--:B------:R-:W-:Y:S08]  /*1a2e0*/  HMMA.16816.F32 R92, R160, R174.reuse, R92 ;  /* 0x000000aea05c723c */ /* 0x080ff0000000185c */
[----:B------:R-:W-:Y:S01]  /*1a2f0*/  HMMA.16816.F32 R96, R108, R174, R96 ;  /* 0x000000ae6c60723c */ /* 0x000fe20000001860 */
[----:B-1----:R-:W-:-:S07]  /*1a300*/  @P0 BRA `(.L_x_496) ;  /* 0xffffcf2000000947 */ /* 0x002fce000383ffff */
.L_x_493:
        /* <DEDUP_REMOVED lines=16> */
[----:B-1----:R-:W-:-:S04]  /*1a410*/  SHF.R.S32.HI R0, RZ, 0x1f, R6 ;  /* 0x0000001fff007819 */ /* 0x002fc80000011406 */
[----:B------:R-:W-:-:S04]  /*1a420*/  LEA.HI R0, R0, R6, RZ, 0x2 ;  /* 0x0000000600007211 */ /* 0x000fc800078f10ff */
[----:B------:R-:W-:-:S04]  /*1a430*/  SHF.R.S32.HI R0, RZ, 0x2, R0 ;  /* 0x00000002ff007819 */ /* 0x000fc80000011400 */
[----:B------:R-:W-:Y:S02]  /*1a440*/  IADD3 R224, -R0, 0x30, RZ ;  /* 0x0000003000e07810 */ /* 0x000fe40007ffe1ff */
[----:B--2---:R-:W-:-:S05]  /*1a450*/  IADD3 R250, P0, R10, 0x20, RZ ;  /* 0x000000200afa7810 */ /* 0x004fca0007f1e0ff */
[----:B---3--:R-:W-:Y:S01]  /*1a460*/  IMAD.X R249, RZ, RZ, R9, P0 ;  /* 0x000000fffff97224 */ /* 0x008fe200000e0609 */
[----:B------:R-:W-:-:S05]  /*1a470*/  IADD3 R248, P0, R10, 0x40, RZ ;  /* 0x000000400af87810 */ /* 0x000fca0007f1e0ff */
[----:B------:R-:W-:Y:S01]  /*1a480*/  IMAD.X R247, RZ, RZ, R9, P0 ;  /* 0x000000fffff77224 */ /* 0x000fe200000e0609 */
[----:B----4-:R-:W-:-:S05]  /*1a490*/  IADD3 R246, P0, R4, 0x20, RZ ;  /* 0x0000002004f67810 */ /* 0x010fca0007f1e0ff */
[----:B-----5:R-:W-:Y:S01]  /*1a4a0*/  IMAD.X R245, RZ, RZ, R3, P0 ;  /* 0x000000fffff57224 */ /* 0x020fe200000e0603 */
[----:B------:R-:W-:-:S05]  /*1a4b0*/  IADD3 R244, P0, R4, 0x40, RZ ;  /* 0x0000004004f47810 */ /* 0x000fca0007f1e0ff */
[----:B------:R-:W-:Y:S02]  /*1a4c0*/  IMAD.X R243, RZ, RZ, R3, P0 ;  /* 0x000000fffff37224 */ /* 0x000fe400000e0603 */
.L_x_515:
[----:B--2---:R-:W2:Y:S01]  /*1a4d0*/  LDL R0, [R1+0x20] ;  /* 0x0000200001007983 */ /* 0x004ea20000100800 */
[----:B------:R-:W-:Y:S04]  /*1a4e0*/  DEPBAR.LE SB0, 0x0 ;  /* 0x000080000000791a */ /* 0x000fe80000000000 */
[----:B------:R-:W3:Y:S01]  /*1a4f0*/  LDL.64 R8, [R1+0x40] ;  /* 0x0000400001087983 */ /* 0x000ee20000100a00 */
[----:B------:R-:W-:Y:S01]  /*1a500*/  SHF.R.S32.HI R2, RZ, 0x1f, R223 ;  /* 0x0000001fff027819 */ /* 0x000fe200000114df */
[C---:B------:R-:W-:Y:S01]  /*1a510*/  IMAD.WIDE.U32 R4, R223.reuse, UR10, RZ ;  /* 0x0000000adf047c25 */ /* 0x040fe2000f8e00ff */
[----:B------:R-:W-:Y:S02]  /*1a520*/  MOV R10, c[0x0][0x208] ;  /* 0x00008200000a7a02 */ /* 0x000fe40000000f00 */
[----:B------:R-:W-:Y:S01]  /*1a530*/  MOV R11, c[0x0][0x20c] ;  /* 0x00008300000b7a02 */ /* 0x000fe20000000f00 */
[----:B------:R-:W3:Y:S06]  /*1a540*/  LDL.64 R12, [R1+0x38] ;  /* 0x00003800010c7983 */ /* 0x000eec0000100a00 */
[----:B------:R-:W-:Y:S08]  /*1a550*/  BAR.SYNC.DEFER_BLOCKING 0x0 ;  /* 0x0000000000007b1d */ /* 0x000ff00000010000 */
        /* <DEDUP_REMOVED lines=13> */
[C---:B--2---:R-:W-:Y:S02]  /*1a630*/  LOP3.LUT P5, RZ, R0.reuse, 0x100, RZ, 0xc0, !PT ;  /* 0x0000010000ff7812 */ /* 0x044fe400078ac0ff */
[C---:B------:R-:W-:Y:S02]  /*1a640*/  LOP3.LUT P4, RZ, R0.reuse, 0x80, RZ, 0xc0, !PT ;  /* 0x0000008000ff7812 */ /* 0x040fe4000788c0ff */
[----:B------:R-:W-:Y:S01]  /*1a650*/  LOP3.LUT P3, RZ, R0, 0x200, RZ, 0xc0, !PT ;  /* 0x0000020000ff7812 */ /* 0x000fe2000786c0ff */
[----:B------:R-:W-:Y:S04]  /*1a660*/  IMAD R0, R223, UR5, RZ ;  /* 0x00000005df007c24 */ /* 0x000fe8000f8e02ff */
[----:B------:R-:W-:Y:S01]  /*1a670*/  IMAD R0, R2, UR10, R0 ;  /* 0x0000000a02007c24 */ /* 0x000fe2000f8e0200 */
[----:B---3--:R-:W-:Y:S04]  /*1a680*/  IADD3 R2, P0, R8, R4, RZ ;  /* 0x0000000408027210 */ /* 0x008fe80007f1e0ff */
[----:B------:R-:W-:Y:S04]  /*1a690*/  IADD3 R0, R5, R0, RZ ;  /* 0x0000000005007210 */ /* 0x000fe80007ffe0ff */
[----:B------:R-:W-:Y:S02]  /*1a6a0*/  IADD3.X R3, R0, R13, RZ, P0, !PT ;  /* 0x0000000d00037210 */ /* 0x000fe400007fe4ff */
[C---:B------:R-:W-:Y:S04]  /*1a6b0*/  LEA R28, P0, R2.reuse, c[0x0][0x1f8], 0x1 ;  /* 0x00007e00021c7a11 */ /* 0x040fe800078008ff */
[----:B------:R-:W-:Y:S02]  /*1a6c0*/  LEA.HI.X R29, R2, c[0x0][0x1fc], R3, 0x1, P0 ;  /* 0x00007f00021d7a11 */ /* 0x000fe400000f0c03 */
[-C--:B------:R-:W-:Y:S03]  /*1a6d0*/  IADD3 R2, P0, R250, R4.reuse, RZ ;  /* 0x00000004fa027210 */ /* 0x080fe60007f1e0ff */
[----:B------:R-:W-:Y:S01]  /*1a6e0*/  @!PT LDS RZ, [RZ] ;  /* 0x00000000fffff984 */ /* 0x000fe20000000800 */
[----:B------:R-:W-:Y:S01]  /*1a6f0*/  @!PT LDS RZ, [RZ] ;  /* 0x00000000fffff984 */ /* 0x000fe20000000800 */
[----:B------:R-:W-:Y:S01]  /*1a700*/  @!PT LDS RZ, [RZ] ;  /* 0x00000000fffff984 */ /* 0x000fe20000000800 */
[----:B------:R2:W-:Y:S01]  /*1a710*/  LDGSTS.E.BYPASS.LTC128B.128 [R222+0x1880], [R28.64], !P5 ;  /* 0x018800001cde7fae */ /* 0x0005e2000e901d4c */
[----:B------:R-:W-:Y:S02]  /*1a720*/  IADD3.X R3, R0, R249, RZ, P0, !PT ;  /* 0x000000f900037210 */ /* 0x000fe400007fe4ff */
[C---:B------:R-:W-:Y:S04]  /*1a730*/  LEA R100, P0, R2.reuse, c[0x0][0x1f8], 0x1 ;  /* 0x00007e0002647a11 */ /* 0x040fe800078008ff */
[----:B------:R-:W-:Y:S02]  /*1a740*/  LEA.HI.X R101, R2, c[0x0][0x1fc], R3, 0x1, P0 ;  /* 0x00007f0002657a11 */ /* 0x000fe400000f0c03 */
[-C--:B------:R-:W-:Y:S03]  /*1a750*/  IADD3 R2, P0, R248, R4.reuse, RZ ;  /* 0x00000004f8027210 */ /* 0x080fe60007f1e0ff */
[----:B------:R3:W-:Y:S01]  /*1a760*/  LDGSTS.E.BYPASS.LTC128B.128 [R222+0x2480], [R100.64], !P4 ;  /* 0x0248000064de7fae */ /* 0x0007e2000e101d4c */
[----:B------:R-:W-:Y:S02]  /*1a770*/  IADD3.X R3, R0, R247, RZ, P0, !PT ;  /* 0x000000f700037210 */ /* 0x000fe400007fe4ff */
[C---:B------:R-:W-:Y:S04]  /*1a780*/  LEA R42, P0, R2.reuse, c[0x0][0x1f8], 0x1 ;  /* 0x00007e00022a7a11 */ /* 0x040fe800078008ff */
[----:B------:R-:W-:Y:S02]  /*1a790*/  LEA.HI.X R43, R2, c[0x0][0x1fc], R3, 0x1, P0 ;  /* 0x00007f00022b7a11 */ /* 0x000fe400000f0c03 */
[C---:B------:R-:W-:Y:S02]  /*1a7a0*/  @!P1 LEA R2, P0, R10.reuse, R4, 0x5 ;  /* 0x000000040a029211 */ /* 0x040fe400078028ff */
[-C--:B-1----:R-:W-:Y:S01]  /*1a7b0*/  HMMA.16816.F32 R4, R48, R16.reuse, RZ ;  /* 0x000000103004723c */ /* 0x082fe200000018ff */
[----:B------:R1:W-:Y:S02]  /*1a7c0*/  LDGSTS.E.BYPASS.LTC128B.128 [R222+0x3080], [R42.64], !P3 ;  /* 0x030800002ade7fae */ /* 0x0003e4000d901d4c */
[----:B------:R-:W-:Y:S02]  /*1a7d0*/  @!P1 LEA.HI.X R0, R10, R0, R11, 0x5, P0 ;  /* 0x000000000a009211 */ /* 0x000fe400000f2c0b */
        /* <DEDUP_REMOVED lines=23> */
[----:B------:R-:W0:Y:S01]  /*1a950*/  LDGDEPBAR ;  /* 0x00000000000079af */ /* 0x000e220000000000 */
[----:B----4-:R-:W-:Y:S07]  /*1a960*/  ISETP.GT.AND P0, PT, R223, R225, PT ;  /* 0x000000e1df00720c */ /* 0x010fee0003f04270 */
[----:B------:R-:W2:Y:S01]  /*1a970*/  LDSM.16.M88.4 R188, [R208+0x4880] ;  /* 0x00488000d0bc783b */ /* 0x000ea20000000200 */
[-C--:B-----5:R-:W-:Y:S07]  /*1a980*/  HMMA.16816.F32 R36, R48, R160.reuse, RZ ;  /* 0x000000a03024723c */ /* 0x0a0fee00000018ff */
        /* <DEDUP_REMOVED lines=185> */
[----:B------:R-:W-:Y:S04]  /*1b520*/  IMAD.WIDE.U32 R2, R0, c[0x0][0x1e0], RZ ;  /* 0x0000780000027a25 */ /* 0x000fe800078e00ff */
        /* <DEDUP_REMOVED lines=42> */
.L_x_498:
        /* <DEDUP_REMOVED lines=13> */
[C---:B------:R-:W-:Y:S02]  /*1b8a0*/  IADD3 R7, -R251.reuse, 0x1, R2 ;  /* 0x00000001fb077810 */ /* 0x040fe40007ffe102 */
[----:B------:R-:W-:Y:S02]  /*1b8b0*/  IADD3 R8, -R251, R2, RZ ;  /* 0x00000002fb087210 */ /* 0x000fe40007ffe1ff */
[----:B---3--:R-:W-:Y:S04]  /*1b8c0*/  IADD3 R7, -R32, R7, R33 ;  /* 0x0000000720077210 */ /* 0x008fe80007ffe121 */
        /* <DEDUP_REMOVED lines=18> */
.L_x_501:
[----:B------:R-:W-:Y:S04]  /*1b9f0*/  MOV R9, c[0x0][0x32c] ;  /* 0x0000cb0000097a02 */ /* 0x000fe80000000f00 */
[----:B------:R-:W-:Y:S11]  /*1ba00*/  ISETP.NE.AND P0, PT, R9, 0x1, PT ;  /* 0x000000010900780c */ /* 0x000ff60003f05270 */
[----:B------:R-:W-:Y:S02]  /*1ba10*/  @!UPT UIADD3 URZ, URZ, URZ, URZ ;  /* 0x0000003f3f3ff290 */ /* 0x000fe4000fffe03f */
[----:B------:R-:W-:Y:S05]  /*1ba20*/  @P0 IMAD.HI.U32 R9, R4, c[0x0][0x330], RZ ;  /* 0x0000cc0004090a27 */ /* 0x000fea00078e00ff */
[----:B------:R-:W-:Y:S02]  /*1ba30*/  @P0 SHF.R.U32.HI R4, RZ, c[0x0][0x334], R9 ;  /* 0x0000cd00ff040a19 */ /* 0x000fe40000011609 */
.L_x_502:
[----:B------:R-:W-:Y:S05]  /*1ba40*/  BSYNC B0 ;  /* 0x0000000000007941 */ /* 0x000fea0003800000 */
.L_x_500:
[----:B------:R-:W-:Y:S05]  /*1ba50*/  IMAD R4, R4, c[0x0][0x32c], R8 ;  /* 0x0000cb0004047a24 */ /* 0x000fea00078e0208 */
[----:B------:R-:W-:Y:S02]  /*1ba60*/  IADD3 R9, R4, c[0x0][0x32c], RZ ;  /* 0x0000cb0004097a10 */ /* 0x000fe40007ffe0ff */
[----:B------:R-:W-:Y:S02]  /*1ba70*/  IMNMX R0, R0, R4, !PT ;  /* 0x0000000400007217 */ /* 0x000fe40007800200 */
[----:B------:R-:W-:Y:S02]  /*1ba80*/  IMNMX R3, R3, R9, PT ;  /* 0x0000000903037217 */ /* 0x000fe40003800200 */
.L_x_499:
        /* <DEDUP_REMOVED lines=72> */
.L_x_505:
[----:B------:R-:W-:Y:S04]  /*1bf10*/  MOV R14, c[0x0][0x32c] ;  /* 0x0000cb00000e7a02 */ /* 0x000fe80000000f00 */
[----:B------:R-:W-:Y:S11]  /*1bf20*/  ISETP.NE.AND P0, PT, R14, 0x1, PT ;  /* 0x000000010e00780c */ /* 0x000ff60003f05270 */
[----:B------:R-:W-:Y:S02]  /*1bf30*/  @!UPT UIADD3 URZ, URZ, URZ, URZ ;  /* 0x0000003f3f3ff290 */ /* 0x000fe4000fffe03f */
[----:B------:R-:W-:Y:S05]  /*1bf40*/  @P0 IMAD.HI.U32 R14, R3, c[0x0][0x330], RZ ;  /* 0x0000cc00030e0a27 */ /* 0x000fea00078e00ff */
[----:B------:R-:W-:Y:S02]  /*1bf50*/  @P0 SHF.R.U32.HI R3, RZ, c[0x0][0x334], R14 ;  /* 0x0000cd00ff030a19 */ /* 0x000fe4000001160e */
.L_x_506:
[----:B------:R-:W-:Y:S05]  /*1bf60*/  BSYNC B0 ;  /* 0x0000000000007941 */ /* 0x000fea0003800000 */
.L_x_504:
[----:B------:R-:W-:Y:S05]  /*1bf70*/  IMAD R3, R3, c[0x0][0x32c], R8 ;  /* 0x0000cb0003037a24 */ /* 0x000fea00078e0208 */
[----:B------:R-:W-:Y:S02]  /*1bf80*/  IADD3 R14, R3, c[0x0][0x32c], RZ ;  /* 0x0000cb00030e7a10 */ /* 0x000fe40007ffe0ff */
[----:B------:R-:W-:Y:S02]  /*1bf90*/  IMNMX R0, R0, R3, !PT ;  /* 0x0000000300007217 */ /* 0x000fe40007800200 */
[----:B------:R-:W-:Y:S02]  /*1bfa0*/  IMNMX R2, R2, R14, PT ;  /* 0x0000000e02027217 */ /* 0x000fe40003800200 */
.L_x_503:
        /* <DEDUP_REMOVED lines=61> */
.L_x_509:
[----:B------:R-:W-:Y:S04]  /*1c380*/  MOV R14, c[0x0][0x32c] ;  /* 0x0000cb00000e7a02 */ /* 0x000fe80000000f00 */
[----:B------:R-:W-:Y:S11]  /*1c390*/  ISETP.NE.AND P0, PT, R14, 0x1, PT ;  /* 0x000000010e00780c */ /* 0x000ff60003f05270 */
[----:B------:R-:W-:Y:S02]  /*1c3a0*/  @!UPT UIADD3 URZ, URZ, URZ, URZ ;  /* 0x0000003f3f3ff290 */ /* 0x000fe4000fffe03f */
[----:B------:R-:W-:Y:S05]  /*1c3b0*/  @P0 IMAD.HI.U32 R14, R3, c[0x0][0x330], RZ ;  /* 0x0000cc00030e0a27 */ /* 0x000fea00078e00ff */
[----:B------:R-:W-:Y:S02]  /*1c3c0*/  @P0 SHF.R.U32.HI R3, RZ, c[0x0][0x334], R14 ;  /* 0x0000cd00ff030a19 */ /* 0x000fe4000001160e */
.L_x_510:
[----:B------:R-:W-:Y:S05]  /*1c3d0*/  BSYNC B0 ;  /* 0x0000000000007941 */ /* 0x000fea0003800000 */
.L_x_508:
[----:B------:R-:W-:Y:S05]  /*1c3e0*/  IMAD R3, R3, c[0x0][0x32c], R8 ;  /* 0x0000cb0003037a24 */ /* 0x000fea00078e0208 */
[----:B------:R-:W-:Y:S02]  /*1c3f0*/  IADD3 R14, R3, c[0x0][0x32c], RZ ;  /* 0x0000cb00030e7a10 */ /* 0x000fe40007ffe0ff */
[----:B------:R-:W-:Y:S02]  /*1c400*/  IMNMX R0, R0, R3, !PT ;  /* 0x0000000300007217 */ /* 0x000fe40007800200 */
[----:B------:R-:W-:Y:S02]  /*1c410*/  IMNMX R2, R2, R14, PT ;  /* 0x0000000e02027217 */ /* 0x000fe40003800200 */
.L_x_507:
        /* <DEDUP_REMOVED lines=61> */
.L_x_513:
[----:B------:R-:W-:Y:S04]  /*1c7f0*/  MOV R5, c[0x0][0x32c] ;  /* 0x0000cb0000057a02 */ /* 0x000fe80000000f00 */
[----:B------:R-:W-:Y:S11]  /*1c800*/  ISETP.NE.AND P0, PT, R5, 0x1, PT ;  /* 0x000000010500780c */ /* 0x000ff60003f05270 */
[----:B------:R-:W-:Y:S02]  /*1c810*/  @!UPT UIADD3 URZ, URZ, URZ, URZ ;  /* 0x0000003f3f3ff290 */ /* 0x000fe4000fffe03f */
[----:B------:R-:W-:Y:S05]  /*1c820*/  @P0 IMAD.HI.U32 R5, R3, c[0x0][0x330], RZ ;  /* 0x0000cc0003050a27 */ /* 0x000fea00078e00ff */
[----:B------:R-:W-:Y:S02]  /*1c830*/  @P0 SHF.R.U32.HI R3, RZ, c[0x0][0x334], R5 ;  /* 0x0000cd00ff030a19 */ /* 0x000fe40000011605 */
.L_x_514:
[----:B------:R-:W-:Y:S05]  /*1c840*/  BSYNC B0 ;  /* 0x0000000000007941 */ /* 0x000fea0003800000 */
.L_x_512:
[----:B------:R-:W-:Y:S05]  /*1c850*/  IMAD R8, R3, c[0x0][0x32c], R8 ;  /* 0x0000cb0003087a24 */ /* 0x000fea00078e0208 */
[----:B------:R-:W-:Y:S02]  /*1c860*/  IADD3 R3, R8, c[0x0][0x32c], RZ ;  /* 0x0000cb0008037a10 */ /* 0x000fe40007ffe0ff */
[----:B------:R-:W-:Y:S02]  /*1c870*/  IMNMX R0, R0, R8, !PT ;  /* 0x0000000800007217 */ /* 0x000fe40007800200 */
[----:B------:R-:W-:Y:S02]  /*1c880*/  IMNMX R2, R2, R3, PT ;  /* 0x0000000302027217 */ /* 0x000fe40003800200 */
.L_x_511:
        /* <DEDUP_REMOVED lines=237> */
[----:B------:R-:W-:Y:S02]  /*1d760*/  FMUL.FTZ R77, R2, R77 ;  /* 0x0000004d024d7220 */ /* 0x000fe40000410000 */
[----:B------:R-:W-:Y:S01]  /*1d770*/  FMUL.FTZ R80, R100, R80 ;  /* 0x0000005064507220 */ /* 0x000fe20000410000 */
[-C--:B---3--:R-:W-:Y:S01]  /*1d780*/  HMMA.16816.F32 R4, R160, R20.reuse, R4 ;  /* 0x00000014a004723c */ /* 0x088fe20000001804 */
[C---:B------:R-:W-:Y:S02]  /*1d790*/  FMUL.FTZ R28, R2.reuse, R136 ;  /* 0x00000088021c7220 */ /* 0x040fe40000410000 */
[----:B-1----:R-:W-:Y:S02]  /*1d7a0*/  FFMA.FTZ R103, R173, c[0x0][0x2d0], -R164 ;  /* 0x0000b400ad677a23 */ /* 0x002fe400000108a4 */
[----:B------:R-:W-:Y:S02]  /*1d7b0*/  FMUL.FTZ R29, R2, R137 ;  /* 0x00000089021d7220 */ /* 0x000fe40000410000 */
[----:B------:R1:W-:Y:S01]  /*1d7c0*/  MUFU.EX2 R199, R103 ;  /* 0x0000006700c77308 */ /* 0x0003e20000000800 */
[----:B------:R-:W-:Y:S01]  /*1d7d0*/  FMUL.FTZ R81, R100, R81 ;  /* 0x0000005164517220 */ /* 0x000fe20000410000 */
[----:B--2---:R-:W-:Y:S03]  /*1d7e0*/  FSEL R0, R101, RZ, P0 ;  /* 0x000000ff65007208 */ /* 0x004fe60000000000 */
[C---:B------:R-:W-:Y:S01]  /*1d7f0*/  FMUL.FTZ R82, R3.reuse, R82 ;  /* 0x0000005203527220 */ /* 0x040fe20000410000 */
        /* <DEDUP_REMOVED lines=66> */
[C---:B------:R-:W-:Y:S02]  /*1dc20*/  FMUL.FTZ R39, R3.reuse, R147 ;  /* 0x0000009303277220 */ /* 0x040fe40000410000 */
[C---:B------:R-:W-:Y:S02]  /*1dc30*/  FMUL.FTZ R90, R0.reuse, R90 ;  /* 0x0000005a005a7220 */ /* 0x040fe40000410000 */
[C---:B------:R-:W-:Y:S01]  /*1dc40*/  FMUL.FTZ R91, R0.reuse, R91 ;  /* 0x0000005b005b7220 */ /* 0x040fe20000410000 */
[----:B------:R5:W-:Y:S01]  /*1dc50*/  MUFU.EX2 R226, R40 ;  /* 0x0000002800e27308 */ /* 0x000be20000000800 */
[C---:B------:R-:W-:Y:S02]  /*1dc60*/  FMUL.FTZ R94, R0.reuse, R94 ;  /* 0x0000005e005e7220 */ /* 0x040fe40000410000 */
[----:B------:R-:W-:Y:S02]  /*1dc70*/  FMUL.FTZ R95, R0, R95 ;  /* 0x0000005f005f7220 */ /* 0x000fe40000410000 */
[----:B----4-:R-:W-:Y:S02]  /*1dc80*/  FMUL.FTZ R36, R100, R144 ;  /* 0x0000009064247220 */ /* 0x010fe40000410000 */
[----:B------:R-:W-:Y:S05]  /*1dc90*/  FFMA.FTZ R3, R3, R252, R238 ;  /* 0x000000fc03037223 */ /* 0x000fea00000100ee */
        /* <DEDUP_REMOVED lines=66> */
[----:B------:R-:W3:Y:S06]  /*1e0c0*/  LDL.LU R188, [R1] ;  /* 0x0000000001bc7983 */ /* 0x000eec0000300800 */
[C---:B------:R-:W-:Y:S08]  /*1e0d0*/  HMMA.16816.F32 R40, R120.reuse, R128, R40 ;  /* 0x000000807828723c */ /* 0x040ff00000001828 */
[-C--:B------:R-:W-:Y:S01]  /*1e0e0*/  HMMA.16816.F32 R44, R120, R130.reuse, R44 ;  /* 0x00000082782c723c */ /* 0x080fe2000000182c */
[--C-:B--2---:R-:W-:Y:S03]  /*1e0f0*/  FFMA.FTZ R103, R191, c[0x0][0x2d0], -R164.reuse ;  /* 0x0000b400bf677a23 */ /* 0x104fe600000108a4 */
[----:B------:R-:W-:Y:S01]  /*1e100*/  F2FP.PACK_AB R160, R178, R181 ;  /* 0x000000b5b2a0723e */ /* 0x000fe200000000ff */
[----:B------:R-:W-:Y:S03]  /*1e110*/  FFMA.FTZ R164, R192, c[0x0][0x2d0], -R164 ;  /* 0x0000b400c0a47a23 */ /* 0x000fe600000108a4 */
[C---:B------:R-:W-:Y:S01]  /*1e120*/  HMMA.16816.F32 R48, R112.reuse, R130, R48 ;  /* 0x000000827030723c */ /* 0x040fe20000001830 */
[----:B------:R2:W-:Y:S01]  /*1e130*/  MUFU.EX2 R180, R103 ;  /* 0x0000006700b47308 */ /* 0x0005e20000000800 */
[----:B------:R-:W1:Y:S06]  /*1e140*/  LDSM.16.MT88.4 R128, [R210+0x3480] ;  /* 0x00348000d280783b */ /* 0x000e6c0000004200 */
[-C--:B----4-:R-:W-:Y:S03]  /*1e150*/  HMMA.16816.F32 R52, R112, R116.reuse, R52 ;  /* 0x000000747034723c */ /* 0x090fe60000001834 */
[----:B------:R4:W4:Y:S05]  /*1e160*/  MUFU.EX2 R177, R164 ;  /* 0x000000a400b17308 */ /* 0x00092a0000000800 */
[C---:B------:R-:W-:Y:S08]  /*1e170*/  HMMA.16816.F32 R56, R120.reuse, R116, R56 ;  /* 0x000000747838723c */ /* 0x040ff00000001838 */
[-C--:B------:R-:W-:Y:S01]  /*1e180*/  HMMA.16816.F32 R60, R120, R118.reuse, R60 ;  /* 0x00000076783c723c */ /* 0x080fe2000000183c */
[--C-:B--2---:R-:W-:Y:S04]  /*1e190*/  FFMA.FTZ R103, R183, c[0x0][0x2d0], -R102.reuse ;  /* 0x0000b400b7677a23 */ /* 0x104fe80000010866 */
[----:B------:R2:W-:Y:S03]  /*1e1a0*/  MUFU.EX2 R172, R103 ;  /* 0x0000006700ac7308 */ /* 0x0005e60000000800 */
[C---:B------:R-:W-:Y:S01]  /*1e1b0*/  HMMA.16816.F32 R64, R112.reuse, R118, R64 ;  /* 0x000000767040723c */ /* 0x040fe20000001840 */
[----:B----4-:R-:W4:Y:S03]  /*1e1c0*/  LDSM.16.MT88.4 R164, [R210+0x2c80] ;  /* 0x002c8000d2a4783b */ /* 0x010f260000004200 */
[----:B------:R-:W-:Y:S04]  /*1e1d0*/  F2FP.PACK_AB R162, R177, R180 ;  /* 0x000000b4b1a2723e */ /* 0x000fe800000000ff */
[-C--:B-1----:R-:W-:Y:S08]  /*1e1e0*/  HMMA.16816.F32 R68, R112, R124.reuse, R68 ;  /* 0x0000007c7044723c */ /* 0x082ff00000001844 */
[C---:B------:R-:W-:Y:S01]  /*1e1f0*/  HMMA.16816.F32 R72, R120.reuse, R124, R72 ;  /* 0x0000007c7848723c */ /* 0x040fe20000001848 */
[--C-:B--2---:R-:W-:Y:S07]  /*1e200*/  FFMA.FTZ R103, R184, c[0x0][0x2d0], -R102.reuse ;  /* 0x0000b400b8677a23 */ /* 0x104fee0000010866 */
[-C--:B------:R-:W-:Y:S01]  /*1e210*/  HMMA.16816.F32 R76, R120, R126.reuse, R76 ;  /* 0x0000007e784c723c */ /* 0x080fe2000000184c */
[----:B------:R1:W2:Y:S07]  /*1e220*/  MUFU.EX2 R107, R103 ;  /* 0x00000067006b7308 */ /* 0x0002ae0000000800 */
        /* <DEDUP_REMOVED lines=8> */
[----:B--2---:R-:W-:Y:S07]  /*1e2b0*/  F2FP.PACK_AB R161, R107, R172 ;  /* 0x000000ac6ba1723e */ /* 0x004fee00000000ff */
[----:B------:R-:W-:Y:S01]  /*1e2c0*/  HMMA.16816.F32 R96, R112, R130, R96 ;  /* 0x000000827060723c */ /* 0x000fe20000001860 */
[----:B------:R-:W1:Y:S07]  /*1e2d0*/  MUFU.EX2 R102, R102 ;  /* 0x0000006600667308 */ /* 0x000e6e0000000800 */
[-C--:B------:R-:W-:Y:S01]  /*1e2e0*/  HMMA.16816.F32 R112, R108, R132.reuse, R4 ;  /* 0x000000846c70723c */ /* 0x080fe20000001804 */
[----:B------:R-:W2:Y:S03]  /*1e2f0*/  LDSM.16.MT88.4 R4, [R210+0x3880] ;  /* 0x00388000d204783b */ /* 0x000ea60000004200 */
[----:B-1----:R-:W-:Y:S07]  /*1e300*/  F2FP.PACK_AB R163, R102, R103 ;  /* 0x0000006766a3723e */ /* 0x002fee00000000ff */
[C---:B------:R-:W-:Y:S07]  /*1e310*/  HMMA.16816.F32 R116, R160.reuse, R132, R8 ;  /* 0x00000084a074723c */ /* 0x040fee0000001808 */
        /* <DEDUP_REMOVED lines=17> */
[-C--:B------:R-:W-:Y:S01]  /*1e430*/  HMMA.16816.F32 R68, R108, R168.reuse, R68 ;  /* 0x000000a86c44723c */ /* 0x080fe20000001844 */
[----:B------:R-:W-:Y:S04]  /*1e440*/  FADD.FTZ R3, R233, R9 ;  /* 0x00000009e9037221 */ /* 0x000fe80000010000 */
[----:B------:R-:W-:Y:S03]  /*1e450*/  FADD.FTZ R10, R231, R3 ;  /* 0x00000003e70a7221 */ /* 0x000fe60000010000 */
[C---:B------:R-:W-:Y:S01]  /*1e460*/  HMMA.16816.F32 R72, R160.reuse, R168, R72 ;  /* 0x000000a8a048723c */ /* 0x040fe20000001848 */
[----:B---3--:R-:W-:Y:S03]  /*1e470*/  FFMA.FTZ R3, R0, R190, R179 ;  /* 0x000000be00037223 */ /* 0x008fe600000100b3 */
[----:B------:R-:W-:Y:S02]  /*1e480*/  FADD.FTZ R0, R234, R10 ;  /* 0x0000000aea007221 */ /* 0x000fe40000010000 */
[----:B------:R-:W-:Y:S02]  /*1e490*/  FADD.FTZ R3, R228, R3 ;  /* 0x00000003e4037221 */ /* 0x000fe40000010000 */
[-C--:B------:R-:W-:Y:S04]  /*1e4a0*/  HMMA.16816.F32 R76, R160, R170.reuse, R76 ;  /* 0x000000aaa04c723c */ /* 0x080fe8000000184c */
[----:B------:R-:W-:Y:S04]  /*1e4b0*/  FADD.FTZ R3, R229, R3 ;  /* 0x00000003e5037221 */ /* 0x000fe80000010000 */
[----:B------:R-:W-:Y:S01]  /*1e4c0*/  FADD.FTZ R3, R230, R3 ;  /* 0x00000003e6037221 */ /* 0x000fe20000010000 */
[C---:B------:R-:W-:Y:S03]  /*1e4d0*/  HMMA.16816.F32 R80, R108.reuse, R170, R80 ;  /* 0x000000aa6c50723c */ /* 0x040fe60000001850 */
[----:B------:R-:W-:Y:S02]  /*1e4e0*/  FADD.FTZ R3, R176, R3 ;  /* 0x00000003b0037221 */ /* 0x000fe40000010000 */
[----:B------:R-:W-:Y:S02]  /*1e4f0*/  FFMA.FTZ R100, R100, R188, R242 ;  /* 0x000000bc64647223 */ /* 0x000fe400000100f2 */
[----:B------:R-:W-:Y:S01]  /*1e500*/  FADD.FTZ R3, R175, R3 ;  /* 0x00000003af037221 */ /* 0x000fe20000010000 */
[-C--:B--2---:R-:W-:Y:S01]  /*1e510*/  HMMA.16816.F32 R84, R108, R4.reuse, R84 ;  /* 0x000000046c54723c */ /* 0x084fe20000001854 */
        /* <DEDUP_REMOVED lines=42> */
[----:B------:R2:W-:Y:S03]  /*1e7c0*/  STL [R1+0x4], R3 ;  /* 0x0000040301007387 */ /* 0x0005e60000100800 */
[----:B------:R-:W-:Y:S01]  /*1e7d0*/  FADD.FTZ R252, R182, R4 ;  /* 0x00000004b6fc7221 */ /* 0x000fe20000010000 */
[----:B------:R2:W-:Y:S01]  /*1e7e0*/  STL [R1+0x8], R2 ;  /* 0x0000080201007387 */ /* 0x0005e20000100800 */
[----:B-1----:R-:W-:Y:S04]  /*1e7f0*/  IADD3 R0, R223, -0x1, RZ ;  /* 0xffffffffdf007810 */ /* 0x002fe80007ffe0ff */
[----:B------:R-:W-:Y:S01]  /*1e800*/  MOV R223, R0 ;  /* 0x0000000000df7202 */ /* 0x000fe20000000f00 */
[----:B------:R-:W-:-:S05]  /*1e810*/  @P0 BRA `(.L_x_515) ;  /* 0xffffbcb000000947 */ /* 0x000fca000383ffff */
.L_x_497:
[----:B------:R-:W3:Y:S04]  /*1e820*/  LDL.LU R0, [R1] ;  /* 0x0000000001007983 */ /* 0x000ee80000300800 */
[----:B------:R-:W4:Y:S04]  /*1e830*/  LDL.LU R7, [R1+0x4] ;  /* 0x0000040001077983 */ /* 0x000f280000300800 */
[----:B--2---:R-:W2:Y:S01]  /*1e840*/  LDL.LU R2, [R1+0x8] ;  /* 0x0000080001027983 */ /* 0x004ea20000300800 */
[----:B------:R-:W-:-:S02]  /*1e850*/  MOV R50, 0xff800000 ;  /* 0xff80000000327802 */ /* 0x000fc40000000f00 */
[----:B------:R-:W-:Y:S01]  /*1e860*/  MOV R51, 0xff800000 ;  /* 0xff80000000337802 */ /* 0x000fe20000000f00 */
[----:B------:R-:W5:Y:S01]  /*1e870*/  SHFL.BFLY PT, R8, R252, 0x2, 0x1f ;  /* 0x0c401f00fc087f89 */ /* 0x000f6200000e0000 */
[----:B------:R-:W-:Y:S01]  /*1e880*/  PLOP3.LUT P4, PT, PT, PT, PT, 0x8, 0x0 ;  /* 0x000000000000781c */ /* 0x000fe20003f8e170 */
[----:B-----5:R-:W-:-:S05]  /*1e890*/  FADD.FTZ R8, R8, R252 ;  /* 0x000000fc08087221 */ /* 0x020fca0000010000 */
[----:B-1----:R-:W1:Y:S02]  /*1e8a0*/  SHFL.BFLY PT, R3, R8, 0x1, 0x1f ;  /* 0x0c201f0008037f89 */ /* 0x002e6400000e0000 */
[----:B-1----:R-:W-:Y:S01]  /*1e8b0*/  FADD.FTZ R8, R8, R3 ;  /* 0x0000000308087221 */ /* 0x002fe20000010000 */
[----:B------:R-:W-:-:S04]  /*1e8c0*/  MOV R3, RZ ;  /* 0x000000ff00037202 */ /* 0x000fc80000000f00 */
[----:B------:R-:W-:-:S13]  /*1e8d0*/  FSETP.NE.FTZ.AND P2, PT, R8, RZ, PT ;  /* 0x000000ff0800720b */ /* 0x000fda0003f55000 */
[----:B------:R-:W1:Y:S08]  /*1e8e0*/  @P2 MUFU.RCP R3, R8 ;  /* 0x0000000800032308 */ /* 0x000e700000001000 */
[----:B------:R-:W5:Y:S01]  /*1e8f0*/  @P2 MUFU.LG2 R8, R8 ;  /* 0x0000000800082308 */ /* 0x000f620000000c00 */
        /* <DEDUP_REMOVED lines=13> */
[C---:B------:R-:W-:Y:S01]  /*1e9d0*/  FMUL.FTZ R27, R3.reuse, R55 ;  /* 0x00000037031b7220 */ /* 0x040fe20000410000 */
[----:B------:R-:W-:Y:S01]  /*1e9e0*/  MOV R55, 0xff800000 ;  /* 0xff80000000377802 */ /* 0x000fe20000000f00 */
        /* <DEDUP_REMOVED lines=9> */
[----:B------:R-:W-:Y:S02]  /*1ea80*/  FMUL.FTZ R99, R3, R99 ;  /* 0x0000006303637220 */ /* 0x000fe40000410000 */
[----:B-----5:R-:W-:Y:S01]  /*1ea90*/  @P2 FMUL.FTZ R8, R8, 0.69314718246459960938 ;  /* 0x3f31721808082820 */ /* 0x020fe20000410000 */
[----:B---3--:R-:W1:Y:S04]  /*1eaa0*/  SHFL.BFLY PT, R4, R0, 0x2, 0x1f ;  /* 0x0c401f0000047f89 */ /* 0x008e6800000e0000 */
[----:B----4-:R-:W3:Y:S04]  /*1eab0*/  SHFL.BFLY PT, R6, R7, 0x2, 0x1f ;  /* 0x0c401f0007067f89 */ /* 0x010ee800000e0000 */
[----:B--2---:R-:W2:Y:S01]  /*1eac0*/  SHFL.BFLY PT, R5, R2, 0x2, 0x1f ;  /* 0x0c401f0002057f89 */ /* 0x004ea200000e0000 */
[----:B-1----:R-:W-:-:S02]  /*1ead0*/  FADD.FTZ R4, R4, R0 ;  /* 0x0000000004047221 */ /* 0x002fc40000010000 */
[----:B---3--:R-:W-:-:S03]  /*1eae0*/  FADD.FTZ R6, R6, R7 ;  /* 0x0000000706067221 */ /* 0x008fc60000010000 */
[----:B------:R-:W1:Y:S01]  /*1eaf0*/  SHFL.BFLY PT, R0, R4, 0x1, 0x1f ;  /* 0x0c201f0004007f89 */ /* 0x000e6200000e0000 */
[----:B--2---:R-:W-:-:S03]  /*1eb00*/  FADD.FTZ R5, R5, R2 ;  /* 0x0000000205057221 */ /* 0x004fc60000010000 */
[----:B------:R-:W2:Y:S04]  /*1eb10*/  SHFL.BFLY PT, R2, R6, 0x1, 0x1f ;  /* 0x0c201f0006027f89 */ /* 0x000ea800000e0000 */
[----:B------:R-:W3:Y:S01]  /*1eb20*/  SHFL.BFLY PT, R7, R5, 0x1, 0x1f ;  /* 0x0c201f0005077f89 */ /* 0x000ee200000e0000 */
[----:B-1----:R-:W-:Y:S01]  /*1eb30*/  FADD.FTZ R4, R4, R0 ;  /* 0x0000000004047221 */ /* 0x002fe20000010000 */
[----:B------:R-:W-:-:S04]  /*1eb40*/  MOV R0, RZ ;  /* 0x000000ff00007202 */ /* 0x000fc80000000f00 */
[----:B------:R-:W-:Y:S01]  /*1eb50*/  FSETP.NE.FTZ.AND P3, PT, R4, RZ, PT ;  /* 0x000000ff0400720b */ /* 0x000fe20003f75000 */
[----:B--2---:R-:W-:Y:S01]  /*1eb60*/  FADD.FTZ R6, R6, R2 ;  /* 0x0000000206067221 */ /* 0x004fe20000010000 */
[----:B------:R-:W-:Y:S01]  /*1eb70*/  MOV R2, RZ ;  /* 0x000000ff00027202 */ /* 0x000fe20000000f00 */
[----:B---3--:R-:W-:-:S03]  /*1eb80*/  FADD.FTZ R5, R7, R5 ;  /* 0x0000000507057221 */ /* 0x008fc60000010000 */
[----:B------:R-:W-:Y:S02]  /*1eb90*/  FSETP.NE.FTZ.AND P1, PT, R6, RZ, PT ;  /* 0x000000ff0600720b */ /* 0x000fe40003f35000 */
[----:B------:R-:W-:-:S05]  /*1eba0*/  FSETP.NE.FTZ.AND P0, PT, R5, RZ, PT ;  /* 0x000000ff0500720b */ /* 0x000fca0003f15000 */
[----:B------:R-:W1:Y:S01]  /*1ebb0*/  @P3 MUFU.RCP R0, R4 ;  /* 0x0000000400003308 */ /* 0x000e620000001000 */
[----:B------:R-:W-:-:S05]  /*1ebc0*/  @P3 MOV R3, 0x3f317218 ;  /* 0x3f31721800033802 */ /* 0x000fca0000000f00 */
[----:B------:R-:W-:Y:S02]  /*1ebd0*/  @P3 FMUL.FTZ R9, R3, c[0x0][0x2d0] ;  /* 0x0000b40003093a20 */ /* 0x000fe40000410000 */
[----:B------:R-:W2:Y:S01]  /*1ebe0*/  @P1 MUFU.RCP R2, R6 ;  /* 0x0000000600021308 */ /* 0x000ea20000001000 */
[----:B------:R-:W-:Y:S01]  /*1ebf0*/  @P0 MOV R7, 0x3f317218 ;  /* 0x3f31721800070802 */ /* 0x000fe20000000f00 */
[----:B-1----:R-:W-:-:S06]  /*1ec00*/  FMUL.FTZ R112, R0, R112 ;  /* 0x0000007000707220 */ /* 0x002fcc0000410000 */
[----:B------:R-:W-:Y:S01]  /*1ec10*/  @P3 MUFU.LG2 R10, R4 ;  /* 0x00000004000a3308 */ /* 0x000fe20000000c00 */
        /* <DEDUP_REMOVED lines=13> */
[C---:B------:R-:W-:Y:S01]  /*1ecf0*/  FMUL.FTZ R28, R0.reuse, R53 ;  /* 0x00000035001c7220 */ /* 0x040fe20000410000 */
[----:B------:R-:W-:Y:S01]  /*1ed00*/  MOV R53, 0xff800000 ;  /* 0xff80000000357802 */ /* 0x000fe20000000f00 */
        /* <DEDUP_REMOVED lines=10> */
[----:B------:R-:W-:Y:S01]  /*1edb0*/  MOV R0, RZ ;  /* 0x000000ff00007202 */ /* 0x000fe20000000f00 */
[----:B--2---:R-:W-:-:S02]  /*1edc0*/  FMUL.FTZ R47, R2, R116 ;  /* 0x00000074022f7220 */ /* 0x004fc40000410000 */
[C---:B------:R-:W-:Y:S02]  /*1edd0*/  FMUL.FTZ R117, R2.reuse, R117 ;  /* 0x0000007502757220 */ /* 0x040fe40000410000 */
[C---:B------:R-:W-:Y:S01]  /*1ede0*/  FMUL.FTZ R120, R2.reuse, R120 ;  /* 0x0000007802787220 */ /* 0x040fe20000410000 */
[----:B------:R-:W1:Y:S01]  /*1edf0*/  @P0 MUFU.RCP R0, R5 ;  /* 0x0000000500000308 */ /* 0x000e620000001000 */
[C---:B------:R-:W-:Y:S02]  /*1ee00*/  FMUL.FTZ R46, R2.reuse, R121 ;  /* 0x00000079022e7220 */ /* 0x040fe40000410000 */
[C---:B------:R-:W-:Y:S02]  /*1ee10*/  FMUL.FTZ R132, R2.reuse, R132 ;  /* 0x0000008402847220 */ /* 0x040fe40000410000 */
[C---:B------:R-:W-:Y:S02]  /*1ee20*/  FMUL.FTZ R39, R2.reuse, R133 ;  /* 0x0000008502277220 */ /* 0x040fe40000410000 */
[C---:B------:R-:W-:Y:S01]  /*1ee30*/  FMUL.FTZ R136, R2.reuse, R136 ;  /* 0x0000008802887220 */ /* 0x040fe20000410000 */
[----:B------:R-:W2:Y:S01]  /*1ee40*/  @P0 MUFU.LG2 R5, R5 ;  /* 0x0000000500050308 */ /* 0x000ea20000000c00 */
        /* <DEDUP_REMOVED lines=44> */
[----:B------:R-:W-:-:S02]  /*1f110*/  @P3 FMUL.FTZ R10, R10, 0.69314718246459960938 ;  /* 0x3f3172180a0a3820 */ /* 0x000fc40000410000 */
[----:B------:R-:W-:Y:S02]  /*1f120*/  @P1 FMUL.FTZ R2, R0, c[0x0][0x2d0] ;  /* 0x0000b40000021a20 */ /* 0x000fe40000410000 */
[----:B------:R-:W-:Y:S02]  /*1f130*/  @P1 FMUL.FTZ R6, R6, 0.69314718246459960938 ;  /* 0x3f31721806061820 */ /* 0x000fe40000410000 */
[----:B--2---:R-:W-:Y:S02]  /*1f140*/  @P0 FMUL.FTZ R3, R5, 0.69314718246459960938 ;  /* 0x3f31721805030820 */ /* 0x004fe40000410000 */
[----:B------:R-:W-:Y:S02]  /*1f150*/  @P0 FMUL.FTZ R0, R7, c[0x0][0x2d0] ;  /* 0x0000b40007000a20 */ /* 0x000fe40000410000 */
[----:B------:R-:W-:Y:S02]  /*1f160*/  @P3 FFMA.FTZ R50, R9, R106, R10 ;  /* 0x0000006a09323223 */ /* 0x000fe4000001000a */
[----:B------:R-:W-:-:S02]  /*1f170*/  @P2 FFMA.FTZ R51, R4, R105, R8 ;  /* 0x0000006904332223 */ /* 0x000fc40000010008 */
[----:B------:R-:W-:Y:S02]  /*1f180*/  @P1 FFMA.FTZ R53, R2, R104, R6 ;  /* 0x0000006802351223 */ /* 0x000fe40000010006 */
[----:B------:R-:W-:Y:S02]  /*1f190*/  @P0 FFMA.FTZ R55, R0, R100, R3 ;  /* 0x0000006400370223 */ /* 0x000fe40000010003 */
.L_x_399:
        /* <DEDUP_REMOVED lines=151> */
.L_x_517:
[----:B-1----:R-:W-:Y:S01]  /*1fb10*/  LOP3.LUT R4, R48, 0xffffffe0, RZ, 0xc0, !PT ;  /* 0xffffffe030047812 */ /* 0x002fe200078ec0ff */
[----:B------:R-:W1:Y:S01]  /*1fb20*/  S2R R10, SR_CTAID.Y ;  /* 0x00000000000a7919 */ /* 0x000e620000002600 */
[----:B------:R-:W-:Y:S01]  /*1fb30*/  SHF.R.S32.HI R5, RZ, 0x1f, R49 ;  /* 0x0000001fff057819 */ /* 0x000fe20000011431 */
[----:B------:R-:W-:Y:S01]  /*1fb40*/  IMAD.MOV.U32 R9, RZ, RZ, c[0x0][0x4e8] ;  /* 0x00013a00ff097624 */ /* 0x000fe200078e00ff */
[----:B------:R-:W-:Y:S01]  /*1fb50*/  LEA.HI R0, R29, R29, RZ, 0x1 ;  /* 0x0000001d1d007211 */ /* 0x000fe200078f08ff */
[----:B------:R-:W-:Y:S01]  /*1fb60*/  IMAD.IADD R8, R57, 0x1, -R4 ;  /* 0x0000000139087824 */ /* 0x000fe200078e0a04 */
[----:B------:R-:W2:Y:S01]  /*1fb70*/  S2R R14, SR_CTAID.Y ;  /* 0x00000000000e7919 */ /* 0x000ea20000002600 */
[----:B------:R-:W-:Y:S01]  /*1fb80*/  LEA.HI R4, R5, R49, RZ, 0x2 ;  /* 0x0000003105047211 */ /* 0x000fe200078f10ff */
[----:B------:R-:W-:Y:S01]  /*1fb90*/  IMAD R12, R29, 0x20, R52 ;  /* 0x000000201d0c7824 */ /* 0x000fe200078e0234 */
[C---:B------:R-:W-:Y:S01]  /*1fba0*/  LOP3.LUT R5, R0.reuse, 0x1ffffffe, RZ, 0xc0, !PT ;  /* 0x1ffffffe00057812 */ /* 0x040fe200078ec0ff */
[----:B------:R-:W3:Y:S01]  /*1fbb0*/  S2R R21, SR_CTAID.X ;  /* 0x0000000000157919 */ /* 0x000ee20000002500 */
[----:B------:R-:W-:Y:S01]  /*1fbc0*/  SHF.R.S32.HI R7, RZ, 0x1f, R8 ;  /* 0x0000001fff077819 */ /* 0x000fe20000011408 */
[----:B------:R-:W-:Y:S01]  /*1fbd0*/  IMAD.SHL.U32 R0, R0, 0x20, RZ ;  /* 0x0000002000007824 */ /* 0x000fe200078e00ff */
[----:B------:R-:W-:Y:S01]  /*1fbe0*/  LOP3.LUT R4, R4, 0xffffffc, RZ, 0xc0, !PT ;  /* 0x0ffffffc04047812 */ /* 0x000fe200078ec0ff */
[----:B-----5:R-:W-:Y:S01]  /*1fbf0*/  IMAD R24, R24, c[0x0][0x4e8], RZ ;  /* 0x00013a0018187a24 */ /* 0x020fe200078e02ff */
[----:B------:R-:W-:Y:S01]  /*1fc00*/  LEA.HI R7, R7, R8, RZ, 0x2 ;  /* 0x0000000807077211 */ /* 0x000fe200078f10ff */
[----:B------:R-:W-:Y:S01]  /*1fc10*/  BSSY B0, `(.L_x_518) ;  /* 0x0000087000007945 */ /* 0x000fe20003800000 */
[----:B------:R-:W-:-:S02]  /*1fc20*/  IADD3 R6, R29, -R5, RZ ;  /* 0x800000051d067210 */ /* 0x000fc40007ffe0ff */
[----:B------:R-:W-:Y:S01]  /*1fc30*/  LOP3.LUT R5, R0, 0xffffffc0, RZ, 0xc0, !PT ;  /* 0xffffffc000057812 */ /* 0x000fe200078ec0ff */
[----:B------:R-:W-:Y:S01]  /*1fc40*/  IMAD.IADD R0, R49, 0x1, -R4 ;  /* 0x0000000131007824 */ /* 0x000fe200078e0a04 */
[----:B------:R-:W-:Y:S02]  /*1fc50*/  SHF.R.S32.HI R4, RZ, 0x2, R7 ;  /* 0x00000002ff047819 */ /* 0x000fe40000011407 */
[----:B------:R-:W-:Y:S01]  /*1fc60*/  ISETP.NE.AND P2, PT, R9, 0x1, PT ;  /* 0x000000010900780c */ /* 0x000fe20003f45270 */
[----:B------:R-:W-:Y:S01]  /*1fc70*/  IMAD R6, R6, 0x8, R5 ;  /* 0x0000000806067824 */ /* 0x000fe200078e0205 */
[----:B------:R-:W-:Y:S01]  /*1fc80*/  LEA R16, R0, R4, 0x4 ;  /* 0x0000000400107211 */ /* 0x000fe200078e20ff */
[----:B------:R-:W-:Y:S01]  /*1fc90*/  IMAD R0, R3, c[0x0][0x3a0], RZ ;  /* 0x0000e80003007a24 */ /* 0x000fe200078e02ff */
[----:B-1----:R-:W-:Y:S02]  /*1fca0*/  SHF.R.S32.HI R11, RZ, 0x1f, R10 ;  /* 0x0000001fff0b7819 */ /* 0x002fe4000001140a */
[----:B------:R-:W-:Y:S01]  /*1fcb0*/  LEA.HI R10, R52, R52, RZ, 0x1 ;  /* 0x00000034340a7211 */ /* 0x000fe200078f08ff */
[----:B------:R-:W-:Y:S01]  /*1fcc0*/  IMAD.IADD R6, R16, 0x1, R6 ;  /* 0x0000000110067824 */ /* 0x000fe200078e0206 */
[----:B------:R-:W-:Y:S01]  /*1fcd0*/  LOP3.LUT P0, RZ, R8, 0x3, RZ, 0xc0, !PT ;  /* 0x0000000308ff7812 */ /* 0x000fe2000780c0ff */
[----:B--2---:R-:W-:Y:S01]  /*1fce0*/  IMAD.WIDE.U32 R4, R14, c[0x0][0x490], R2 ;  /* 0x000124000e047a25 */ /* 0x004fe200078e0002 */
[----:B------:R-:W-:-:S02]  /*1fcf0*/  LOP3.LUT R10, R10, 0x3fffffe, RZ, 0xc0, !PT ;  /* 0x03fffffe0a0a7812 */ /* 0x000fc400078ec0ff */
[----:B------:R-:W-:Y:S01]  /*1fd00*/  LEA.HI R13, R61, R57, RZ, 0x3 ;  /* 0x000000393d0d7211 */ /* 0x000fe200078f18ff */
[C---:B------:R-:W-:Y:S02]  /*1fd10*/  IMAD R7, R2.reuse, c[0x0][0x3a4], R0 ;  /* 0x0000e90002077a24 */ /* 0x040fe400078e0200 */
[----:B------:R-:W-:-:S04]  /*1fd20*/  IMAD.WIDE.U32 R2, R2, c[0x0][0x3a0], RZ ;  /* 0x0000e80002027a25 */ /* 0x000fc800078e00ff */
[----:B---3--:R-:W-:Y:S02]  /*1fd30*/  IMAD R0, R21, 0x80, R6 ;  /* 0x0000008015007824 */ /* 0x008fe400078e0206 */
[----:B------:R-:W-:Y:S02]  /*1fd40*/  IMAD R9, R11, c[0x0][0x490], RZ ;  /* 0x000124000b097a24 */ /* 0x000fe400078e02ff */
[----:B------:R-:W-:Y:S01]  /*1fd50*/  IMAD.IADD R3, R3, 0x1, R7 ;  /* 0x0000000103037824 */ /* 0x000fe200078e0207 */
[----:B------:R-:W-:Y:S01]  /*1fd60*/  MOV R6, R0 ;  /* 0x0000000000067202 */ /* 0x000fe20000000f00 */
[----:B------:R-:W-:-:S04]  /*1fd70*/  @P2 IMAD.HI.U32 R8, R0, c[0x0][0x4ec], RZ ;  /* 0x00013b0000082a27 */ /* 0x000fc800078e00ff */
[----:B------:R-:W-:Y:S01]  /*1fd80*/  IMAD.IADD R7, R52, 0x1, -R10 ;  /* 0x0000000134077824 */ /* 0x000fe200078e0a0a */
[----:B------:R-:W-:Y:S01]  /*1fd90*/  @P2 SHF.R.U32.HI R6, RZ, c[0x0][0x4f0], R8 ;  /* 0x00013c00ff062a19 */ /* 0x000fe20000011608 */
[C---:B------:R-:W-:Y:S02]  /*1fda0*/  IMAD R9, R14.reuse, c[0x0][0x494], R9 ;  /* 0x000125000e097a24 */ /* 0x040fe400078e0209 */
[----:B------:R-:W-:Y:S01]  /*1fdb0*/  IMAD R20, R49, 0x8, R7 ;  /* 0x0000000831147824 */ /* 0x000fe200078e0207 */
[----:B------:R-:W-:Y:S01]  /*1fdc0*/  SHF.R.S32.HI R7, RZ, 0x1f, R63 ;  /* 0x0000001fff077819 */ /* 0x000fe2000001143f */
[----:B------:R-:W-:Y:S01]  /*1fdd0*/  IMAD R11, R11, c[0x0][0x3e8], RZ ;  /* 0x0000fa000b0b7a24 */ /* 0x000fe200078e02ff */
[----:B------:R-:W-:Y:S01]  /*1fde0*/  IADD3 R5, R5, R9, RZ ;  /* 0x0000000905057210 */ /* 0x000fe20007ffe0ff */
[----:B------:R-:W-:Y:S01]  /*1fdf0*/  IMAD.WIDE.U32 R2, R14, c[0x0][0x3e8], R2 ;  /* 0x0000fa000e027a25 */ /* 0x000fe200078e0002 */
[----:B------:R-:W-:Y:S02]  /*1fe00*/  IADD3 R8, -R6, RZ, RZ ;  /* 0x000000ff06087210 */ /* 0x000fe40007ffe1ff */
[----:B------:R-:W-:Y:S01]  /*1fe10*/  SEL R9, R63, RZ, !P1 ;  /* 0x000000ff3f097207 */ /* 0x000fe20004800000 */
[----:B------:R-:W-:Y:S01]  /*1fe20*/  IMAD R12, R21, 0x80, R12 ;  /* 0x00000080150c7824 */ /* 0x000fe200078e020c */
[----:B------:R-:W-:Y:S01]  /*1fe30*/  SEL R10, R7, RZ, !P1 ;  /* 0x000000ff070a7207 */ /* 0x000fe20004800000 */
[----:B------:R-:W-:-:S02]  /*1fe40*/  IMAD R7, R14, c[0x0][0x3ec], R11 ;  /* 0x0000fb000e077a24 */ /* 0x000fc400078e020b */
        /* <DEDUP_REMOVED lines=99> */
.L_x_519:
[----:B---3--:R-:W-:Y:S05]  /*20480*/  BSYNC B0 ;  /* 0x0000000000007941 */ /* 0x008fea0003800000 */
.L_x_518:
        /* <DEDUP_REMOVED lines=23> */
.L_x_521:
[----:B------:R-:W-:Y:S05]  /*20600*/  BSYNC B0 ;  /* 0x0000000000007941 */ /* 0x000fea0003800000 */
.L_x_520:
        /* <DEDUP_REMOVED lines=23> */
.L_x_523:
[----:B------:R-:W-:Y:S05]  /*20780*/  BSYNC B0 ;  /* 0x0000000000007941 */ /* 0x000fea0003800000 */
.L_x_522:
        /* <DEDUP_REMOVED lines=24> */
.L_x_516:
        /* <DEDUP_REMOVED lines=19> */
.L_x_524:
[----:B-1----:R-:W1:Y:S01]  /*20a40*/  S2R R11, SR_TID.X ;  /* 0x00000000000b7919 */ /* 0x002e620000002100 */
[----:B------:R-:W-:Y:S01]  /*20a50*/  SHF.R.S32.HI R0, RZ, 0x1f, R8 ;  /* 0x0000001fff007819 */ /* 0x000fe20000011408 */
[----:B------:R-:W-:Y:S01]  /*20a60*/  BSSY B0, `(.L_x_525) ;  /* 0x0000029000007945 */ /* 0x000fe20003800000 */
[----:B------:R-:W-:Y:S01]  /*20a70*/  SEL R9, R8, RZ, !P0 ;  /* 0x000000ff08097207 */ /* 0x000fe20004000000 */
[----:B------:R-:W2:Y:S01]  /*20a80*/  S2R R2, SR_CTAID.Y ;  /* 0x0000000000027919 */ /* 0x000ea20000002600 */
[----:B------:R-:W-:-:S03]  /*20a90*/  SEL R10, R0, RZ, !P0 ;  /* 0x000000ff000a7207 */ /* 0x000fc60004000000 */
[----:B------:R-:W3:Y:S01]  /*20aa0*/  S2R R12, SR_CTAID.Y ;  /* 0x00000000000c7919 */ /* 0x000ee20000002600 */
[----:B-1----:R-:W-:Y:S02]  /*20ab0*/  ISETP.GT.AND P1, PT, R11, 0x7f, PT ;  /* 0x0000007f0b00780c */ /* 0x002fe40003f24270 */
[----:B--2---:R-:W-:-:S11]  /*20ac0*/  SHF.R.S32.HI R14, RZ, 0x1f, R2 ;  /* 0x0000001fff0e7819 */ /* 0x004fd60000011402 */
[----:B------:R-:W-:Y:S05]  /*20ad0*/  @P1 BRA `(.L_x_526) ;  /* 0x0000021000001947 */ /* 0x000fea0003800000 */
[----:B---3--:R-:W1:Y:S01]  /*20ae0*/  S2R R8, SR_CTAID.X ;  /* 0x0000000000087919 */ /* 0x008e620000002500 */
        /* <DEDUP_REMOVED lines=32> */
.L_x_526:
[----:B---3--:R-:W-:Y:S05]  /*20cf0*/  BSYNC B0 ;  /* 0x0000000000007941 */ /* 0x008fea0003800000 */
.L_x_525:
        /* <DEDUP_REMOVED lines=64> */
.L_x_528:
[----:B------:R-:W-:Y:S05]  /*21100*/  BSYNC B0 ;  /* 0x0000000000007941 */ /* 0x000fea0003800000 */
.L_x_527:
        /* <DEDUP_REMOVED lines=21> */
.L_x_530:
[----:B------:R-:W-:Y:S05]  /*21260*/  BSYNC B0 ;  /* 0x0000000000007941 */ /* 0x000fea0003800000 */
.L_x_529:
        /* <DEDUP_REMOVED lines=21> */
.L_x_532:
[----:B------:R-:W-:Y:S05]  /*213c0*/  BSYNC B0 ;  /* 0x0000000000007941 */ /* 0x000fea0003800000 */
.L_x_531:
        /* <DEDUP_REMOVED lines=22> */
.L_x_533:
        /* <DEDUP_REMOVED lines=13> */
.L_x_759:


//--------------------- .text._ZN7cutlass13device_kernelIN5flash19enable_sm80_to_sm89INS1_16FlashAttnFwdSm80INS1_25CollectiveMainloopFwdSm80ILi4ELi1ELb0EN4cute5tupleIJNS5_1CILi128EEENS7_ILi64EEENS7_ILi96EEEEEELi96ENS_6half_tEfNS_4arch4Sm80ELb1ELb0ELb1ELb0ELb0ELb0ELb1ELb0EEENS1_21CollectiveEpilogueFwdINS6_IJS8_SA_S9_EEENS6_IJNS7_ILi1EEESI_SI_EEESC_SE_Li128ELb0ELb1ELb0ELb0EEENS1_30DynamicPersistentTileSchedulerILi128ELi128ELb0ELb1ELb0EEEEEEEEEvNT_6ParamsE --------------------------
	.section	.text._ZN7cutlass13device_kernelIN5flash19enable_sm80_to_sm89INS1_16FlashAttnFwdSm80INS1_25CollectiveMainloopFwdSm80ILi4ELi1ELb0EN4cute5tupleIJNS5_1CILi128EEENS7_ILi64EEENS7_ILi96EEEEEELi96ENS_6half_tEfNS_4arch4Sm80ELb1ELb0ELb1ELb0ELb0ELb0ELb1ELb0EEENS1_21CollectiveEpilogueFwdINS6_IJS8_SA_S9_EEENS6_IJNS7_ILi1EEESI_SI_EEESC_SE_Li128ELb0ELb1ELb0ELb0EEENS1_30DynamicPersistentTileSchedulerILi128ELi128ELb0ELb1ELb0EEEEEEEEEvNT_6ParamsE,"ax",@progbits
	.sectioninfo	@"SHI_REGISTERS=255"
	.align	128
.text._ZN7cutlass13device_kernelIN5flash19enable_sm80_to_sm89INS1_16FlashAttnFwdSm80INS1_25CollectiveMainloopFwdSm80ILi4ELi1ELb0EN4cute5tupleIJNS5_1CILi128EEENS7_ILi64EEENS7_ILi96EEEEEELi96ENS_6half_tEfNS_4arch4Sm80ELb1ELb0ELb1ELb0ELb0ELb0ELb1ELb0EEENS1_21CollectiveEpilogueFwdINS6_IJS8_SA_S9_EEENS6_IJNS7_ILi1EEESI_SI_EEESC_SE_Li128ELb0ELb1ELb0ELb0EEENS1_30DynamicPersistentTileSchedulerILi128ELi128ELb0ELb1ELb0EEEEEEEEEvNT_6ParamsE:
        .type           _ZN7cutlass13device_kernelIN5flash19enable_sm80_to_sm89INS1_16FlashAttnFwdSm80INS1_25CollectiveMainloopFwdSm80ILi4ELi1ELb0EN4cute5tupleIJNS5_1CILi128EEENS7_ILi64EEENS7_ILi96EEEEEELi96ENS_6half_tEfNS_4arch4Sm80ELb1ELb0ELb1ELb0ELb0ELb0ELb1ELb0EEENS1_21CollectiveEpilogueFwdINS6_IJS8_SA_S9_EEENS6_IJNS7_ILi1EEESI_SI_EEESC_SE_Li128ELb0ELb1ELb0ELb0EEENS1_30DynamicPersistentTileSchedulerILi128ELi128ELb0ELb1ELb0EEEEEEEEEvNT_6ParamsE,@function
        .size           _ZN7cutlass13device_kernelIN5flash19enable_sm80_to_sm89INS1_16FlashAttnFwdSm80INS1_25CollectiveMainloopFwdSm80ILi4ELi1ELb0EN4cute5tupleIJNS5_1CILi128EEENS7_ILi64EEENS7_ILi96EEEEEELi96ENS_6half_tEfNS_4arch4Sm80ELb1ELb0ELb1ELb0ELb0ELb0ELb1ELb0EEENS1_21CollectiveEpilogueFwdINS6_IJS8_SA_S9_EEENS6_IJNS7_ILi1EEESI_SI_EEESC_SE_Li128ELb0ELb1ELb0ELb0EEENS1_30DynamicPersistentTileSchedulerILi128ELi128ELb0ELb1ELb0EEEEEEEEEvNT_6ParamsE,(.L_x_760 - _ZN7cutlass13device_kernelIN5flash19enable_sm80_to_sm89INS1_16FlashAttnFwdSm80INS1_25CollectiveMainloopFwdSm80ILi4ELi1ELb0EN4cute5tupleIJNS5_1CILi128EEENS7_ILi64EEENS7_ILi96EEEEEELi96ENS_6half_tEfNS_4arch4Sm80ELb1ELb0ELb1ELb0ELb0ELb0ELb1ELb0EEENS1_21CollectiveEpilogueFwdINS6_IJS8_SA_S9_EEENS6_IJNS7_ILi1EEESI_SI_EEESC_SE_Li128ELb0ELb1ELb0ELb0EEENS1_30DynamicPersistentTileSchedulerILi128ELi128ELb0ELb1ELb0EEEEEEEEEvNT_6ParamsE)
        .other          _ZN7cutlass13device_kernelIN5flash19enable_sm80_to_sm89INS1_16FlashAttnFwdSm80INS1_25CollectiveMainloopFwdSm80ILi4ELi1ELb0EN4cute5tupleIJNS5_1CILi128EEENS7_ILi64EEENS7_ILi96EEEEEELi96ENS_6half_tEfNS_4arch4Sm80ELb1ELb0ELb1ELb0ELb0ELb0ELb1ELb0EEENS1_21CollectiveEpilogueFwdINS6_IJS8_SA_S9_EEENS6_IJNS7_ILi1EEESI_SI_EEESC_SE_Li128ELb0ELb1ELb0ELb0EEENS1_30DynamicPersistentTileSchedulerILi128ELi128ELb0ELb1ELb0EEEEEEEEEvNT_6ParamsE,@"STO_CUDA_ENTRY STV_DEFAULT"
_ZN7cutlass13device_kernelIN5flash19enable_sm80_to_sm89INS1_16FlashAttnFwdSm80INS1_25CollectiveMainloopFwdSm80ILi4ELi1ELb0EN4cute5tupleIJNS5_1CILi128EEENS7_ILi64EEENS7_ILi96EEEEEELi96ENS_6half_tEfNS_4arch4Sm80ELb1ELb0ELb1ELb0ELb0ELb0ELb1ELb0EEENS1_21CollectiveEpilogueFwdINS6_IJS8_SA_S9_EEENS6_IJNS7_ILi1EEESI_SI_EEESC_SE_Li128ELb0ELb1ELb0ELb0EEENS1_30DynamicPersistentTileSchedulerILi128ELi128ELb0ELb1ELb0EEEEEEEEEvNT_6ParamsE:
[----:B------:R-:W-:-:S03]  /*0000*/  MOV R1, c[0x0][0x28] ;  /* 0x00000a0000017a02 */ /* 0x000fc60000000f00 */
[----:B------:R-:W1:Y:S01]  /*0010*/  S2R R18, SR_TID.X ;  /* 0x0000000000127919 */ /* 0x000e620000002100 */
[----:B------:R-:W-:-:S03]  /*0020*/  IADD3 R1, R1, -0x88, RZ ;  /* 0xffffff7801017810 */ /* 0x000fc60007ffe0ff */
[----:B------:R-:W2:Y:S01]  /*0030*/  S2R R17, SR_CTAID.X ;  /* 0x0000000000117919 */ /* 0x000ea20000002500 */
[----:B-1----:R-:W-:-:S05]  /*0040*/  SHF.R.U32.HI R2, RZ, 0x5, R18 ;  /* 0x00000005ff027819 */ /* 0x002fca0000011612 */
[----:B------:R-:W1:Y:S02]  /*0050*/  SHFL.IDX PT, R0, R2, RZ, 0x1f ;  /* 0x00001fff02007589 */ /* 0x000e6400000e0000 */
[----:B-1----:R-:W-:Y:S02]  /*0060*/  ISETP.GE.AND P0, PT, R0, 0x1, PT ;  /* 0x000000010000780c */ /* 0x002fe40003f06270 */
[----:B------:R1:W-:Y:S11]  /*0070*/  STL [R1+0x7c], R0 ;  /* 0x00007c0001007387 */ /* 0x0003f60000100800 */
[----:B------:R-:W-:Y:S06]  /*0080*/  @P0 BAR.ARV 0x4, 0x80 ;  /* 0x0102000000000b1d */ /* 0x000fec0000002000 */
[----:B--2---:R-:W-:-:S13]  /*0090*/  ISETP.GE.AND P0, PT, R17, c[0x0][0x538], PT ;  /* 0x00014e0011007a0c */ /* 0x004fda0003f06270 */
[----:B------:R-:W-:Y:S05]  /*00a0*/  @P0 EXIT ;  /* 0x000000000000094d */ /* 0x000fea0003800000 */
[----:B-1----:R-:W-:Y:S01]  /*00b0*/  SHF.R.S32.HI R6, RZ, 0x1f, R18 ;  /* 0x0000001fff067819 */ /* 0x002fe20000011412 */
[----:B------:R-:W-:Y:S01]  /*00c0*/  IMAD.MOV.U32 R206, RZ, RZ, 0x20 ;  /* 0x00000020ffce7424 */ /* 0x000fe200078e00ff */
[----:B------:R-:W-:Y:S02]  /*00d0*/  ULDC.64 UR6, c[0x0][0x118] ;  /* 0x0000460000067ab9 */ /* 0x000fe40000000a00 */
[CC--:B------:R-:W-:Y:S02]  /*00e0*/  LEA.HI R16, R6.reuse, R18.reuse, RZ, 0x3 ;  /* 0x0000001206107211 */ /* 0x0c0fe400078f18ff */
[----:B------:R-:W-:Y:S02]  /*00f0*/  LEA.HI R5, R6, R18, RZ, 0x4 ;  /* 0x0000001206057211 */ /* 0x000fe400078f20ff */
[----:B------:R-:W-:Y:S02]  /*0100*/  LOP3.LUT R0, R16, 0xfffffff8, RZ, 0xc0, !PT ;  /* 0xfffffff810007812 */ /* 0x000fe400078ec0ff */
[----:B------:R-:W-:-:S02]  /*0110*/  SHF.R.S32.HI R4, RZ, 0x4, R5 ;  /* 0x00000004ff047819 */ /* 0x000fc40000011405 */
[----:B------:R-:W-:Y:S01]  /*0120*/  LEA.HI R10, R6, R18, RZ, 0x2 ;  /* 0x00000012060a7211 */ /* 0x000fe200078f10ff */
[----:B------:R-:W-:Y:S01]  /*0130*/  IMAD.IADD R0, R18, 0x1, -R0 ;  /* 0x0000000112007824 */ /* 0x000fe200078e0a00 */
[----:B------:R-:W-:Y:S02]  /*0140*/  LEA.HI R3, R5, R4, RZ, 0x1 ;  /* 0x0000000405037211 */ /* 0x000fe400078f08ff */
[----:B------:R-:W-:Y:S02]  /*0150*/  SHF.R.S32.HI R24, RZ, 0x2, R10 ;  /* 0x00000002ff187819 */ /* 0x000fe4000001140a */
[----:B------:R-:W-:Y:S02]  /*0160*/  LEA.HI R11, R0, R0, RZ, 0x1 ;  /* 0x00000000000b7211 */ /* 0x000fe400078f08ff */
[----:B------:R-:W-:Y:S02]  /*0170*/  LOP3.LUT R3, R3, 0xfffffffe, RZ, 0xc0, !PT ;  /* 0xfffffffe03037812 */ /* 0x000fe400078ec0ff */
[----:B------:R-:W-:-:S02]  /*0180*/  LOP3.LUT R2, R11, 0x3fffffe, RZ, 0xc0, !PT ;  /* 0x03fffffe0b027812 */ /* 0x000fc400078ec0ff */
[----:B------:R-:W-:Y:S01]  /*0190*/  LEA.HI R13, R6, R18, RZ, 0x5 ;  /* 0x00000012060d7211 */ /* 0x000fe200078f28ff */
[----:B------:R-:W-:Y:S01]  /*01a0*/  IMAD.IADD R14, R4, 0x1, -R3 ;  /* 0x00000001040e7824 */ /* 0x000fe200078e0a03 */
[----:B------:R-:W-:Y:S01]  /*01b0*/  LOP3.LUT R3, R5, 0xfffffff0, RZ, 0xc0, !PT ;  /* 0xfffffff005037812 */ /* 0x000fe200078ec0ff */
[----:B------:R-:W-:Y:S01]  /*01c0*/  IMAD.IADD R204, R0, 0x1, -R2 ;  /* 0x0000000100cc7824 */ /* 0x000fe200078e0a02 */
[----:B------:R-:W-:Y:S02]  /*01d0*/  SHF.R.S32.HI R0, RZ, 0x3, R16 ;  /* 0x00000003ff007819 */ /* 0x000fe40000011410 */
[----:B------:R-:W-:Y:S01]  /*01e0*/  LOP3.LUT R2, R10, 0xfffffffc, RZ, 0xc0, !PT ;  /* 0xfffffffc0a027812 */ /* 0x000fe200078ec0ff */
[----:B------:R-:W-:Y:S01]  /*01f0*/  IMAD R204, R14, 0x8, R204 ;  /* 0x000000080ecc7824 */ /* 0x000fe200078e02cc */
[----:B------:R-:W-:Y:S01]  /*0200*/  LEA.HI R4, R10, R24, RZ, 0x1 ;  /* 0x000000180a047211 */ /* 0x000fe200078f08ff */
[----:B------:R-:W-:Y:S01]  /*0210*/  IMAD.SHL.U32 R0, R0, 0x40, RZ ;  /* 0x0000004000007824 */ /* 0x000fe200078e00ff */
[----:B------:R-:W-:Y:S01]  /*0220*/  SHF.R.S32.HI R207, RZ, 0x5, R13 ;  /* 0x00000005ffcf7819 */ /* 0x000fe2000001140d */
[----:B------:R-:W-:Y:S01]  /*0230*/  IMAD.IADD R9, R18, 0x1, -R2 ;  /* 0x0000000112097824 */ /* 0x000fe200078e0a02 */
[----:B------:R-:W-:-:S02]  /*0240*/  LOP3.LUT R4, R4, 0x7fffffe, RZ, 0xc0, !PT ;  /* 0x07fffffe04047812 */ /* 0x000fc400078ec0ff */
[----:B------:R-:W-:Y:S01]  /*0250*/  LOP3.LUT R2, R0, 0xc0, RZ, 0xc0, !PT ;  /* 0x000000c000027812 */ /* 0x000fe200078ec0ff */
[----:B------:R-:W-:Y:S02]  /*0260*/  IMAD.IADD R0, R18, 0x1, -R3 ;  /* 0x0000000112007824 */ /* 0x000fe400078e0a03 */
[----:B------:R-:W-:Y:S01]  /*0270*/  IMAD.SHL.U32 R22, R9, 0x8, RZ ;  /* 0x0000000809167824 */ /* 0x000fe200078e00ff */
[----:B------:R-:W-:Y:S01]  /*0280*/  SHF.R.U32.HI R3, RZ, 0x3, R2 ;  /* 0x00000003ff037819 */ /* 0x000fe20000011602 */
[----:B------:R-:W-:Y:S01]  /*0290*/  IMAD.IADD R6, R24, 0x1, -R4 ;  /* 0x0000000118067824 */ /* 0x000fe200078e0a04 */
[----:B------:R-:W-:Y:S02]  /*02a0*/  LEA.HI R7, R0, R0, RZ, 0x1 ;  /* 0x0000000000077211 */ /* 0x000fe400078f08ff */
[----:B------:R-:W-:Y:S02]  /*02b0*/  LOP3.LUT R2, R2, 0x18, R22, 0xf8, !PT ;  /* 0x0000001802027812 */ /* 0x000fe400078ef816 */
[----:B------:R-:W-:-:S02]  /*02c0*/  LOP3.LUT R4, R7, 0x7fffffe, RZ, 0xc0, !PT ;  /* 0x07fffffe07047812 */ /* 0x000fc400078ec0ff */
[----:B------:R-:W-:Y:S01]  /*02d0*/  LOP3.LUT R5, R2, R3, RZ, 0x3c, !PT ;  /* 0x0000000302057212 */ /* 0x000fe200078e3cff */
[----:B------:R-:W-:Y:S01]  /*02e0*/  IMAD R3, R207, 0x8, R6 ;  /* 0x00000008cf037824 */ /* 0x000fe200078e0206 */
[----:B------:R-:W-:Y:S01]  /*02f0*/  SHF.R.S32.HI R8, RZ, 0x1f, R0 ;  /* 0x0000001fff087819 */ /* 0x000fe20000011400 */
[----:B------:R-:W-:Y:S01]  /*0300*/  IMAD.IADD R12, R0, 0x1, -R4 ;  /* 0x00000001000c7824 */ /* 0x000fe200078e0a04 */
[----:B------:R-:W-:Y:S02]  /*0310*/  LEA.HI R2, R9, R9, RZ, 0x1 ;  /* 0x0000000909027211 */ /* 0x000fe400078f08ff */
[----:B------:R-:W-:Y:S01]  /*0320*/  LEA.HI R15, R8, R0, RZ, 0x3 ;  /* 0x00000000080f7211 */ /* 0x000fe200078f18ff */
[----:B------:R-:W-:Y:S01]  /*0330*/  IMAD.U32 R0, R3, 0x20, R5 ;  /* 0x0000002003007824 */ /* 0x000fe200078e0005 */
[----:B------:R-:W-:Y:S02]  /*0340*/  LOP3.LUT R4, R13, 0xffffffe0, RZ, 0xc0, !PT ;  /* 0xffffffe00d047812 */ /* 0x000fe400078ec0ff */
[----:B------:R-:W-:-:S02]  /*0350*/  SHF.R.S32.HI R6, RZ, 0x1f, R10 ;  /* 0x0000001fff067819 */ /* 0x000fc4000001140a */
[----:B------:R1:W-:Y:S01]  /*0360*/  STL [R1+0x30], R0 ;  /* 0x0000300001007387 */ /* 0x0003e20000100800 */
[----:B------:R-:W-:Y:S01]  /*0370*/  LOP3.LUT R3, R2, 0x1ffffffe, RZ, 0xc0, !PT ;  /* 0x1ffffffe02037812 */ /* 0x000fe200078ec0ff */
[----:B------:R-:W-:Y:S01]  /*0380*/  IMAD.IADD R21, R18, 0x1, -R4 ;  /* 0x0000000112157824 */ /* 0x000fe200078e0a04 */
[----:B------:R-:W-:Y:S02]  /*0390*/  SHF.R.S32.HI R5, RZ, 0x1f, R13 ;  /* 0x0000001fff057819 */ /* 0x000fe4000001140d */
[----:B------:R-:W-:Y:S01]  /*03a0*/  SHF.R.S32.HI R8, RZ, 0x1, R7 ;  /* 0x00000001ff087819 */ /* 0x000fe20000011407 */
[----:B------:R-:W-:Y:S01]  /*03b0*/  IMAD.IADD R3, R9, 0x1, -R3 ;  /* 0x0000000109037824 */ /* 0x000fe200078e0a03 */
[----:B------:R-:W-:Y:S02]  /*03c0*/  LEA.HI R4, R5, R207, RZ, 0x2 ;  /* 0x000000cf05047211 */ /* 0x000fe400078f10ff */
[----:B------:R-:W-:Y:S02]  /*03d0*/  SHF.R.S32.HI R5, RZ, 0x1f, R21 ;  /* 0x0000001fff057819 */ /* 0x000fe40000011415 */
[----:B------:R-:W-:-:S02]  /*03e0*/  SHF.R.S32.HI R23, RZ, 0x1f, R22 ;  /* 0x0000001fff177819 */ /* 0x000fc40000011416 */
[----:B------:R-:W-:Y:S01]  /*03f0*/  LEA.HI R10, R5, R21, RZ, 0x2 ;  /* 0x00000015050a7211 */ /* 0x000fe200078f10ff */
[----:B-1----:R-:W-:Y:S01]  /*0400*/  IMAD.SHL.U32 R0, R2, 0x20, RZ ;  /* 0x0000002002007824 */ /* 0x002fe200078e00ff */
[----:B------:R-:W-:Y:S02]  /*0410*/  LEA.HI R2, R6, R24, RZ, 0x3 ;  /* 0x0000001806027211 */ /* 0x000fe400078f18ff */
[----:B------:R-:W-:Y:S02]  /*0420*/  SHF.R.S32.HI R6, RZ, 0x1f, R7 ;  /* 0x0000001fff067819 */ /* 0x000fe40000011407 */
[----:B------:R-:W-:Y:S02]  /*0430*/  LOP3.LUT R0, R0, 0xffffffc0, RZ, 0xc0, !PT ;  /* 0xffffffc000007812 */ /* 0x000fe400078ec0ff */
[----:B------:R-:W-:-:S03]  /*0440*/  LOP3.LUT R2, R2, 0xfffffff8, RZ, 0xc0, !PT ;  /* 0xfffffff802027812 */ /* 0x000fc600078ec0ff */
[----:B------:R-:W-:Y:S01]  /*0450*/  IMAD R13, R3, 0x8, R0 ;  /* 0x00000008030d7824 */ /* 0x000fe200078e0200 */
[----:B------:R-:W-:Y:S01]  /*0460*/  LOP3.LUT R0, R4, 0xffffffc, RZ, 0xc0, !PT ;  /* 0x0ffffffc04007812 */ /* 0x000fe200078ec0ff */
[----:B------:R-:W-:Y:S01]  /*0470*/  IMAD.IADD R4, R24, 0x1, -R2 ;  /* 0x0000000118047824 */ /* 0x000fe200078e0a02 */
[----:B------:R-:W-:-:S03]  /*0480*/  SHF.R.S32.HI R3, RZ, 0x1, R11 ;  /* 0x00000001ff037819 */ /* 0x000fc6000001140b */
[C---:B------:R-:W-:Y:S01]  /*0490*/  IMAD.IADD R2, R207.reuse, 0x1, -R0 ;  /* 0x00000001cf027824 */ /* 0x040fe200078e0a00 */
[----:B------:R-:W-:Y:S01]  /*04a0*/  SHF.R.S32.HI R0, RZ, 0x2, R10 ;  /* 0x00000002ff007819 */ /* 0x000fe2000001140a */
[----:B------:R-:W-:Y:S01]  /*04b0*/  IMAD.SHL.U32 R207, R207, 0x200, RZ ;  /* 0x00000200cfcf7824 */ /* 0x000fe200078e00ff */
[----:B------:R-:W-:Y:S02]  /*04c0*/  LEA.HI R7, R4, R4, RZ, 0x1 ;  /* 0x0000000404077211 */ /* 0x000fe400078f08ff */
[C---:B------:R-:W-:Y:S01]  /*04d0*/  LOP3.LUT P2, RZ, R3.reuse, 0x2, RZ, 0xc0, !PT ;  /* 0x0000000203ff7812 */ /* 0x040fe2000784c0ff */
[----:B------:R-:W-:Y:S01]  /*04e0*/  IMAD.SHL.U32 R3, R3, 0x40, RZ ;  /* 0x0000004003037824 */ /* 0x000fe200078e00ff */
[----:B------:R-:W-:Y:S01]  /*04f0*/  LOP3.LUT R5, R7, 0x3fffffe, RZ, 0xc0, !PT ;  /* 0x03fffffe07057812 */ /* 0x000fe200078ec0ff */
[----:B------:R-:W-:Y:S01]  /*0500*/  IMAD R20, R2, 0x10, R0 ;  /* 0x0000001002147824 */ /* 0x000fe200078e0200 */
[----:B------:R-:W-:Y:S01]  /*0510*/  LEA.HI R2, R6, R8, RZ, 0x2 ;  /* 0x0000000806027211 */ /* 0x000fe200078f10ff */
[----:B------:R-:W-:Y:S01]  /*0520*/  IMAD R6, R9, 0x2, R207 ;  /* 0x0000000209067824 */ /* 0x000fe200078e02cf */
[----:B------:R-:W-:Y:S01]  /*0530*/  LOP3.LUT R0, R3, 0xc0, RZ, 0xc0, !PT ;  /* 0x000000c003007812 */ /* 0x000fe200078ec0ff */
[----:B------:R-:W-:Y:S01]  /*0540*/  IMAD.IADD R5, R4, 0x1, -R5 ;  /* 0x0000000104057824 */ /* 0x000fe200078e0a05 */
[----:B------:R-:W-:Y:S01]  /*0550*/  LOP3.LUT R2, R2, 0xfffffffc, RZ, 0xc0, !PT ;  /* 0xfffffffc02027812 */ /* 0x000fe200078ec0ff */
[----:B------:R-:W-:Y:S01]  /*0560*/  STL [R1+0x80], R20 ;  /* 0x0000801401007387 */ /* 0x000fe20000100800 */
[----:B------:R-:W-:Y:S01]  /*0570*/  LOP3.LUT R4, R0, 0x8, R16, 0xf8, !PT ;  /* 0x0000000800047812 */ /* 0x000fe200078ef810 */
[----:B------:R-:W-:Y:S01]  /*0580*/  IMAD R6, R5, 0x20, R6 ;  /* 0x0000002005067824 */ /* 0x000fe200078e0206 */
[----:B------:R-:W-:Y:S01]  /*0590*/  SHF.R.U32.HI R3, RZ, 0x3, R0 ;  /* 0x00000003ff037819 */ /* 0x000fe20000011600 */
[----:B------:R-:W-:Y:S01]  /*05a0*/  IMAD.IADD R2, R8, 0x1, -R2 ;  /* 0x0000000108027824 */ /* 0x000fe200078e0a02 */
[----:B------:R-:W-:Y:S01]  /*05b0*/  SHF.R.S32.HI R0, RZ, 0x1, R7 ;  /* 0x00000001ff007819 */ /* 0x000fe20000011407 */
[----:B------:R-:W-:Y:S01]  /*05c0*/  IMAD.SHL.U32 R5, R15, 0x20, RZ ;  /* 0x000000200f057824 */ /* 0x000fe200078e00ff */
[----:B------:R-:W-:Y:S01]  /*05d0*/  LOP3.LUT R8, R4, R3, RZ, 0x3c, !PT ;  /* 0x0000000304087212 */ /* 0x000fe200078e3cff */
[----:B------:R-:W-:Y:S01]  /*05e0*/  IMAD.SHL.U32 R7, R14, 0x8, RZ ;  /* 0x000000080e077824 */ /* 0x000fe200078e00ff */
[C---:B------:R-:W-:Y:S01]  /*05f0*/  LOP3.LUT R4, R0.reuse, 0x1, RZ, 0xc0, !PT ;  /* 0x0000000100047812 */ /* 0x040fe200078ec0ff */
[----:B------:R-:W-:Y:S01]  /*0600*/  IMAD.SHL.U32 R3, R0, 0x40, RZ ;  /* 0x0000004000037824 */ /* 0x000fe200078e00ff */
[C---:B------:R-:W-:Y:S01]  /*0610*/  LOP3.LUT P3, RZ, R2.reuse, 0x2, RZ, 0xc0, !PT ;  /* 0x0000000202ff7812 */ /* 0x040fe2000786c0ff */
[----:B------:R-:W-:Y:S01]  /*0620*/  IMAD.SHL.U32 R2, R2, 0x40, RZ ;  /* 0x0000004002027824 */ /* 0x000fe200078e00ff */
[----:B------:R-:W-:Y:S01]  /*0630*/  ISETP.NE.U32.AND P1, PT, R4, 0x1, PT ;  /* 0x000000010400780c */ /* 0x000fe20003f25070 */
[----:B------:R-:W-:Y:S01]  /*0640*/  IMAD.U32 R204, R204, 0x20, R8 ;  /* 0x00000020cccc7824 */ /* 0x000fe200078e0008 */
[----:B------:R-:W-:-:S02]  /*0650*/  LOP3.LUT R3, R3, 0xc0, RZ, 0xc0, !PT ;  /* 0x000000c003037812 */ /* 0x000fc400078ec0ff */
[----:B------:R-:W-:Y:S02]  /*0660*/  LOP3.LUT P0, RZ, R0, 0x2, RZ, 0xc0, !PT ;  /* 0x0000000200ff7812 */ /* 0x000fe4000780c0ff */
[----:B------:R-:W-:Y:S02]  /*0670*/  LEA.HI R3, R3, R3, RZ, 0x1d ;  /* 0x0000000303037211 */ /* 0x000fe400078fe8ff */
[----:B------:R-:W-:Y:S02]  /*0680*/  LOP3.LUT R0, R5, 0xffffff00, RZ, 0xc0, !PT ;  /* 0xffffff0005007812 */ /* 0x000fe400078ec0ff */
[----:B------:R-:W-:Y:S01]  /*0690*/  LOP3.LUT R2, R2, 0xc0, RZ, 0xc0, !PT ;  /* 0x000000c002027812 */ /* 0x000fe200078ec0ff */
[----:B------:R-:W-:Y:S01]  /*06a0*/  IMAD.IADD R3, R3, 0x1, R6 ;  /* 0x0000000103037824 */ /* 0x000fe200078e0206 */
[----:B------:R-:W-:Y:S01]  /*06b0*/  LEA R204, R204, 0x3100, 0x1 ;  /* 0x00003100cccc7811 */ /* 0x000fe200078e08ff */
[----:B------:R-:W-:Y:S01]  /*06c0*/  IMAD.IADD R207, R0, 0x1, R207 ;  /* 0x0000000100cf7824 */ /* 0x000fe200078e02cf */
[----:B------:R-:W-:Y:S01]  /*06d0*/  LOP3.LUT R4, R2, 0x8, R7, 0xf8, !PT ;  /* 0x0000000802047812 */ /* 0x000fe200078ef807 */
[----:B------:R-:W-:Y:S01]  /*06e0*/  IMAD.SHL.U32 R19, R3, 0x2, RZ ;  /* 0x0000000203137824 */ /* 0x000fe200078e00ff */
[----:B------:R-:W-:Y:S01]  /*06f0*/  SHF.R.U32.HI R205, RZ, 0x3, R2 ;  /* 0x00000003ffcd7819 */ /* 0x000fe20000011602 */
[----:B------:R-:W-:Y:S01]  /*0700*/  IMAD R2, R12, 0x20, R0 ;  /* 0x000000200c027824 */ /* 0x000fe200078e0200 */
[----:B------:R-:W-:Y:S01]  /*0710*/  IADD3 R3, R22, 0x20, RZ ;  /* 0x0000002016037810 */ /* 0x000fe20007ffe0ff */
[----:B------:R-:W-:Y:S01]  /*0720*/  IMAD R207, R12, 0x20, R207 ;  /* 0x000000200ccf7824 */ /* 0x000fe200078e02cf */
[----:B------:R-:W-:Y:S01]  /*0730*/  IADD3 R0, R19, 0x80, RZ ;  /* 0x0000008013007810 */ /* 0x000fe20007ffe0ff */
[----:B------:R-:W-:Y:S01]  /*0740*/  STL [R1+0x5c], R19 ;  /* 0x00005c1301007387 */ /* 0x000fe20000100800 */
[----:B------:R-:W-:-:S02]  /*0750*/  LOP3.LUT R205, R4, R205, RZ, 0x3c, !PT ;  /* 0x000000cd04cd7212 */ /* 0x000fc400078e3cff */
[----:B------:R-:W-:Y:S01]  /*0760*/  IADD3 R18, R19, 0x70, RZ ;  /* 0x0000007013127810 */ /* 0x000fe20007ffe0ff */
[----:B------:R-:W-:Y:S01]  /*0770*/  STL [R1+0x74], R17 ;  /* 0x0000741101007387 */ /* 0x000fe20000100800 */
[----:B------:R-:W-:Y:S01]  /*0780*/  @P1 IADD3 R18, R0, 0x10, RZ ;  /* 0x0000001000121810 */ /* 0x000fe20007ffe0ff */
[----:B------:R-:W-:Y:S01]  /*0790*/  IMAD R0, R9, 0x20, R24 ;  /* 0x0000002009007824 */ /* 0x000fe200078e0218 */
[C---:B------:R-:W-:Y:S01]  /*07a0*/  IADD3 R209, R204.reuse, 0x20, RZ ;  /* 0x00000020ccd17810 */ /* 0x040fe20007ffe0ff */
[C---:B------:R-:W-:Y:S01]  /*07b0*/  IMAD.IADD R207, R205.reuse, 0x1, R207 ;  /* 0x00000001cdcf7824 */ /* 0x040fe200078e02cf */
[----:B------:R-:W-:Y:S01]  /*07c0*/  @P2 IADD3 R209, R204, -0x20, RZ ;  /* 0xffffffe0ccd12810 */ /* 0x000fe20007ffe0ff */
[----:B------:R-:W-:Y:S01]  /*07d0*/  IMAD.IADD R205, R205, 0x1, R2 ;  /* 0x00000001cdcd7824 */ /* 0x000fe200078e0202 */
[----:B------:R-:W-:Y:S01]  /*07e0*/  STL [R1+0x60], R18 ;  /* 0x0000601201007387 */ /* 0x000fe20000100800 */
[----:B------:R-:W-:Y:S02]  /*07f0*/  IADD3 R2, R22, 0x40, RZ ;  /* 0x0000004016027810 */ /* 0x000fe40007ffe0ff */
[----:B------:R-:W-:Y:S01]  /*0800*/  LEA R207, R207, 0x6100, 0x1 ;  /* 0x00006100cfcf7811 */ /* 0x000fe200078e08ff */
[----:B------:R1:W-:Y:S01]  /*0810*/  STL [R1+0x78], R0 ;  /* 0x0000780001007387 */ /* 0x0003e20000100800 */
[----:B------:R-:W-:-:S02]  /*0820*/  LEA R205, R205, 0x100, 0x1 ;  /* 0x00000100cdcd7811 */ /* 0x000fc400078e08ff */
[C---:B------:R-:W-:Y:S01]  /*0830*/  IADD3 R220, R209.reuse, 0x400, RZ ;  /* 0x00000400d1dc7810 */ /* 0x040fe20007ffe0ff */
[----:B------:R-:W-:Y:S01]  /*0840*/  STL.64 [R1+0x38], R22 ;  /* 0x0000381601007387 */ /* 0x000fe20000100a00 */
[C---:B------:R-:W-:Y:S02]  /*0850*/  IADD3 R219, R209.reuse, 0x800, RZ ;  /* 0x00000800d1db7810 */ /* 0x040fe40007ffe0ff */
[C---:B------:R-:W-:Y:S01]  /*0860*/  IADD3 R218, R209.reuse, 0xc00, RZ ;  /* 0x00000c00d1da7810 */ /* 0x040fe20007ffe0ff */
[----:B------:R2:W-:Y:S01]  /*0870*/  STL [R1+0x40], R3 ;  /* 0x0000400301007387 */ /* 0x0005e20000100800 */
[C---:B------:R-:W-:Y:S02]  /*0880*/  IADD3 R217, R209.reuse, 0x1000, RZ ;  /* 0x00001000d1d97810 */ /* 0x040fe40007ffe0ff */
[C---:B------:R-:W-:Y:S01]  /*0890*/  IADD3 R216, R209.reuse, 0x1400, RZ ;  /* 0x00001400d1d87810 */ /* 0x040fe20007ffe0ff */
[----:B------:R3:W-:Y:S01]  /*08a0*/  STL [R1+0x44], R2 ;  /* 0x0000440201007387 */ /* 0x0007e20000100800 */
[----:B------:R-:W-:-:S02]  /*08b0*/  IADD3 R215, R209, 0x1800, RZ ;  /* 0x00001800d1d77810 */ /* 0x000fc40007ffe0ff */
[C---:B------:R-:W-:Y:S02]  /*08c0*/  IADD3 R214, R209.reuse, 0x1c00, RZ ;  /* 0x00001c00d1d67810 */ /* 0x040fe40007ffe0ff */
[C---:B------:R-:W-:Y:S02]  /*08d0*/  IADD3 R213, R209.reuse, 0x2000, RZ ;  /* 0x00002000d1d57810 */ /* 0x040fe40007ffe0ff */
[C---:B------:R-:W-:Y:S02]  /*08e0*/  IADD3 R212, R209.reuse, 0x2400, RZ ;  /* 0x00002400d1d47810 */ /* 0x040fe40007ffe0ff */
[C---:B------:R-:W-:Y:S02]  /*08f0*/  IADD3 R211, R209.reuse, 0x2800, RZ ;  /* 0x00002800d1d37810 */ /* 0x040fe40007ffe0ff */
[----:B------:R-:W-:Y:S02]  /*0900*/  IADD3 R210, R209, 0x2c00, RZ ;  /* 0x00002c00d1d27810 */ /* 0x000fe40007ffe0ff */
[----:B-1----:R-:W-:-:S05]  /*0910*/  LOP3.LUT R0, R10, 0x7ffffffc, RZ, 0xc0, !PT ;  /* 0x7ffffffc0a007812 */ /* 0x002fca00078ec0ff */
[----:B------:R-:W-:Y:S01]  /*0920*/  IMAD.IADD R0, R21, 0x1, -R0 ;  /* 0x0000000115007824 */ /* 0x000fe200078e0a00 */
[----:B--2---:R-:W-:-:S03]  /*0930*/  SHF.R.S32.HI R3, RZ, 0x1f, R3 ;  /* 0x0000001fff037819 */ /* 0x004fc60000011403 */
[----:B------:R-:W-:Y:S01]  /*0940*/  IMAD.SHL.U32 R0, R0, 0x2, RZ ;  /* 0x0000000200007824 */ /* 0x000fe200078e00ff */
[----:B---3--:R-:W-:Y:S01]  /*0950*/  SHF.R.S32.HI R2, RZ, 0x1f, R2 ;  /* 0x0000001fff027819 */ /* 0x008fe20000011402 */
[----:B------:R1:W-:Y:S04]  /*0960*/  STL [R1+0x70], R3 ;  /* 0x0000700301007387 */ /* 0x0003e80000100800 */
[----:B------:R2:W-:Y:S01]  /*0970*/  STL [R1+0x6c], R2 ;  /* 0x00006c0201007387 */ /* 0x0005e20000100800 */
[----:B-1----:R-:W-:Y:S01]  /*0980*/  IMAD.IADD R3, R20, 0x1, R13 ;  /* 0x0000000114037824 */ /* 0x002fe200078e020d */
[----:B--2---:R-:W-:-:S04]  /*0990*/  SEL R2, R206, 0xffffffe0, !P0 ;  /* 0xffffffe0ce027807 */ /* 0x004fc80004000000 */
[----:B------:R-:W-:Y:S01]  /*09a0*/  STL [R1+0x58], R3 ;  /* 0x0000580301007387 */ /* 0x000fe20000100800 */
[----:B------:R-:W-:-:S03]  /*09b0*/  SEL R206, R206, 0xffffffe0, !P3 ;  /* 0xffffffe0cece7807 */ /* 0x000fc60005800000 */
[----:B------:R1:W-:Y:S02]  /*09c0*/  STL [R1+0x54], R0 ;  /* 0x0000540001007387 */ /* 0x0003e40000100800 */
[----:B------:R-:W-:Y:S02]  /*09d0*/  IMAD.IADD R208, R207, 0x1, R206 ;  /* 0x00000001cfd07824 */ /* 0x000fe400078e02ce */
[----:B------:R-:W-:Y:S02]  /*09e0*/  IMAD.IADD R206, R206, 0x1, R205 ;  /* 0x00000001cece7824 */ /* 0x000fe400078e02cd */
[----:B-1----:R-:W-:-:S05]  /*09f0*/  IMAD.IADD R0, R19, 0x1, R2 ;  /* 0x0000000113007824 */ /* 0x002fca00078e0202 */
[----:B------:R1:W-:Y:S02]  /*0a00*/  STL [R1+0x68], R0 ;  /* 0x0000680001007387 */ /* 0x0003e40000100800 */
[----:B-1----:R-:W-:-:S05]  /*0a10*/  IMAD.IADD R0, R2, 0x1, R18 ;  /* 0x0000000102007824 */ /* 0x002fca00078e0212 */
[----:B------:R1:W-:Y:S02]  /*0a20*/  STL [R1+0x64], R0 ;  /* 0x0000640001007387 */ /* 0x0003e40000100800 */
.L_x_587:
[----:B------:R-:W2:Y:S01]  /*0a30*/  LDL R4, [R1+0x74] ;  /* 0x0000740001047983 */ /* 0x000ea20000100800 */
[----:B-1----:R-:W-:Y:S01]  /*0a40*/  IMAD.MOV.U32 R0, RZ, RZ, c[0x0][0x560] ;  /* 0x00015800ff007624 */ /* 0x002fe200078e00ff */
[----:B------:R-:W-:Y:S01]  /*0a50*/  YIELD ;  /* 0x0000000000007946 */ /* 0x000fe20003800000 */
[----:B------:R-:W-:Y:S03]  /*0a60*/  BSSY B0, `(.L_x_534) ;  /* 0x0000016000007945 */ /* 0x000fe60003800000 */
[----:B------:R-:W-:-:S13]  /*0a70*/  ISETP.NE.AND P0, PT, R0, 0x1, PT ;  /* 0x000000010000780c */ /* 0x000fda0003f05270 */
[----:B--2---:R-:W-:Y:S01]  /*0a80*/  @P0 IMAD.HI.U32 R0, R4, c[0x0][0x564], RZ ;  /* 0x0001590004000a27 */ /* 0x004fe200078e00ff */
[----:B------:R-:W-:-:S04]  /*0a90*/  MOV R3, R4 ;  /* 0x0000000400037202 */ /* 0x000fc80000000f00 */
[----:B------:R-:W-:-:S04]  /*0aa0*/  @P0 SHF.R.U32.HI R3, RZ, c[0x0][0x568], R0 ;  /* 0x00015a00ff030a19 */ /* 0x000fc80000011600 */
[----:B------:R-:W-:Y:S01]  /*0ab0*/  ISETP.GE.AND P0, PT, R3, c[0x0][0x578], PT ;  /* 0x00015e0003007a0c */ /* 0x000fe20003f06270 */
[----:B------:R-:W-:-:S04]  /*0ac0*/  IMAD.MOV R2, RZ, RZ, -R3 ;  /* 0x000000ffff027224 */ /* 0x000fc800078e0a03 */
[----:B------:R-:W-:-:S08]  /*0ad0*/  IMAD R2, R2, c[0x0][0x560], R4 ;  /* 0x0001580002027a24 */ /* 0x000fd000078e0204 */
[----:B------:R-:W-:Y:S05]  /*0ae0*/  @!P0 BRA `(.L_x_535) ;  /* 0x0000007000008947 */ /* 0x000fea0003800000 */
[----:B------:R-:W-:-:S04]  /*0af0*/  MOV R0, c[0x0][0x56c] ;  /* 0x00015b0000007a02 */ /* 0x000fc80000000f00 */
[----:B------:R-:W-:Y:S02]  /*0b00*/  ISETP.NE.AND P0, PT, R0, 0x1, PT ;  /* 0x000000010000780c */ /* 0x000fe40003f05270 */
[----:B------:R-:W-:-:S11]  /*0b10*/  MOV R0, R2 ;  /* 0x0000000200007202 */ /* 0x000fd60000000f00 */
[----:B------:R-:W-:-:S05]  /*0b20*/  @P0 IMAD.HI.U32 R4, R2, c[0x0][0x570], RZ ;  /* 0x00015c0002040a27 */ /* 0x000fca00078e00ff */
[----:B------:R-:W-:-:S05]  /*0b30*/  @P0 SHF.R.U32.HI R0, RZ, c[0x0][0x574], R4 ;  /* 0x00015d00ff000a19 */ /* 0x000fca0000011604 */
[----:B------:R-:W-:Y:S01]  /*0b40*/  IMAD R4, R0, c[0x0][0x56c], RZ ;  /* 0x00015b0000047a24 */ /* 0x000fe200078e02ff */
[----:B------:R-:W-:Y:S05]  /*0b50*/  BRA `(.L_x_536) ;  /* 0x0000006000007947 */ /* 0x000fea0003800000 */
.L_x_535:
[----:B------:R-:W-:-:S04]  /*0b60*/  MOV R0, c[0x0][0x554] ;  /* 0x0001550000007a02 */ /* 0x000fc80000000f00 */
[----:B------:R-:W-:Y:S02]  /*0b70*/  ISETP.NE.AND P0, PT, R0, 0x1, PT ;  /* 0x000000010000780c */ /* 0x000fe40003f05270 */
[----:B------:R-:W-:-:S11]  /*0b80*/  MOV R0, R2 ;  /* 0x0000000200007202 */ /* 0x000fd60000000f00 */
[----:B------:R-:W-:-:S05]  /*0b90*/  @P0 IMAD.HI.U32 R4, R2, c[0x0][0x558], RZ ;  /* 0x0001560002040a27 */ /* 0x000fca00078e00ff */
[----:B------:R-:W-:-:S05]  /*0ba0*/  @P0 SHF.R.U32.HI R0, RZ, c[0x0][0x55c], R4 ;  /* 0x00015700ff000a19 */ /* 0x000fca0000011604 */
[----:B------:R-:W-:Y:S02]  /*0bb0*/  IMAD R4, R0, c[0x0][0x554], RZ ;  /* 0x0001550000047a24 */ /* 0x000fe400078e02ff */
.L_x_536:
[----:B------:R-:W-:Y:S05]  /*0bc0*/  BSYNC B0 ;  /* 0x0000000000007941 */ /* 0x000fea0003800000 */
.L_x_534:
[----:B------:R-:W-:Y:S01]  /*0bd0*/  IMAD.MOV.U32 R5, RZ, RZ, c[0x0][0x2c4] ;  /* 0x0000b100ff057624 */ /* 0x000fe200078e00ff */
[----:B------:R-:W-:Y:S01]  /*0be0*/  LOP3.LUT R0, RZ, R0, RZ, 0x33, !PT ;  /* 0x00000000ff007212 */ /* 0x000fe200078e33ff */
[----:B------:R-:W-:Y:S01]  /*0bf0*/  IMAD.MOV.U32 R6, RZ, RZ, c[0x0][0x548] ;  /* 0x00015200ff067624 */ /* 0x000fe200078e00ff */
[----:B------:R-:W-:Y:S01]  /*0c00*/  ULDC UR5, c[0x0][0x1d0] ;  /* 0x0000740000057ab9 */ /* 0x000fe20000000800 */
[----:B------:R-:W-:Y:S01]  /*0c10*/  IMAD.IADD R2, R2, 0x1, -R4 ;  /* 0x0000000102027824 */ /* 0x000fe200078e0a04 */
[----:B------:R-:W-:Y:S01]  /*0c20*/  ISETP.NE.AND P2, PT, R5, 0x1, PT ;  /* 0x000000010500780c */ /* 0x000fe20003f45270 */
[----:B------:R-:W-:Y:S01]  /*0c30*/  IMAD.MOV.U32 R5, RZ, RZ, 0x40 ;  /* 0x00000040ff057424 */ /* 0x000fe200078e00ff */
[----:B------:R-:W-:Y:S01]  /*0c40*/  IADD3 R0, R0, c[0x0][0x53c], RZ ;  /* 0x00014f0000007a10 */ /* 0x000fe20007ffe0ff */
[----:B------:R-:W-:Y:S01]  /*0c50*/  IMAD R2, R3, c[0x0][0x554], R2 ;  /* 0x0001550003027a24 */ /* 0x000fe200078e0202 */
[----:B------:R-:W-:Y:S01]  /*0c60*/  ISETP.NE.AND P0, PT, R6, 0x1, PT ;  /* 0x000000010600780c */ /* 0x000fe20003f05270 */
[----:B------:R-:W-:Y:S01]  /*0c70*/  UIADD3 UR5, UR5, 0x3f, URZ ;  /* 0x0000003f05057890 */ /* 0x000fe2000fffe03f */
[----:B------:R-:W-:Y:S01]  /*0c80*/  SHF.L.U32 R49, R0, 0x7, RZ ;  /* 0x0000000700317819 */ /* 0x000fe200000006ff */
[----:B------:R-:W-:Y:S01]  /*0c90*/  CS2R R94, SRZ ;  /* 0x00000000005e7805 */ /* 0x000fe2000001ff00 */
[----:B------:R-:W-:Y:S01]  /*0ca0*/  MOV R52, R2 ;  /* 0x0000000200347202 */ /* 0x000fe20000000f00 */
[----:B------:R-:W-:Y:S01]  /*0cb0*/  USHF.R.S32.HI UR4, URZ, 0x1f, UR5 ;  /* 0x0000001f3f047899 */ /* 0x000fe20008011405 */
[----:B------:R-:W-:Y:S01]  /*0cc0*/  IADD3 R0, R49, 0x7f, RZ ;  /* 0x0000007f31007810 */ /* 0x000fe20007ffe0ff */
[----:B------:R1:W-:Y:S01]  /*0cd0*/  STL [R1+0x48], R49 ;  /* 0x0000483101007387 */ /* 0x0003e20000100800 */
[----:B------:R-:W-:Y:S01]  /*0ce0*/  CS2R R92, SRZ ;  /* 0x00000000005c7805 */ /* 0x000fe2000001ff00 */
[----:B------:R-:W-:Y:S01]  /*0cf0*/  ULEA.HI UR4, UR4, UR5, URZ, 0x6 ;  /* 0x0000000504047291 */ /* 0x000fe2000f8f303f */
[----:B------:R-:W-:Y:S01]  /*0d00*/  CS2R R98, SRZ ;  /* 0x0000000000627805 */ /* 0x000fe2000001ff00 */
[----:B------:R-:W-:Y:S01]  /*0d10*/  @P2 IMAD.HI.U32 R3, R0, c[0x0][0x2c8], RZ ;  /* 0x0000b20000032a27 */ /* 0x000fe200078e00ff */
[----:B------:R-:W-:Y:S01]  /*0d20*/  CS2R R96, SRZ ;  /* 0x0000000000607805 */ /* 0x000fe2000001ff00 */
[----:B------:R-:W-:Y:S01]  /*0d30*/  USHF.R.S32.HI UR4, URZ, 0x6, UR4 ;  /* 0x000000063f047899 */ /* 0x000fe20008011404 */
[----:B------:R-:W-:Y:S01]  /*0d40*/  MOV R90, RZ ;  /* 0x000000ff005a7202 */ /* 0x000fe20000000f00 */
[----:B------:R-:W-:Y:S01]  /*0d50*/  @P0 IMAD.HI.U32 R4, R2, c[0x0][0x54c], RZ ;  /* 0x0001530002040a27 */ /* 0x000fe200078e00ff */
[----:B------:R-:W-:Y:S01]  /*0d60*/  @P2 SHF.R.U32.HI R0, RZ, c[0x0][0x2cc], R3 ;  /* 0x0000b300ff002a19 */ /* 0x000fe20000011603 */
[----:B------:R-:W-:Y:S01]  /*0d70*/  CS2R R88, SRZ ;  /* 0x0000000000587805 */ /* 0x000fe2000001ff00 */
[----:B------:R-:W-:Y:S01]  /*0d80*/  IADD3 R3, R5, -c[0x0][0x168], RZ ;  /* 0x80005a0005037a10 */ /* 0x000fe20007ffe0ff */
[----:B------:R-:W-:Y:S01]  /*0d90*/  IMAD.MOV.U32 R5, RZ, RZ, RZ ;  /* 0x000000ffff057224 */ /* 0x000fe200078e00ff */
[----:B------:R-:W-:Y:S01]  /*0da0*/  @P0 SHF.R.U32.HI R52, RZ, c[0x0][0x550], R4 ;  /* 0x00015400ff340a19 */ /* 0x000fe20000011604 */
[----:B------:R-:W-:Y:S01]  /*0db0*/  CS2R R86, SRZ ;  /* 0x0000000000567805 */ /* 0x000fe2000001ff00 */
[----:B------:R-:W-:Y:S01]  /*0dc0*/  IADD3 R0, R0, c[0x0][0x1d0], R3 ;  /* 0x0000740000007a10 */ /* 0x000fe20007ffe003 */
[----:B------:R-:W-:Y:S01]  /*0dd0*/  CS2R R84, SRZ ;  /* 0x0000000000547805 */ /* 0x000fe2000001ff00 */
[----:B------:R-:W-:Y:S01]  /*0de0*/  IMAD.MOV.U32 R9, RZ, RZ, RZ ;  /* 0x000000ffff097224 */ /* 0x000fe200078e00ff */
[----:B------:R1:W-:Y:S01]  /*0df0*/  STL [R1+0x50], R52 ;  /* 0x0000503401007387 */ /* 0x0003e20000100800 */
[----:B------:R-:W-:Y:S01]  /*0e00*/  IMAD.MOV R3, RZ, RZ, -R52 ;  /* 0x000000ffff037224 */ /* 0x000fe200078e0a34 */
[----:B------:R-:W-:Y:S01]  /*0e10*/  SHF.R.S32.HI R4, RZ, 0x1f, R0 ;  /* 0x0000001fff047819 */ /* 0x000fe20000011400 */
[----:B------:R-:W-:Y:S01]  /*0e20*/  IMAD.MOV.U32 R78, RZ, RZ, RZ ;  /* 0x000000ffff4e7224 */ /* 0x000fe200078e00ff */
[----:B------:R-:W-:Y:S01]  /*0e30*/  CS2R R10, SRZ ;  /* 0x00000000000a7805 */ /* 0x000fe2000001ff00 */
[----:B------:R-:W-:Y:S01]  /*0e40*/  IMAD R53, R3, c[0x0][0x548], R2 ;  /* 0x0001520003357a24 */ /* 0x000fe200078e0202 */
[----:B------:R-:W-:Y:S01]  /*0e50*/  LEA.HI R2, R4, R0, RZ, 0x6 ;  /* 0x0000000004027211 */ /* 0x000fe200078f30ff */
[----:B------:R-:W-:Y:S01]  /*0e60*/  IMAD.MOV.U32 R82, RZ, RZ, RZ ;  /* 0x000000ffff527224 */ /* 0x000fe200078e00ff */
[----:B------:R-:W-:Y:S01]  /*0e70*/  PRMT R0, RZ, 0x7610, R0 ;  /* 0x00007610ff007816 */ /* 0x000fe20000000000 */
[----:B------:R-:W-:Y:S01]  /*0e80*/  CS2R R12, SRZ ;  /* 0x00000000000c7805 */ /* 0x000fe2000001ff00 */
[----:B------:R-:W-:Y:S01]  /*0e90*/  SHF.R.S32.HI R2, RZ, 0x6, R2 ;  /* 0x00000006ff027819 */ /* 0x000fe20000011402 */
[----:B------:R1:W-:Y:S01]  /*0ea0*/  STL [R1+0x4c], R53 ;  /* 0x00004c3501007387 */ /* 0x0003e20000100800 */
[----:B------:R-:W-:Y:S01]  /*0eb0*/  MOV R76, RZ ;  /* 0x000000ff004c7202 */ /* 0x000fe20000000f00 */
[----:B------:R-:W-:Y:S01]  /*0ec0*/  IMAD.MOV.U32 R80, RZ, RZ, RZ ;  /* 0x000000ffff507224 */ /* 0x000fe200078e00ff */
[----:B------:R-:W-:Y:S01]  /*0ed0*/  IMNMX R7, R2, UR4, PT ;  /* 0x0000000402077c17 */ /* 0x000fe2000b800200 */
[----:B------:R-:W-:Y:S01]  /*0ee0*/  CS2R R14, SRZ ;  /* 0x00000000000e7805 */ /* 0x000fe2000001ff00 */
[----:B------:R-:W-:Y:S01]  /*0ef0*/  MOV R74, RZ ;  /* 0x000000ff004a7202 */ /* 0x000fe20000000f00 */
[----:B------:R-:W-:Y:S01]  /*0f00*/  IMAD.MOV.U32 R72, RZ, RZ, RZ ;  /* 0x000000ffff487224 */ /* 0x000fe200078e00ff */
[----:B------:R-:W-:Y:S01]  /*0f10*/  ISETP.GE.AND P0, PT, R7, 0x1, PT ;  /* 0x000000010700780c */ /* 0x000fe20003f06270 */
[----:B------:R1:W-:Y:S01]  /*0f20*/  STL [R1], R7 ;  /* 0x0000000701007387 */ /* 0x0003e20000100800 */
[----:B------:R-:W-:Y:S01]  /*0f30*/  IMAD.MOV.U32 R70, RZ, RZ, RZ ;  /* 0x000000ffff467224 */ /* 0x000fe200078e00ff */
[----:B------:R-:W-:Y:S01]  /*0f40*/  CS2R R16, SRZ ;  /* 0x0000000000107805 */ /* 0x000fe2000001ff00 */
[----:B------:R-:W-:Y:S01]  /*0f50*/  MOV R68, RZ ;  /* 0x000000ff00447202 */ /* 0x000fe20000000f00 */
[----:B------:R-:W-:Y:S01]  /*0f60*/  IMAD.MOV.U32 R170, RZ, RZ, RZ ;  /* 0x000000ffffaa7224 */ /* 0x000fe200078e00ff */
[----:B------:R-:W-:Y:S01]  /*0f70*/  CS2R R18, SRZ ;  /* 0x0000000000127805 */ /* 0x000fe2000001ff00 */
[----:B------:R-:W-:Y:S01]  /*0f80*/  IMAD.MOV.U32 R168, RZ, RZ, RZ ;  /* 0x000000ffffa87224 */ /* 0x000fe200078e00ff */
[----:B------:R-:W-:Y:S01]  /*0f90*/  MOV R174, RZ ;  /* 0x000000ff00ae7202 */ /* 0x000fe20000000f00 */
[----:B------:R-:W-:Y:S01]  /*0fa0*/  CS2R R20, SRZ ;  /* 0x0000000000147805 */ /* 0x000fe2000001ff00 */
[----:B------:R-:W-:Y:S01]  /*0fb0*/  IMAD.MOV.U32 R172, RZ, RZ, RZ ;  /* 0x000000ffffac7224 */ /* 0x000fe200078e00ff */
[----:B------:R-:W-:Y:S01]  /*0fc0*/  CS2R R22, SRZ ;  /* 0x0000000000167805 */ /* 0x000fe2000001ff00 */
[----:B------:R-:W-:Y:S01]  /*0fd0*/  IMAD.MOV.U32 R166, RZ, RZ, RZ ;  /* 0x000000ffffa67224 */ /* 0x000fe200078e00ff */
[----:B------:R-:W-:Y:S01]  /*0fe0*/  MOV R164, RZ ;  /* 0x000000ff00a47202 */ /* 0x000fe20000000f00 */
[----:B------:R-:W-:Y:S01]  /*0ff0*/  IMAD.MOV.U32 R162, RZ, RZ, RZ ;  /* 0x000000ffffa27224 */ /* 0x000fe200078e00ff */
        /* <DEDUP_REMOVED lines=37> */
[----:B------:R-:W-:Y:S05]  /*1250*/  @!P0 BRA `(.L_x_537) ;  /* 0x0000d94000008947 */ /* 0x000fea0003800000 */
[----:B-1----:R-:W2:Y:S01]  /*1260*/  LDL R7, [R1+0x78] ;  /* 0x0000780001077983 */ /* 0x002ea20000100800 */
[----:B------:R-:W-:-:S03]  /*1270*/  ISETP.NE.U32.AND P1, PT, RZ, c[0x0][0x340], PT ;  /* 0x0000d000ff007a0c */ /* 0x000fc60003f25070 */
[----:B------:R-:W3:Y:S01]  /*1280*/  LDL.64 R50, [R1+0x38] ;  /* 0x0000380001327983 */ /* 0x000ee20000100a00 */
[----:B------:R-:W-:-:S03]  /*1290*/  ISETP.NE.AND.EX P1, PT, RZ, c[0x0][0x344], PT, P1 ;  /* 0x0000d100ff007a0c */ /* 0x000fc60003f25310 */
[----:B------:R-:W4:Y:S04]  /*12a0*/  LDL R17, [R1+0x40] ;  /* 0x0000400001117983 */ /* 0x000f280000100800 */
[----:B------:R-:W5:Y:S06]  /*12b0*/  LDL R16, [R1+0x44] ;  /* 0x0000440001107983 */ /* 0x000f6c0000100800 */
[----:B------:R-:W-:-:S05]  /*12c0*/  @P1 MOV R2, 0x4 ;  /* 0x0000000400021802 */ /* 0x000fca0000000f00 */
[----:B------:R-:W-:-:S05]  /*12d0*/  @P1 IMAD.WIDE R2, R52, R2, c[0x0][0x340] ;  /* 0x0000d00034021625 */ /* 0x000fca00078e0202 */
[----:B------:R1:W3:Y:S01]  /*12e0*/  @P1 LDG.E R15, [R2.64] ;  /* 0x00000006020f1981 */ /* 0x0002e2000c1e1900 */
[----:B------:R-:W-:-:S05]  /*12f0*/  SHF.R.S32.HI R13, RZ, 0x1f, R53 ;  /* 0x0000001fff0d7819 */ /* 0x000fca0000011435 */
[----:B------:R-:W-:Y:S01]  /*1300*/  IMAD R5, R13, c[0x0][0x1b8], RZ ;  /* 0x00006e000d057a24 */ /* 0x000fe200078e02ff */
[----:B------:R-:W-:-:S03]  /*1310*/  SHF.R.S32.HI R14, RZ, 0x1f, R52 ;  /* 0x0000001fff0e7819 */ /* 0x000fc60000011434 */
[C---:B------:R-:W-:Y:S02]  /*1320*/  IMAD R5, R53.reuse, c[0x0][0x1bc], R5 ;  /* 0x00006f0035057a24 */ /* 0x040fe400078e0205 */
[----:B-1----:R-:W-:-:S05]  /*1330*/  IMAD.WIDE.U32 R2, R53, c[0x0][0x1b8], RZ ;  /* 0x00006e0035027a25 */ /* 0x002fca00078e00ff */
[----:B------:R-:W-:Y:S01]  /*1340*/  IADD3 R3, R3, R5, RZ ;  /* 0x0000000503037210 */ /* 0x000fe20007ffe0ff */
[----:B------:R-:W-:-:S04]  /*1350*/  IMAD R5, R14, c[0x0][0x1c0], RZ ;  /* 0x000070000e057a24 */ /* 0x000fc800078e02ff */
[C---:B------:R-:W-:Y:S02]  /*1360*/  IMAD R5, R52.reuse, c[0x0][0x1c4], R5 ;  /* 0x0000710034057a24 */ /* 0x040fe400078e0205 */
[----:B------:R-:W-:-:S05]  /*1370*/  IMAD.WIDE.U32 R2, R52, c[0x0][0x1c0], R2 ;  /* 0x0000700034027a25 */ /* 0x000fca00078e0002 */
[----:B------:R-:W-:Y:S02]  /*1380*/  IADD3 R3, R3, R5, RZ ;  /* 0x0000000503037210 */ /* 0x000fe40007ffe0ff */
[----:B--2---:R-:W-:Y:S02]  /*1390*/  IADD3 R4, R7, R49, RZ ;  /* 0x0000003107047210 */ /* 0x004fe40007ffe0ff */
[----:B------:R-:W1:Y:S03]  /*13a0*/  S2R R7, SR_TID.X ;  /* 0x0000000000077919 */ /* 0x000e660000002100 */
[----:B------:R-:W-:-:S04]  /*13b0*/  @P2 IMAD.HI.U32 R6, R4, c[0x0][0x2c8], RZ ;  /* 0x0000b20004062a27 */ /* 0x000fc800078e00ff */
[----:B------:R-:W-:Y:S01]  /*13c0*/  IMAD.MOV.U32 R0, RZ, RZ, R4 ;  /* 0x000000ffff007224 */ /* 0x000fe200078e0004 */
[----:B------:R-:W-:-:S05]  /*13d0*/  @P2 SHF.R.U32.HI R0, RZ, c[0x0][0x2cc], R6 ;  /* 0x0000b300ff002a19 */ /* 0x000fca0000011606 */
[----:B------:R-:W-:-:S04]  /*13e0*/  IMAD.MOV R8, RZ, RZ, -R0 ;  /* 0x000000ffff087224 */ /* 0x000fc800078e0a00 */
[----:B------:R-:W-:Y:S01]  /*13f0*/  IMAD R8, R8, c[0x0][0x2c4], R4 ;  /* 0x0000b10008087a24 */ /* 0x000fe200078e0204 */
[----:B------:R-:W-:Y:S02]  /*1400*/  SHF.R.S32.HI R4, RZ, 0x1f, R0 ;  /* 0x0000001fff047819 */ /* 0x000fe40000011400 */
[----:B-1----:R-:W-:-:S04]  /*1410*/  SHF.R.S32.HI R48, RZ, 0x1f, R7 ;  /* 0x0000001fff307819 */ /* 0x002fc80000011407 */
[----:B------:R-:W-:Y:S01]  /*1420*/  LEA.HI R48, R48, R7, RZ, 0x2 ;  /* 0x0000000730307211 */ /* 0x000fe200078f10ff */
[----:B------:R-:W-:-:S03]  /*1430*/  IMAD R9, R4, c[0x0][0x1b0], RZ ;  /* 0x00006c0004097a24 */ /* 0x000fc600078e02ff */
[----:B------:R-:W-:Y:S01]  /*1440*/  SHF.R.S32.HI R48, RZ, 0x2, R48 ;  /* 0x00000002ff307819 */ /* 0x000fe20000011430 */
[----:B------:R-:W-:-:S03]  /*1450*/  IMAD R9, R0, c[0x0][0x1b4], R9 ;  /* 0x00006d0000097a24 */ /* 0x000fc600078e0209 */
[----:B------:R-:W-:Y:S01]  /*1460*/  SHF.R.S32.HI R10, RZ, 0x1f, R48 ;  /* 0x0000001fff0a7819 */ /* 0x000fe20000011430 */
[----:B------:R-:W-:Y:S01]  /*1470*/  IMAD.WIDE.U32 R2, R0, c[0x0][0x1b0], R2 ;  /* 0x00006c0000027a25 */ /* 0x000fe200078e0002 */
[----:B------:R-:W-:-:S03]  /*1480*/  SHF.R.S32.HI R0, RZ, 0x1f, R8 ;  /* 0x0000001fff007819 */ /* 0x000fc60000011408 */
[C---:B------:R-:W-:Y:S02]  /*1490*/  IMAD R11, R10.reuse, c[0x0][0x1e0], RZ ;  /* 0x000078000a0b7a24 */ /* 0x040fe400078e02ff */
[----:B------:R-:W-:Y:S01]  /*14a0*/  IMAD R10, R10, c[0x0][0x208], RZ ;  /* 0x000082000a0a7a24 */ /* 0x000fe200078e02ff */
[----:B------:R-:W-:Y:S01]  /*14b0*/  IADD3 R3, R3, R9, RZ ;  /* 0x0000000903037210 */ /* 0x000fe20007ffe0ff */
[----:B---3--:R-:W-:-:S04]  /*14c0*/  IMAD.WIDE.U32 R6, R48, c[0x0][0x1e0], R50 ;  /* 0x0000780030067a25 */ /* 0x008fc800078e0032 */
[----:B------:R-:W-:Y:S02]  /*14d0*/  IMAD R11, R48, c[0x0][0x1e4], R11 ;  /* 0x00007900300b7a24 */ /* 0x000fe400078e020b */
[----:B------:R-:W-:Y:S02]  /*14e0*/  IMAD R0, R0, c[0x0][0x1a8], RZ ;  /* 0x00006a0000007a24 */ /* 0x000fe400078e02ff */
[----:B------:R-:W-:Y:S01]  /*14f0*/  IMAD.WIDE.U32 R4, R48, c[0x0][0x208], R50 ;  /* 0x0000820030047a25 */ /* 0x000fe200078e0032 */
[----:B------:R-:W-:-:S03]  /*1500*/  IADD3 R7, R7, R11, RZ ;  /* 0x0000000b07077210 */ /* 0x000fc60007ffe0ff */
[----:B------:R-:W-:Y:S01]  /*1510*/  IMAD R10, R48, c[0x0][0x20c], R10 ;  /* 0x00008300300a7a24 */ /* 0x000fe200078e020a */
[----:B----4-:R-:W-:Y:S01]  /*1520*/  ISETP.GE.AND P4, PT, R17, c[0x0][0x1d4], PT ;  /* 0x0000750011007a0c */ /* 0x010fe20003f86270 */
[C---:B------:R-:W-:Y:S02]  /*1530*/  IMAD R12, R8.reuse, c[0x0][0x1ac], R0 ;  /* 0x00006b00080c7a24 */ /* 0x040fe400078e0200 */
[----:B------:R-:W-:Y:S01]  /*1540*/  IMAD.WIDE.U32 R8, R8, c[0x0][0x1a8], R2 ;  /* 0x00006a0008087a25 */ /* 0x000fe200078e0002 */
[----:B------:R-:W-:-:S03]  /*1550*/  ISETP.GE.AND P5, PT, R50, c[0x0][0x1d4], PT ;  /* 0x0000750032007a0c */ /* 0x000fc60003fa6270 */
[----:B------:R-:W-:Y:S02]  /*1560*/  IMAD.IADD R5, R5, 0x1, R10 ;  /* 0x0000000105057824 */ /* 0x000fe400078e020a */
[C---:B------:R-:W-:Y:S02]  /*1570*/  IMAD R2, R13.reuse, c[0x0][0x1e8], RZ ;  /* 0x00007a000d027a24 */ /* 0x040fe400078e02ff */
[----:B------:R-:W-:Y:S01]  /*1580*/  IMAD R3, R13, c[0x0][0x210], RZ ;  /* 0x000084000d037a24 */ /* 0x000fe200078e02ff */
[----:B------:R-:W-:Y:S01]  /*1590*/  SEL R0, RZ, 0xffffffff, P4 ;  /* 0xffffffffff007807 */ /* 0x000fe20002000000 */
[C---:B------:R-:W-:Y:S02]  /*15a0*/  IMAD R2, R53.reuse, c[0x0][0x1ec], R2 ;  /* 0x00007b0035027a24 */ /* 0x040fe400078e0202 */
[C---:B------:R-:W-:Y:S02]  /*15b0*/  IMAD R10, R53.reuse, c[0x0][0x214], R3 ;  /* 0x00008500350a7a24 */ /* 0x040fe400078e0203 */
[----:B------:R-:W-:Y:S01]  /*15c0*/  IMAD.WIDE.U32 R6, R53, c[0x0][0x1e8], R6 ;  /* 0x00007a0035067a25 */ /* 0x000fe200078e0006 */
[----:B------:R-:W-:-:S03]  /*15d0*/  @P1 SHF.R.S32.HI R3, RZ, 0x1f, R15 ;  /* 0x0000001fff031819 */ /* 0x000fc6000001140f */
[----:B------:R-:W-:Y:S01]  /*15e0*/  IMAD.WIDE.U32 R4, R53, c[0x0][0x210], R4 ;  /* 0x0000840035047a25 */ /* 0x000fe200078e0004 */
[----:B------:R-:W-:Y:S02]  /*15f0*/  SEL R11, RZ, 0x1, P5 ;  /* 0x00000001ff0b7807 */ /* 0x000fe40002800000 */
[----:B------:R-:W-:Y:S01]  /*1600*/  SHF.L.U32 R0, R0, 0x1, RZ ;  /* 0x0000000100007819 */ /* 0x000fe200000006ff */
[----:B------:R-:W-:Y:S01]  /*1610*/  IMAD.IADD R7, R7, 0x1, R2 ;  /* 0x0000000107077824 */ /* 0x000fe200078e0202 */
[----:B------:R-:W-:Y:S01]  /*1620*/  @!P1 MOV R3, R14 ;  /* 0x0000000e00039202 */ /* 0x000fe20000000f00 */
[----:B------:R-:W-:Y:S01]  /*1630*/  @P1 IMAD.MOV.U32 R2, RZ, RZ, R15 ;  /* 0x000000ffff021224 */ /* 0x000fe200078e000f */
[----:B------:R-:W-:Y:S02]  /*1640*/  IADD3 R5, R5, R10, RZ ;  /* 0x0000000a05057210 */ /* 0x000fe40007ffe0ff */
[----:B------:R-:W-:Y:S02]  /*1650*/  IADD3 R10, R9, R12, RZ ;  /* 0x0000000c090a7210 */ /* 0x000fe40007ffe0ff */
[----:B------:R-:W-:-:S02]  /*1660*/  @!P1 MOV R2, R52 ;  /* 0x0000003400029202 */ /* 0x000fc40000000f00 */
[----:B------:R-:W-:Y:S01]  /*1670*/  LOP3.LUT R9, R0, 0x2, R11, 0xe2, !PT ;  /* 0x0000000200097812 */ /* 0x000fe200078ee20b */
[C---:B------:R-:W-:Y:S02]  /*1680*/  IMAD R0, R3.reuse, c[0x0][0x1f0], RZ ;  /* 0x00007c0003007a24 */ /* 0x040fe400078e02ff */
[----:B------:R-:W-:Y:S02]  /*1690*/  IMAD R3, R3, c[0x0][0x218], RZ ;  /* 0x0000860003037a24 */ /* 0x000fe400078e02ff */
[----:B------:R-:W-:-:S04]  /*16a0*/  IMAD.WIDE.U32 R6, R2, c[0x0][0x1f0], R6 ;  /* 0x00007c0002067a25 */ /* 0x000fc800078e0006 */
[----:B------:R-:W-:-:S04]  /*16b0*/  IMAD.WIDE.U32 R4, R2, c[0x0][0x218], R4 ;  /* 0x0000860002047a25 */ /* 0x000fc800078e0004 */
[C---:B------:R-:W-:Y:S02]  /*16c0*/  IMAD R0, R2.reuse, c[0x0][0x1f4], R0 ;  /* 0x00007d0002007a24 */ /* 0x040fe400078e0200 */
[----:B------:R-:W-:Y:S01]  /*16d0*/  IMAD R2, R2, c[0x0][0x21c], R3 ;  /* 0x0000870002027a24 */ /* 0x000fe200078e0203 */
[----:B------:R1:W-:Y:S04]  /*16e0*/  STL.64 [R1+0x8], R6 ;  /* 0x0000080601007387 */ /* 0x0003e80000100a00 */
[----:B------:R2:W-:Y:S01]  /*16f0*/  STL.64 [R1+0x10], R4 ;  /* 0x0000100401007387 */ /* 0x0005e20000100a00 */
[----:B------:R-:W-:Y:S02]  /*1700*/  LEA R12, P0, R8, c[0x0][0x160], 0x1 ;  /* 0x00005800080c7a11 */ /* 0x000fe400078008ff */
[----:B-----5:R-:W-:-:S02]  /*1710*/  ISETP.GE.AND P3, PT, R16, c[0x0][0x1d4], PT ;  /* 0x0000750010007a0c */ /* 0x020fc40003f66270 */
[----:B-1----:R-:W-:Y:S02]  /*1720*/  IADD3 R6, R7, R0, RZ ;  /* 0x0000000007067210 */ /* 0x002fe40007ffe0ff */
[----:B------:R-:W-:-:S05]  /*1730*/  IADD3 R0, R5, R2, RZ ;  /* 0x0000000205007210 */ /* 0x000fca0007ffe0ff */
[----:B------:R2:W-:Y:S04]  /*1740*/  STL [R1+0x1c], R0 ;  /* 0x00001c0001007387 */ /* 0x0005e80000100800 */
[----:B------:R2:W-:Y:S01]  /*1750*/  STL [R1+0x18], R6 ;  /* 0x0000180601007387 */ /* 0x0005e20000100800 */
[----:B------:R-:W-:Y:S02]  /*1760*/  LEA.HI.X R10, R8, c[0x0][0x164], R10, 0x1, P0 ;  /* 0x00005900080a7a11 */ /* 0x000fe400000f0c0a */
[----:B------:R-:W-:Y:S02]  /*1770*/  ISETP.GE.AND P1, PT, R50, c[0x0][0x198], PT ;  /* 0x0000660032007a0c */ /* 0x000fe40003f26270 */
[----:B------:R-:W-:Y:S02]  /*1780*/  ISETP.GE.AND P0, PT, R17, c[0x0][0x198], PT ;  /* 0x0000660011007a0c */ /* 0x000fe40003f06270 */
[----:B------:R-:W-:Y:S01]  /*1790*/  SEL R8, RZ, 0x4, P3 ;  /* 0x00000004ff087807 */ /* 0x000fe20001800000 */
[----:B------:R-:W-:Y:S01]  /*17a0*/  IMAD.IADD R3, R48, 0x1, R49 ;  /* 0x0000000130037824 */ /* 0x000fe200078e0231 */
[----:B------:R-:W-:-:S02]  /*17b0*/  ISETP.GE.AND P6, PT, R16, c[0x0][0x198], PT ;  /* 0x0000660010007a0c */ /* 0x000fc40003fc6270 */
[----:B------:R-:W-:Y:S02]  /*17c0*/  P2R R11, PR, RZ, 0x2 ;  /* 0x00000002ff0b7803 */ /* 0x000fe40000000000 */
[----:B------:R-:W-:Y:S02]  /*17d0*/  P2R R13, PR, RZ, 0x1 ;  /* 0x00000001ff0d7803 */ /* 0x000fe40000000000 */
[----:B------:R-:W-:Y:S01]  /*17e0*/  LOP3.LUT R18, R9, R8, RZ, 0xfc, !PT ;  /* 0x0000000809127212 */ /* 0x000fe200078efcff */
[----:B------:R-:W-:Y:S05]  /*17f0*/  BRA.DIV ~URZ, `(.L_x_538) ;  /* 0x0000f4427f007947 */ /* 0x000fea000b800000 */
[----:B------:R1:W3:Y:S02]  /*1800*/  SHFL.IDX PT, R2, R10, RZ, 0x1c1f ;  /* 0x001c1fff0a027589 */ /* 0x0002e400000e0000 */
.L_x_588:
[----:B------:R-:W-:Y:S05]  /*1810*/  BRA.DIV ~URZ, `(.L_x_539) ;  /* 0x0000f4927f007947 */ /* 0x000fea000b800000 */
[----:B--2---:R2:W4:Y:S02]  /*1820*/  SHFL.IDX PT, R0, R12, RZ, 0x1c1f ;  /* 0x001c1fff0c007589 */ /* 0x00452400000e0000 */
.L_x_589:
[----:B------:R-:W-:Y:S01]  /*1830*/  MOV R14, c[0x0][0x2c4] ;  /* 0x0000b100000e7a02 */ /* 0x000fe20000000f00 */
[----:B------:R-:W-:Y:S04]  /*1840*/  BSSY B0, `(.L_x_540) ;  /* 0x0000019000007945 */ /* 0x000fe80003800000 */
[----:B------:R-:W-:-:S05]  /*1850*/  IMAD R14, R14, c[0x0][0x168], RZ ;  /* 0x00005a000e0e7a24 */ /* 0x000fca00078e02ff */
[----:B------:R-:W-:-:S13]  /*1860*/  ISETP.GE.AND P0, PT, R3, R14, PT ;  /* 0x0000000e0300720c */ /* 0x000fda0003f06270 */
[----:B------:R-:W-:Y:S05]  /*1870*/  @P0 BRA `(.L_x_541) ;  /* 0x0000015000000947 */ /* 0x000fea0003800000 */
[----:B------:R-:W5:Y:S04]  /*1880*/  LDL.64 R6, [R1+0x38] ;  /* 0x0000380001067983 */ /* 0x000f680000100a00 */
[----:B--2---:R-:W2:Y:S04]  /*1890*/  LDL R4, [R1+0x40] ;  /* 0x0000400001047983 */ /* 0x004ea80000100800 */
[----:B----4-:R-:W4:Y:S04]  /*18a0*/  LDL R5, [R1+0x70] ;  /* 0x0000700001057983 */ /* 0x010f280000100800 */
[----:B---3--:R-:W3:Y:S04]  /*18b0*/  LDL R16, [R1+0x44] ;  /* 0x0000440001107983 */ /* 0x008ee80000100800 */
[----:B------:R-:W3:Y:S04]  /*18c0*/  LDL R17, [R1+0x6c] ;  /* 0x00006c0001117983 */ /* 0x000ee80000100800 */
[----:B------:R-:W3:Y:S01]  /*18d0*/  LDL R15, [R1+0x30] ;  /* 0x00003000010f7983 */ /* 0x000ee20000100800 */
[----:B------:R-:W-:-:S02]  /*18e0*/  ISETP.NE.AND P1, PT, R13, RZ, PT ;  /* 0x000000ff0d00720c */ /* 0x000fc40003f25270 */
[----:B-----5:R-:W-:-:S04]  /*18f0*/  LEA R8, P0, R6, R0, 0x1 ;  /* 0x0000000006087211 */ /* 0x020fc800078008ff */
[----:B------:R-:W-:Y:S02]  /*1900*/  LEA.HI.X R9, R6, R2, R7, 0x1, P0 ;  /* 0x0000000206097211 */ /* 0x000fe400000f0c07 */
[----:B--2---:R-:W-:-:S04]  /*1910*/  LEA R6, P0, R4, R0, 0x1 ;  /* 0x0000000004067211 */ /* 0x004fc800078008ff */
[----:B----4-:R-:W-:Y:S02]  /*1920*/  LEA.HI.X R7, R4, R2, R5, 0x1, P0 ;  /* 0x0000000204077211 */ /* 0x010fe400000f0c05 */
[----:B---3--:R-:W-:-:S04]  /*1930*/  LEA R4, P0, R16, R0, 0x1 ;  /* 0x0000000010047211 */ /* 0x008fc800078008ff */
[----:B------:R-:W-:Y:S02]  /*1940*/  LEA.HI.X R5, R16, R2, R17, 0x1, P0 ;  /* 0x0000000210057211 */ /* 0x000fe400000f0c11 */
[----:B------:R-:W-:Y:S01]  /*1950*/  ISETP.NE.AND P0, PT, R11, RZ, PT ;  /* 0x000000ff0b00720c */ /* 0x000fe20003f05270 */
[----:B------:R-:W-:-:S12]  /*1960*/  IMAD.SHL.U32 R0, R15, 0x2, RZ ;  /* 0x000000020f007824 */ /* 0x000fd800078e00ff */
[----:B------:R-:W-:Y:S01]  /*1970*/  @!PT LDS RZ, [RZ] ;  /* 0x00000000fffff984 */ /* 0x000fe20000000800 */
[----:B------:R-:W-:Y:S01]  /*1980*/  @!PT LDS RZ, [RZ] ;  /* 0x00000000fffff984 */ /* 0x000fe20000000800 */
[----:B------:R-:W-:Y:S01]  /*1990*/  @!PT LDS RZ, [RZ] ;  /* 0x00000000fffff984 */ /* 0x000fe20000000800 */
[----:B------:R2:W-:Y:S04]  /*19a0*/  LDGSTS.E.BYPASS.LTC128B.128 [R0+0x6100], [R8.64], !P0 ;  /* 0x0610000008007fae */ /* 0x0005e8000c101d46 */
[----:B------:R2:W-:Y:S04]  /*19b0*/  LDGSTS.E.BYPASS.LTC128B.128 [R0+0x8100], [R6.64], !P1 ;  /* 0x0810000006007fae */ /* 0x0005e8000c901d46 */
[----:B------:R2:W-:Y:S02]  /*19c0*/  LDGSTS.E.BYPASS.LTC128B.128 [R0+0xa100], [R4.64], !P6 ;  /* 0x0a10000004007fae */ /* 0x0005e4000f101d46 */
.L_x_541:
[----:B------:R-:W-:Y:S05]  /*19d0*/  BSYNC B0 ;  /* 0x0000000000007941 */ /* 0x000fea0003800000 */
.L_x_540:
[----:B------:R-:W-:Y:S05]  /*19e0*/  BRA.DIV ~URZ, `(.L_x_542) ;  /* 0x0000f3227f007947 */ /* 0x000fea000b800000 */
[----:B---3--:R3:W1:Y:S04]  /*19f0*/  SHFL.IDX PT, R2, R10, 0x1, 0x1c1f ;  /* 0x003c1f000a027f89 */ /* 0x00866800000e0000 */
[----:B--2-4-:R3:W2:Y:S02]  /*1a00*/  SHFL.IDX PT, R0, R12, 0x1, 0x1c1f ;  /* 0x003c1f000c007f89 */ /* 0x0146a400000e0000 */
.L_x_590:
[----:B------:R-:W-:Y:S01]  /*1a10*/  IADD3 R4, R3, 0x20, RZ ;  /* 0x0000002003047810 */ /* 0x000fe20007ffe0ff */
[----:B------:R-:W-:Y:S03]  /*1a20*/  BSSY B0, `(.L_x_543) ;  /* 0x0000018000007945 */ /* 0x000fe60003800000 */
[----:B------:R-:W-:-:S13]  /*1a30*/  ISETP.GE.AND P0, PT, R4, R14, PT ;  /* 0x0000000e0400720c */ /* 0x000fda0003f06270 */
[----:B------:R-:W-:Y:S05]  /*1a40*/  @P0 BRA `(.L_x_544) ;  /* 0x0000015000000947 */ /* 0x000fea0003800000 */
[----:B------:R-:W4:Y:S04]  /*1a50*/  LDL.64 R6, [R1+0x38] ;  /* 0x0000380001067983 */ /* 0x000f280000100a00 */
[----:B------:R-:W5:Y:S04]  /*1a60*/  LDL R5, [R1+0x40] ;  /* 0x0000400001057983 */ /* 0x000f680000100800 */
[----:B---3--:R-:W3:Y:S04]  /*1a70*/  LDL R19, [R1+0x70] ;  /* 0x0000700001137983 */ /* 0x008ee80000100800 */
[----:B--2---:R-:W2:Y:S04]  /*1a80*/  LDL R16, [R1+0x44] ;  /* 0x0000440001107983 */ /* 0x004ea80000100800 */
[----:B------:R-:W2:Y:S04]  /*1a90*/  LDL R17, [R1+0x6c] ;  /* 0x00006c0001117983 */ /* 0x000ea80000100800 */
[----:B------:R-:W2:Y:S01]  /*1aa0*/  LDL R15, [R1+0x30] ;  /* 0x00003000010f7983 */ /* 0x000ea20000100800 */
[----:B------:R-:W-:-:S02]  /*1ab0*/  ISETP.NE.AND P1, PT, R13, RZ, PT ;  /* 0x000000ff0d00720c */ /* 0x000fc40003f25270 */
[----:B----4-:R-:W-:-:S04]  /*1ac0*/  LEA R8, P0, R6, R0, 0x1 ;  /* 0x0000000006087211 */ /* 0x010fc800078008ff */
[----:B-1----:R-:W-:Y:S02]  /*1ad0*/  LEA.HI.X R9, R6, R2, R7, 0x1, P0 ;  /* 0x0000000206097211 */ /* 0x002fe400000f0c07 */
[----:B-----5:R-:W-:-:S04]  /*1ae0*/  LEA R6, P0, R5, R0, 0x1 ;  /* 0x0000000005067211 */ /* 0x020fc800078008ff */
[----:B---3--:R-:W-:Y:S02]  /*1af0*/  LEA.HI.X R7, R5, R2, R19, 0x1, P0 ;  /* 0x0000000205077211 */ /* 0x008fe400000f0c13 */
[----:B--2---:R-:W-:-:S04]  /*1b00*/  LEA R4, P0, R16, R0, 0x1 ;  /* 0x0000000010047211 */ /* 0x004fc800078008ff */
        /* <DEDUP_REMOVED lines=9> */
.L_x_544:
[----:B------:R-:W-:Y:S05]  /*1ba0*/  BSYNC B0 ;  /* 0x0000000000007941 */ /* 0x000fea0003800000 */
.L_x_543:
[----:B------:R-:W-:Y:S05]  /*1bb0*/  BRA.DIV ~URZ, `(.L_x_545) ;  /* 0x0000f2127f007947 */ /* 0x000fea000b800000 */
[----:B-1----:R1:W4:Y:S02]  /*1bc0*/  SHFL.IDX PT, R2, R10, 0x2, 0x1c1f ;  /* 0x005c1f000a027f89 */ /* 0x00232400000e0000 */
.L_x_591:
[----:B------:R-:W-:Y:S05]  /*1bd0*/  BRA.DIV ~URZ, `(.L_x_546) ;  /* 0x0000f2627f007947 */ /* 0x000fea000b800000 */
[----:B--2---:R2:W1:Y:S02]  /*1be0*/  SHFL.IDX PT, R0, R12, 0x2, 0x1c1f ;  /* 0x005c1f000c007f89 */ /* 0x00446400000e0000 */
.L_x_592:
[----:B------:R-:W-:Y:S01]  /*1bf0*/  IADD3 R4, R3, 0x40, RZ ;  /* 0x0000004003047810 */ /* 0x000fe20007ffe0ff */
[----:B------:R-:W-:Y:S03]  /*1c00*/  BSSY B0, `(.L_x_547) ;  /* 0x0000018000007945 */ /* 0x000fe60003800000 */
[----:B------:R-:W-:-:S13]  /*1c10*/  ISETP.GE.AND P0, PT, R4, R14, PT ;  /* 0x0000000e0400720c */ /* 0x000fda0003f06270 */
[----:B------:R-:W-:Y:S05]  /*1c20*/  @P0 BRA `(.L_x_548) ;  /* 0x0000015000000947 */ /* 0x000fea0003800000 */
[----:B------:R-:W5:Y:S04]  /*1c30*/  LDL.64 R6, [R1+0x38] ;  /* 0x0000380001067983 */ /* 0x000f680000100a00 */
[----:B--2---:R-:W2:Y:S04]  /*1c40*/  LDL R5, [R1+0x40] ;  /* 0x0000400001057983 */ /* 0x004ea80000100800 */
[----:B---3--:R-:W3:Y:S04]  /*1c50*/  LDL R19, [R1+0x70] ;  /* 0x0000700001137983 */ /* 0x008ee80000100800 */
[----:B----4-:R-:W4:Y:S04]  /*1c60*/  LDL R16, [R1+0x44] ;  /* 0x0000440001107983 */ /* 0x010f280000100800 */
[----:B------:R-:W4:Y:S04]  /*1c70*/  LDL R17, [R1+0x6c] ;  /* 0x00006c0001117983 */ /* 0x000f280000100800 */
[----:B------:R-:W4:Y:S01]  /*1c80*/  LDL R15, [R1+0x30] ;  /* 0x00003000010f7983 */ /* 0x000f220000100800 */
[----:B------:R-:W-:-:S02]  /*1c90*/  ISETP.NE.AND P1, PT, R13, RZ, PT ;  /* 0x000000ff0d00720c */ /* 0x000fc40003f25270 */
[----:B-1---5:R-:W-:-:S04]  /*1ca0*/  LEA R8, P0, R6, R0, 0x1 ;  /* 0x0000000006087211 */ /* 0x022fc800078008ff */
[----:B------:R-:W-:Y:S02]  /*1cb0*/  LEA.HI.X R9, R6, R2, R7, 0x1, P0 ;  /* 0x0000000206097211 */ /* 0x000fe400000f0c07 */
[----:B--2---:R-:W-:-:S04]  /*1cc0*/  LEA R6, P0, R5, R0, 0x1 ;  /* 0x0000000005067211 */ /* 0x004fc800078008ff */
[----:B---3--:R-:W-:Y:S02]  /*1cd0*/  LEA.HI.X R7, R5, R2, R19, 0x1, P0 ;  /* 0x0000000205077211 */ /* 0x008fe400000f0c13 */
[----:B----4-:R-:W-:-:S04]  /*1ce0*/  LEA R4, P0, R16, R0, 0x1 ;  /* 0x0000000010047211 */ /* 0x010fc800078008ff */
        /* <DEDUP_REMOVED lines=9> */
.L_x_548:
[----:B------:R-:W-:Y:S05]  /*1d80*/  BSYNC B0 ;  /* 0x0000000000007941 */ /* 0x000fea0003800000 */
.L_x_547:
[----:B------:R-:W-:Y:S05]  /*1d90*/  BRA.DIV ~URZ, `(.L_x_549) ;  /* 0x0000f1027f007947 */ /* 0x000fea000b800000 */
[----:B----4-:R4:W2:Y:S04]  /*1da0*/  SHFL.IDX PT, R2, R10, 0x3, 0x1c1f ;  /* 0x007c1f000a027f89 */ /* 0x0108a800000e0000 */
[----:B-1----:R4:W1:Y:S02]  /*1db0*/  SHFL.IDX PT, R0, R12, 0x3, 0x1c1f ;  /* 0x007c1f000c007f89 */ /* 0x00286400000e0000 */
.L_x_593:
[----:B------:R-:W5:Y:S04]  /*1dc0*/  LDL.64 R6, [R1+0x38] ;  /* 0x0000380001067983 */ /* 0x000f680000100a00 */
[----:B---3--:R-:W3:Y:S04]  /*1dd0*/  LDL R4, [R1+0x40] ;  /* 0x0000400001047983 */ /* 0x008ee80000100800 */
[----:B----4-:R-:W4:Y:S04]  /*1de0*/  LDL R5, [R1+0x70] ;  /* 0x0000700001057983 */ /* 0x010f280000100800 */
[----:B--2---:R-:W2:Y:S04]  /*1df0*/  LDL R12, [R1+0x44] ;  /* 0x00004400010c7983 */ /* 0x004ea80000100800 */
[----:B------:R-:W2:Y:S04]  /*1e00*/  LDL R15, [R1+0x6c] ;  /* 0x00006c00010f7983 */ /* 0x000ea80000100800 */
[----:B------:R-:W2:Y:S04]  /*1e10*/  LDL R16, [R1+0x30] ;  /* 0x0000300001107983 */ /* 0x000ea80000100800 */
[----:B------:R-:W2:Y:S01]  /*1e20*/  LDL R180, [R1] ;  /* 0x0000000001b47983 */ /* 0x000ea20000100800 */
[----:B------:R-:W-:-:S04]  /*1e30*/  IADD3 R3, R3, 0x60, RZ ;  /* 0x0000006003037810 */ /* 0x000fc80007ffe0ff */
[----:B------:R-:W-:Y:S02]  /*1e40*/  ISETP.GE.AND P1, PT, R3, R14, PT ;  /* 0x0000000e0300720c */ /* 0x000fe40003f26270 */
[----:B------:R-:W-:Y:S02]  /*1e50*/  P2R R10, PR, RZ, 0x4 ;  /* 0x00000004ff0a7803 */ /* 0x000fe40000000000 */
[----:B------:R-:W-:-:S09]  /*1e60*/  ISETP.NE.AND P2, PT, R11, RZ, PT ;  /* 0x000000ff0b00720c */ /* 0x000fd20003f45270 */
[----:B-1---5:R-:W-:-:S04]  /*1e70*/  @!P1 LEA R8, P0, R6, R0, 0x1 ;  /* 0x0000000006089211 */ /* 0x022fc800078008ff */
[----:B------:R-:W-:Y:S02]  /*1e80*/  @!P1 LEA.HI.X R9, R6, R2, R7, 0x1, P0 ;  /* 0x0000000206099211 */ /* 0x000fe400000f0c07 */
[----:B---3--:R-:W-:-:S04]  /*1e90*/  @!P1 LEA R6, P0, R4, R0, 0x1 ;  /* 0x0000000004069211 */ /* 0x008fc800078008ff */
[----:B----4-:R-:W-:Y:S02]  /*1ea0*/  @!P1 LEA.HI.X R7, R4, R2, R5, 0x1, P0 ;  /* 0x0000000204079211 */ /* 0x010fe400000f0c05 */
[----:B--2---:R-:W-:-:S04]  /*1eb0*/  @!P1 LEA R4, P0, R12, R0, 0x1 ;  /* 0x000000000c049211 */ /* 0x004fc800078008ff */
[----:B------:R-:W-:Y:S02]  /*1ec0*/  @!P1 LEA.HI.X R5, R12, R2, R15, 0x1, P0 ;  /* 0x000000020c059211 */ /* 0x000fe400000f0c0f */
[----:B------:R-:W-:Y:S01]  /*1ed0*/  ISETP.NE.AND P0, PT, R13, RZ, PT ;  /* 0x000000ff0d00720c */ /* 0x000fe20003f05270 */
[----:B------:R-:W-:-:S05]  /*1ee0*/  IMAD.SHL.U32 R145, R16, 0x2, RZ ;  /* 0x0000000210917824 */ /* 0x000fca00078e00ff */
[----:B------:R-:W-:Y:S01]  /*1ef0*/  @!PT LDS RZ, [RZ] ;  /* 0x00000000fffff984 */ /* 0x000fe20000000800 */
[----:B------:R-:W-:Y:S01]  /*1f00*/  @!PT LDS RZ, [RZ] ;  /* 0x00000000fffff984 */ /* 0x000fe20000000800 */
[----:B------:R-:W-:Y:S01]  /*1f10*/  @!PT LDS RZ, [RZ] ;  /* 0x00000000fffff984 */ /* 0x000fe20000000800 */
[----:B------:R1:W-:Y:S01]  /*1f20*/  @!P1 LDGSTS.E.BYPASS.LTC128B.128 [R145+0x7900], [R8.64], !P2 ;  /* 0x0790000008919fae */ /* 0x0003e2000d101d46 */
[----:B------:R-:W-:-:S06]  /*1f30*/  ISETP.NE.AND P2, PT, R10, RZ, PT ;  /* 0x000000ff0a00720c */ /* 0x000fcc0003f45270 */
[----:B------:R1:W-:Y:S04]  /*1f40*/  @!P1 LDGSTS.E.BYPASS.LTC128B.128 [R145+0x9900], [R6.64], !P0 ;  /* 0x0990000006919fae */ /* 0x0003e8000c101d46 */
[----:B------:R1:W-:Y:S01]  /*1f50*/  @!P1 LDGSTS.E.BYPASS.LTC128B.128 [R145+0xb900], [R4.64], !P6 ;  /* 0x0b90000004919fae */ /* 0x0003e2000f101d46 */
[----:B------:R-:W-:-:S03]  /*1f60*/  IADD3 R40, R180, -0x1, RZ ;  /* 0xffffffffb4287810 */ /* 0x000fc60007ffe0ff */
[----:B------:R-:W0:Y:S01]  /*1f70*/  LDGDEPBAR ;  /* 0x00000000000079af */ /* 0x000e220000000000 */
[----:B------:R-:W-:Y:S03]  /*1f80*/  WARPSYNC 0xffffffff ;  /* 0xffffffff00007948 */ /* 0x000fe60003800000 */
[----:B------:R-:W2:Y:S04]  /*1f90*/  LDL.64 R162, [R1+0x8] ;  /* 0x0000080001a27983 */ /* 0x000ea80000100a00 */
[----:B------:R-:W3:Y:S04]  /*1fa0*/  LDL R161, [R1+0x18] ;  /* 0x0000180001a17983 */ /* 0x000ee80000100800 */
[----:B------:R-:W4:Y:S04]  /*1fb0*/  S2R R15, SR_TID.X ;  /* 0x00000000000f7919 */ /* 0x000f280000002100 */
[----:B------:R-:W5:Y:S01]  /*1fc0*/  LDL R10, [R1+0x1c] ;  /* 0x00001c00010a7983 */ /* 0x000f620000100800 */
[----:B----4-:R-:W-:-:S04]  /*1fd0*/  SHF.R.S32.HI R12, RZ, 0x1f, R15 ;  /* 0x0000001fff0c7819 */ /* 0x010fc8000001140f */
[----:B------:R-:W-:Y:S02]  /*1fe0*/  LEA.HI R12, R12, R15, RZ, 0x2 ;  /* 0x0000000f0c0c7211 */ /* 0x000fe400078f10ff */
[----:B------:R-:W4:Y:S02]  /*1ff0*/  LDL.64 R14, [R1+0x10] ;  /* 0x00001000010e7983 */ /* 0x000f240000100a00 */
[----:B------:R-:W-:-:S04]  /*2000*/  SHF.R.S32.HI R12, RZ, 0x2, R12 ;  /* 0x00000002ff0c7819 */ /* 0x000fc8000001140c */
[----:B------:R-:W-:Y:S02]  /*2010*/  IADD3 R0, -R12, c[0x0][0x1d0], RZ ;  /* 0x000074000c007a10 */ /* 0x000fe40007ffe1ff */
[----:B-1----:R-:W-:-:S03]  /*2020*/  SHF.R.S32.HI R7, RZ, 0x1f, R40 ;  /* 0x0000001fff077819 */ /* 0x002fc60000011428 */
[----:B------:R-:W-:Y:S02]  /*2030*/  IMAD R0, R40, -0x40, R0 ;  /* 0xffffffc028007824 */ /* 0x000fe400078e0200 */
[----:B------:R-:W-:-:S03]  /*2040*/  IMAD R4, R7, c[0x0][0x1e0], RZ ;  /* 0x0000780007047a24 */ /* 0x000fc600078e02ff */
[----:B------:R-:W-:Y:S01]  /*2050*/  ISETP.GE.AND P6, PT, R0, 0x1, PT ;  /* 0x000000010000780c */ /* 0x000fe20003fc6270 */
[----:B------:R-:W-:Y:S01]  /*2060*/  IMAD.WIDE.U32 R2, R40, c[0x0][0x1e0], RZ ;  /* 0x0000780028027a25 */ /* 0x000fe200078e00ff */
[----:B------:R-:W-:-:S03]  /*2070*/  ISETP.GE.AND P1, PT, R0, 0x21, PT ;  /* 0x000000210000780c */ /* 0x000fc60003f26270 */
[----:B------:R-:W-:Y:S01]  /*2080*/  IMAD R4, R40, c[0x0][0x1e4], R4 ;  /* 0x0000790028047a24 */ /* 0x000fe200078e0204 */
[----:B------:R-:W-:-:S04]  /*2090*/  MOV R5, 0x20 ;  /* 0x0000002000057802 */ /* 0x000fc80000000f00 */
[----:B------:R-:W-:Y:S01]  /*20a0*/  IADD3 R4, R3, R4, RZ ;  /* 0x0000000403047210 */ /* 0x000fe20007ffe0ff */
[----:B------:R-:W-:-:S04]  /*20b0*/  IMAD.WIDE.U32 R8, R5, c[0x0][0x1e0], RZ ;  /* 0x0000780005087a25 */ /* 0x000fc800078e00ff */
[----:B------:R-:W-:Y:S01]  /*20c0*/  IMAD R3, R5, c[0x0][0x1e4], RZ ;  /* 0x0000790005037a24 */ /* 0x000fe200078e02ff */
[----:B------:R-:W-:Y:S01]  /*20d0*/  @P6 SHF.L.U32 R6, R16, 0x1, RZ ;  /* 0x0000000110066819 */ /* 0x000fe200000006ff */
[----:B------:R-:W-:Y:S01]  /*20e0*/  IMAD R7, R7, c[0x0][0x208], RZ ;  /* 0x0000820007077a24 */ /* 0x000fe200078e02ff */
[----:B------:R-:W-:-:S05]  /*20f0*/  MOV R160, 0xffffffc0 ;  /* 0xffffffc000a07802 */ /* 0x000fca0000000f00 */
[----:B------:R-:W-:Y:S01]  /*2100*/  IMAD R144, R40, R160, c[0x0][0x1d0] ;  /* 0x0000740028907624 */ /* 0x000fe200078e02a0 */
[----:B------:R-:W-:Y:S01]  /*2110*/  P2R R19, PR, RZ, 0x4 ;  /* 0x00000004ff137803 */ /* 0x000fe20000000000 */
[----:B------:R-:W-:Y:S01]  /*2120*/  BAR.SYNC.DEFER_BLOCKING 0x0 ;  /* 0x0000000000007b1d */ /* 0x000fe20000010000 */
[----:B--2---:R-:W-:-:S04]  /*2130*/  LEA R0, P0, R2, R162, 0x6 ;  /* 0x000000a202007211 */ /* 0x004fc800078030ff */
[----:B---3--:R-:W-:Y:S02]  /*2140*/  LEA.HI.X R2, R2, R161, R4, 0x6, P0 ;  /* 0x000000a102027211 */ /* 0x008fe400000f3404 */
[----:B------:R-:W-:-:S04]  /*2150*/  @P6 LEA R4, P0, R0, c[0x0][0x1c8], 0x1 ;  /* 0x0000720000046a11 */ /* 0x000fc800078008ff */
[C---:B------:R-:W-:Y:S02]  /*2160*/  @P6 LEA.HI.X R5, R0.reuse, c[0x0][0x1cc], R2, 0x1, P0 ;  /* 0x0000730000056a11 */ /* 0x040fe400000f0c02 */
[----:B------:R-:W-:-:S03]  /*2170*/  @P1 IADD3 R0, P0, R0, R8, RZ ;  /* 0x0000000800001210 */ /* 0x000fc60007f1e0ff */
[----:B------:R-:W-:Y:S01]  /*2180*/  @!PT LDS RZ, [RZ] ;  /* 0x00000000fffff984 */ /* 0x000fe20000000800 */
[----:B------:R-:W-:Y:S01]  /*2190*/  @!PT LDS RZ, [RZ] ;  /* 0x00000000fffff984 */ /* 0x000fe20000000800 */
[----:B------:R-:W-:Y:S01]  /*21a0*/  @!PT LDS RZ, [RZ] ;  /* 0x00000000fffff984 */ /* 0x000fe20000000800 */
[----:B------:R1:W-:Y:S01]  /*21b0*/  @P6 LDGSTS.E.BYPASS.LTC128B.128 [R6+0x3100], [R4.64], !P5 ;  /* 0x0310000004066fae */ /* 0x0003e2000e901d46 */
[----:B------:R-:W-:Y:S02]  /*21c0*/  @P1 IADD3.X R3, R2, R9, R3, P0, !PT ;  /* 0x0000000902031210 */ /* 0x000fe400007fe403 */
[C---:B------:R-:W-:Y:S01]  /*21d0*/  @P1 LEA R2, P0, R0.reuse, c[0x0][0x1c8], 0x1 ;  /* 0x0000720000021a11 */ /* 0x040fe200078008ff */
[----:B------:R1:W-:Y:S03]  /*21e0*/  @P6 LDGSTS.E.BYPASS.LTC128B.128 [R6+0x4100], [R4.64+0x40], !P4 ;  /* 0x0410004004066fae */ /* 0x0003e6000e101d46 */
[----:B------:R-:W-:Y:S01]  /*21f0*/  @P1 LEA.HI.X R3, R0, c[0x0][0x1cc], R3, 0x1, P0 ;  /* 0x0000730000031a11 */ /* 0x000fe200000f0c03 */
[----:B------:R1:W-:Y:S01]  /*2200*/  @P6 LDGSTS.E.BYPASS.LTC128B.128 [R6+0x5100], [R4.64+0x80], !P3 ;  /* 0x0510008004066fae */ /* 0x0003e2000d901d46 */
[----:B------:R-:W-:-:S05]  /*2210*/  @P1 SHF.L.U32 R0, R16, 0x1, RZ ;  /* 0x0000000110001819 */ /* 0x000fca00000006ff */
[----:B------:R4:W-:Y:S04]  /*2220*/  @P1 LDGSTS.E.BYPASS.LTC128B.128 [R0+0x3900], [R2.64], !P5 ;  /* 0x0390000002001fae */ /* 0x0009e8000e901d46 */
[----:B------:R4:W-:Y:S04]  /*2230*/  @P1 LDGSTS.E.BYPASS.LTC128B.128 [R0+0x4900], [R2.64+0x40], !P4 ;  /* 0x0490004002001fae */ /* 0x0009e8000e101d46 */
[----:B------:R4:W-:Y:S04]  /*2240*/  @P1 LDGSTS.E.BYPASS.LTC128B.128 [R0+0x5900], [R2.64+0x80], !P3 ;  /* 0x0590008002001fae */ /* 0x0009e8000d901d46 */
[----:B------:R-:W0:Y:S01]  /*2250*/  LDGDEPBAR ;  /* 0x00000000000079af */ /* 0x000e220000000000 */
[----:B-1----:R-:W-:-:S04]  /*2260*/  IMAD.WIDE.U32 R4, R40, c[0x0][0x208], RZ ;  /* 0x0000820028047a25 */ /* 0x002fc800078e00ff */
[----:B------:R-:W-:Y:S01]  /*2270*/  IMAD R6, R40, c[0x0][0x20c], R7 ;  /* 0x0000830028067a24 */ /* 0x000fe200078e0207 */
[----:B------:R-:W-:-:S04]  /*2280*/  DEPBAR.LE SB0, 0x1 ;  /* 0x000080400000791a */ /* 0x000fc80000000000 */
[----:B------:R-:W-:-:S04]  /*2290*/  DEPBAR.LE SB0, 0x0 ;  /* 0x000080000000791a */ /* 0x000fc80000000000 */
[----:B------:R-:W-:Y:S01]  /*22a0*/  BAR.SYNC.DEFER_BLOCKING 0x0 ;  /* 0x0000000000007b1d */ /* 0x000fe20000010000 */
[----:B----4-:R-:W-:Y:S02]  /*22b0*/  LEA R0, P0, R4, R14, 0x6 ;  /* 0x0000000e04007211 */ /* 0x010fe400078030ff */
[----:B------:R-:W-:-:S04]  /*22c0*/  IADD3 R6, R5, R6, RZ ;  /* 0x0000000605067210 */ /* 0x000fc80007ffe0ff */
[----:B-----5:R-:W-:Y:S02]  /*22d0*/  LEA.HI.X R4, R4, R10, R6, 0x6, P0 ;  /* 0x0000000a04047211 */ /* 0x020fe400000f3406 */
[----:B------:R-:W-:Y:S02]  /*22e0*/  LEA R2, P0, R0, c[0x0][0x1f8], 0x1 ;  /* 0x00007e0000027a11 */ /* 0x000fe400078008ff */
[----:B------:R-:W-:Y:S02]  /*22f0*/  MOV R6, c[0x0][0x208] ;  /* 0x0000820000067a02 */ /* 0x000fe40000000f00 */
[----:B------:R-:W-:Y:S02]  /*2300*/  LOP3.LUT R5, R18, 0x1, RZ, 0xc0, !PT ;  /* 0x0000000112057812 */ /* 0x000fe400078ec0ff */
[----:B------:R-:W-:Y:S02]  /*2310*/  LEA.HI.X R3, R0, c[0x0][0x1fc], R4, 0x1, P0 ;  /* 0x00007f0000037a11 */ /* 0x000fe400000f0c04 */
[----:B------:R-:W-:-:S02]  /*2320*/  MOV R4, c[0x0][0x20c] ;  /* 0x0000830000047a02 */ /* 0x000fc40000000f00 */
[----:B------:R-:W-:Y:S02]  /*2330*/  LEA R16, P0, R6, R2, 0x6 ;  /* 0x0000000206107211 */ /* 0x000fe400078030ff */
[----:B------:R-:W-:Y:S02]  /*2340*/  ISETP.NE.U32.AND P6, PT, R5, 0x1, PT ;  /* 0x000000010500780c */ /* 0x000fe40003fc5070 */
[----:B------:R-:W-:Y:S01]  /*2350*/  IADD3 R0, -R12, R144, RZ ;  /* 0x000000900c007210 */ /* 0x000fe20007ffe1ff */
[----:B------:R-:W-:Y:S01]  /*2360*/  LDSM.16.M88.4 R20, [R204] ;  /* 0x00000000cc14783b */ /* 0x000fe20000000200 */
[----:B------:R-:W-:Y:S02]  /*2370*/  LEA.HI.X R17, R6, R3, R4, 0x6, P0 ;  /* 0x0000000306117211 */ /* 0x000fe400000f3404 */
[----:B------:R-:W-:Y:S01]  /*2380*/  ISETP.LT.OR P0, PT, R0, 0x1, P6 ;  /* 0x000000010000780c */ /* 0x000fe20003701670 */
[----:B------:R-:W1:Y:S01]  /*2390*/  LDSM.16.M88.4 R12, [R207] ;  /* 0x00000000cf0c783b */ /* 0x000e620000000200 */
[----:B------:R-:W-:-:S03]  /*23a0*/  LOP3.LUT P1, RZ, R18, 0x2, RZ, 0xc0, !PT ;  /* 0x0000000212ff7812 */ /* 0x000fc6000782c0ff */
[----:B------:R-:W2:Y:S04]  /*23b0*/  LDSM.16.M88.4 R8, [R207+0x1000] ;  /* 0x00100000cf08783b */ /* 0x000ea80000000200 */
[----:B------:R-:W3:Y:S04]  /*23c0*/  LDSM.16.M88.4 R44, [R204+0x400] ;  /* 0x00040000cc2c783b */ /* 0x000ee80000000200 */
[----:B------:R-:W4:Y:S04]  /*23d0*/  LDSM.16.M88.4 R28, [R204+0x800] ;  /* 0x00080000cc1c783b */ /* 0x000f280000000200 */
[----:B------:R-:W5:Y:S04]  /*23e0*/  LDSM.16.M88.4 R24, [R204+0xc00] ;  /* 0x000c0000cc18783b */ /* 0x000f680000000200 */
[----:B------:R-:W-:Y:S04]  /*23f0*/  LDSM.16.M88.4 R36, [R208] ;  /* 0x00000000d024783b */ /* 0x000fe80000000200 */
[----:B------:R-:W-:Y:S04]  /*2400*/  LDSM.16.M88.4 R4, [R208+0x1000] ;  /* 0x00100000d004783b */ /* 0x000fe80000000200 */
[----:B------:R-:W2:Y:S04]  /*2410*/  LDSM.16.M88.4 R48, [R209] ;  /* 0x00000000d130783b */ /* 0x000ea80000000200 */
[----:B------:R-:W-:Y:S04]  /*2420*/  LDSM.16.M88.4 R68, [R220] ;  /* 0x00000000dc44783b */ /* 0x000fe80000000200 */
[----:B------:R-:W-:Y:S04]  /*2430*/  LDSM.16.M88.4 R88, [R219] ;  /* 0x00000000db58783b */ /* 0x000fe80000000200 */
[----:B------:R-:W-:Y:S04]  /*2440*/  LDSM.16.M88.4 R104, [R218] ;  /* 0x00000000da68783b */ /* 0x000fe80000000200 */
[----:B------:R-:W-:Y:S01]  /*2450*/  @!PT LDS RZ, [RZ] ;  /* 0x00000000fffff984 */ /* 0x000fe20000000800 */
[----:B------:R-:W-:Y:S01]  /*2460*/  @!PT LDS RZ, [RZ] ;  /* 0x00000000fffff984 */ /* 0x000fe20000000800 */
[----:B------:R-:W-:Y:S01]  /*2470*/  @!PT LDS RZ, [RZ] ;  /* 0x00000000fffff984 */ /* 0x000fe20000000800 */
[----:B------:R2:W-:Y:S01]  /*2480*/  LDGSTS.E.BYPASS.LTC128B.128 [R145+0x100], [R2.64], !P0 ;  /* 0x0010000002917fae */ /* 0x0005e2000c101d46 */
[----:B------:R-:W-:-:S02]  /*2490*/  ISETP.LT.OR P0, PT, R0, 0x1, !P1 ;  /* 0x000000010000780c */ /* 0x000fc40004f01670 */
[C---:B------:R-:W-:Y:S02]  /*24a0*/  ISETP.LT.OR P6, PT, R0.reuse, 0x21, P6 ;  /* 0x000000210000780c */ /* 0x040fe400037c1670 */
[----:B------:R-:W-:-:S09]  /*24b0*/  ISETP.LT.OR P1, PT, R0, 0x21, !P1 ;  /* 0x000000210000780c */ /* 0x000fd20004f21670 */
[----:B------:R2:W-:Y:S01]  /*24c0*/  LDGSTS.E.BYPASS.LTC128B.128 [R145+0x1100], [R2.64+0x40], !P0 ;  /* 0x0110004002917fae */ /* 0x0005e2000c101d46 */
[----:B------:R-:W-:-:S04]  /*24d0*/  LOP3.LUT P0, RZ, R18, 0x4, RZ, 0xc0, !PT ;  /* 0x0000000412ff7812 */ /* 0x000fc8000780c0ff */
[C---:B------:R-:W-:Y:S02]  /*24e0*/  ISETP.LT.OR P2, PT, R0.reuse, 0x1, !P0 ;  /* 0x000000010000780c */ /* 0x040fe40004741670 */
[----:B------:R-:W-:Y:S01]  /*24f0*/  ISETP.LT.OR P0, PT, R0, 0x21, !P0 ;  /* 0x000000210000780c */ /* 0x000fe20004701670 */
[-C--:B-1----:R-:W-:Y:S10]  /*2500*/  HMMA.16816.F32 R52, R12, R20.reuse, RZ ;  /* 0x000000140c34723c */ /* 0x082ff400000018ff */
[----:B------:R1:W-:Y:S04]  /*2510*/  LDGSTS.E.BYPASS.LTC128B.128 [R145+0x2100], [R2.64+0x80], !P2 ;  /* 0x0210008002917fae */ /* 0x0003e8000d101d46 */
[----:B------:R1:W-:Y:S04]  /*2520*/  LDGSTS.E.BYPASS.LTC128B.128 [R145+0x900], [R16.64], !P6 ;  /* 0x0090000010917fae */ /* 0x0003e8000f101d46 */
[----:B------:R1:W-:Y:S04]  /*2530*/  LDGSTS.E.BYPASS.LTC128B.128 [R145+0x1900], [R16.64+0x40], !P1 ;  /* 0x0190004010917fae */ /* 0x0003e8000c901d46 */
[----:B------:R1:W-:Y:S04]  /*2540*/  LDGSTS.E.BYPASS.LTC128B.128 [R145+0x2900], [R16.64+0x80], !P0 ;  /* 0x0290008010917fae */ /* 0x0003e8000c101d46 */
[----:B------:R-:W-:Y:S04]  /*2550*/  LDSM.16.M88.4 R64, [R204+0x1000] ;  /* 0x00100000cc40783b */ /* 0x000fe80000000200 */
[----:B------:R-:W1:Y:S01]  /*2560*/  LDSM.16.M88.4 R32, [R207+0x2000] ;  /* 0x00200000cf20783b */ /* 0x000e620000000200 */
[----:B--2---:R-:W-:Y:S01]  /*2570*/  HMMA.16816.F32 R56, R8, R20, RZ ;  /* 0x000000140838723c */ /* 0x004fe200000018ff */
[----:B------:R-:W-:-:S02]  /*2580*/  ISETP.NE.AND P2, PT, R19, RZ, PT ;  /* 0x000000ff1300720c */ /* 0x000fc40003f45270 */
[----:B------:R-:W0:Y:S05]  /*2590*/  LDGDEPBAR ;  /* 0x00000000000079af */ /* 0x000e2a0000000000 */
[C---:B---3--:R-:W-:Y:S08]  /*25a0*/  HMMA.16816.F32 R100, R8.reuse, R44, RZ ;  /* 0x0000002c0864723c */ /* 0x048ff000000018ff */
[C---:B----4-:R-:W-:Y:S08]  /*25b0*/  HMMA.16816.F32 R96, R8.reuse, R28, RZ ;  /* 0x0000001c0860723c */ /* 0x050ff000000018ff */
[C---:B-----5:R-:W-:Y:S08]  /*25c0*/  HMMA.16816.F32 R76, R8.reuse, R24, RZ ;  /* 0x00000018084c723c */ /* 0x060ff000000018ff */
[C---:B------:R-:W-:Y:S08]  /*25d0*/  HMMA.16816.F32 R92, R8.reuse, R22, RZ ;  /* 0x00000016085c723c */ /* 0x040ff000000018ff */
[C---:B------:R-:W-:Y:S08]  /*25e0*/  HMMA.16816.F32 R80, R8.reuse, R46, RZ ;  /* 0x0000002e0850723c */ /* 0x040ff000000018ff */
[C---:B------:R-:W-:Y:S08]  /*25f0*/  HMMA.16816.F32 R72, R8.reuse, R30, RZ ;  /* 0x0000001e0848723c */ /* 0x040ff000000018ff */
[----:B------:R-:W-:Y:S08]  /*2600*/  HMMA.16816.F32 R60, R8, R26, RZ ;  /* 0x0000001a083c723c */ /* 0x000ff000000018ff */
[----:B------:R-:W-:Y:S01]  /*2610*/  HMMA.16816.F32 R8, R36, R48, R52 ;  /* 0x000000302408723c */ /* 0x000fe20000001834 */
[----:B------:R-:W-:Y:S07]  /*2620*/  LDSM.16.M88.4 R52, [R213] ;  /* 0x00000000d534783b */ /* 0x000fee0000000200 */
[C---:B------:R-:W-:Y:S08]  /*2630*/  HMMA.16816.F32 R108, R12.reuse, R28, RZ ;  /* 0x0000001c0c6c723c */ /* 0x040ff000000018ff */
[C---:B------:R-:W-:Y:S01]  /*2640*/  HMMA.16816.F32 R128, R12.reuse, R30, RZ ;  /* 0x0000001e0c80723c */ /* 0x040fe200000018ff */
[----:B------:R-:W2:Y:S07]  /*2650*/  LDSM.16.M88.4 R28, [R207+0x3000] ;  /* 0x00300000cf1c783b */ /* 0x000eae0000000200 */
[C---:B------:R-:W-:Y:S01]  /*2660*/  HMMA.16816.F32 R84, R12.reuse, R22, RZ ;  /* 0x000000160c54723c */ /* 0x040fe200000018ff */
[----:B------:R-:W-:Y:S07]  /*2670*/  LDSM.16.M88.4 R20, [R208+0x3000] ;  /* 0x00300000d014783b */ /* 0x000fee0000000200 */
[C---:B-1----:R-:W-:Y:S08]  /*2680*/  HMMA.16816.F32 R16, R12.reuse, R44, RZ ;  /* 0x0000002c0c10723c */ /* 0x042ff000000018ff */
[C---:B------:R-:W-:Y:S01]  /*2690*/  HMMA.16816.F32 R116, R12.reuse, R46, RZ ;  /* 0x0000002e0c74723c */ /* 0x040fe200000018ff */
[----:B------:R-:W-:Y:S07]  /*26a0*/  LDSM.16.M88.4 R44, [R217] ;  /* 0x00000000d92c783b */ /* 0x000fee0000000200 */
[C---:B------:R-:W-:Y:S08]  /*26b0*/  HMMA.16816.F32 R112, R12.reuse, R24, RZ ;  /* 0x000000180c70723c */ /* 0x040ff000000018ff */
[----:B------:R-:W-:Y:S01]  /*26c0*/  HMMA.16816.F32 R120, R12, R26, RZ ;  /* 0x0000001a0c78723c */ /* 0x000fe200000018ff */
[----:B------:R-:W1:Y:S07]  /*26d0*/  LDSM.16.M88.4 R24, [R208+0x2000] ;  /* 0x00200000d018783b */ /* 0x000e6e0000000200 */
[----:B------:R-:W-:Y:S08]  /*26e0*/  HMMA.16816.F32 R12, R4, R48, R56 ;  /* 0x00000030040c723c */ /* 0x000ff00000001838 */
[----:B------:R-:W-:Y:S08]  /*26f0*/  HMMA.16816.F32 R8, R32, R64, R8 ;  /* 0x000000402008723c */ /* 0x000ff00000001808 */
[C---:B------:R-:W-:Y:S08]  /*2700*/  HMMA.16816.F32 R136, R4.reuse, R88, R96 ;  /* 0x000000580488723c */ /* 0x040ff00000001860 */
[C---:B------:R-:W-:Y:S08]  /*2710*/  HMMA.16816.F32 R148, R4.reuse, R104, R76 ;  /* 0x000000680494723c */ /* 0x040ff0000000184c */
[----:B------:R-:W-:Y:S08]  /*2720*/  HMMA.16816.F32 R92, R4, R50, R92 ;  /* 0x00000032045c723c */ /* 0x000ff0000000185c */
[C---:B------:R-:W-:Y:S01]  /*2730*/  HMMA.16816.F32 R96, R36.reuse, R68, R16 ;  /* 0x000000442460723c */ /* 0x040fe20000001810 */
[----:B------:R-:W-:Y:S07]  /*2740*/  LDSM.16.M88.4 R16, [R207+0x4000] ;  /* 0x00400000cf10783b */ /* 0x000fee0000000200 */
[----:B------:R-:W-:Y:S01]  /*2750*/  HMMA.16816.F32 R76, R36, R50, R84 ;  /* 0x00000032244c723c */ /* 0x000fe20000001854 */
[----:B------:R-:W3:Y:S07]  /*2760*/  LDSM.16.M88.4 R48, [R204+0x2000] ;  /* 0x00200000cc30783b */ /* 0x000eee0000000200 */
[C---:B------:R-:W-:Y:S08]  /*2770*/  HMMA.16816.F32 R124, R4.reuse, R68, R100 ;  /* 0x00000044047c723c */ /* 0x040ff00000001864 */
[C---:B------:R-:W-:Y:S08]  /*2780*/  HMMA.16816.F32 R132, R4.reuse, R70, R80 ;  /* 0x000000460484723c */ /* 0x040ff00000001850 */
[C---:B------:R-:W-:Y:S08]  /*2790*/  HMMA.16816.F32 R140, R4.reuse, R90, R72 ;  /* 0x0000005a048c723c */ /* 0x040ff00000001848 */
[----:B------:R-:W-:Y:S08]  /*27a0*/  HMMA.16816.F32 R152, R4, R106, R60 ;  /* 0x0000006a0498723c */ /* 0x000ff0000000183c */
[----:B--2---:R-:W-:Y:S01]  /*27b0*/  HMMA.16816.F32 R4, R28, R64, R12 ;  /* 0x000000401c04723c */ /* 0x004fe2000000180c */
[----:B------:R-:W2:Y:S07]  /*27c0*/  LDSM.16.M88.4 R12, [R207+0x5000] ;  /* 0x00500000cf0c783b */ /* 0x000eae0000000200 */
[----:B-1----:R-:W-:Y:S01]  /*27d0*/  HMMA.16816.F32 R60, R24, R44, R8 ;  /* 0x0000002c183c723c */ /* 0x002fe20000001808 */
[----:B------:R-:W1:Y:S07]  /*27e0*/  LDSM.16.M88.4 R8, [R208+0x4000] ;  /* 0x00400000d008783b */ /* 0x000e6e0000000200 */
[----:B------:R-:W-:Y:S08]  /*27f0*/  HMMA.16816.F32 R76, R32, R66, R76 ;  /* 0x00000042204c723c */ /* 0x000ff0000000184c */
[----:B------:R-:W-:Y:S01]  /*2800*/  HMMA.16816.F32 R56, R20, R44, R4 ;  /* 0x0000002c1438723c */ /* 0x000fe20000001804 */
[----:B------:R-:W-:Y:S07]  /*2810*/  LDSM.16.M88.4 R4, [R208+0x5000] ;  /* 0x00500000d004783b */ /* 0x000fee0000000200 */
[----:B------:R-:W-:Y:S01]  /*2820*/  HMMA.16816.F32 R80, R28, R66, R92 ;  /* 0x000000421c50723c */ /* 0x000fe2000000185c */
[----:B------:R-:W-:Y:S07]  /*2830*/  LDSM.16.M88.4 R64, [R216] ;  /* 0x00000000d840783b */ /* 0x000fee0000000200 */
[----:B---3--:R-:W-:Y:S01]  /*2840*/  HMMA.16816.F32 R72, R16, R48, R60 ;  /* 0x000000301048723c */ /* 0x008fe2000000183c */
[----:B------:R-:W3:Y:S07]  /*2850*/  LDSM.16.M88.4 R60, [R204+0x1400] ;  /* 0x00140000cc3c783b */ /* 0x000eee0000000200 */
[----:B------:R-:W-:Y:S08]  /*2860*/  HMMA.16816.F32 R100, R36, R70, R116 ;  /* 0x000000462464723c */ /* 0x000ff00000001874 */
[----:B--2---:R-:W-:Y:S08]  /*2870*/  HMMA.16816.F32 R56, R12, R48, R56 ;  /* 0x000000300c38723c */ /* 0x004ff00000001838 */
[-C--:B------:R-:W-:Y:S08]  /*2880*/  HMMA.16816.F32 R68, R24, R46.reuse, R76 ;  /* 0x0000002e1844723c */ /* 0x080ff0000000184c */
[----:B------:R-:W-:Y:S01]  /*2890*/  HMMA.16816.F32 R76, R20, R46, R80 ;  /* 0x0000002e144c723c */ /* 0x000fe20000001850 */
[----:B------:R-:W2:Y:S07]  /*28a0*/  LDSM.16.M88.4 R44, [R204+0x2400] ;  /* 0x00240000cc2c783b */ /* 0x000eae0000000200 */
[----:B-1----:R-:W-:Y:S08]  /*28b0*/  HMMA.16816.F32 R84, R8, R52, R72 ;  /* 0x000000340854723c */ /* 0x002ff00000001848 */
[----:B---3--:R-:W-:Y:S08]  /*28c0*/  HMMA.16816.F32 R72, R32, R60, R96 ;  /* 0x0000003c2048723c */ /* 0x008ff00000001860 */
[C---:B------:R-:W-:Y:S08]  /*28d0*/  HMMA.16816.F32 R108, R36.reuse, R88, R108 ;  /* 0x00000058246c723c */ /* 0x040ff0000000186c */
[----:B------:R-:W-:Y:S08]  /*28e0*/  HMMA.16816.F32 R128, R36, R90, R128 ;  /* 0x0000005a2480723c */ /* 0x000ff00000001880 */
[----:B------:R-:W-:Y:S08]  /*28f0*/  HMMA.16816.F32 R88, R4, R52, R56 ;  /* 0x000000340458723c */ /* 0x000ff00000001838 */
[----:B------:R-:W-:Y:S08]  /*2900*/  HMMA.16816.F32 R56, R16, R50, R68 ;  /* 0x000000321038723c */ /* 0x000ff00000001844 */
[C---:B------:R-:W-:Y:S08]  /*2910*/  HMMA.16816.F32 R112, R36.reuse, R104, R112 ;  /* 0x000000682470723c */ /* 0x040ff00000001870 */
[----:B------:R-:W-:Y:S08]  /*2920*/  HMMA.16816.F32 R120, R36, R106, R120 ;  /* 0x0000006a2478723c */ /* 0x000ff00000001878 */
[----:B------:R-:W-:Y:S08]  /*2930*/  HMMA.16816.F32 R68, R12, R50, R76 ;  /* 0x000000320c44723c */ /* 0x000ff0000000184c */
[----:B------:R-:W-:Y:S01]  /*2940*/  HMMA.16816.F32 R36, R28, R60, R124 ;  /* 0x0000003c1c24723c */ /* 0x000fe2000000187c */
[----:B------:R-:W-:-:S04]  /*2950*/  FMUL.FTZ R0, R84, c[0x0][0x320] ;  /* 0x0000c80054007a20 */ /* 0x000fc80000410000 */
[----:B------:R1:W3:Y:S03]  /*2960*/  MUFU.TANH R157, R0 ;  /* 0x00000000009d7308 */ /* 0x0002e60000002400 */
[----:B------:R-:W-:Y:S01]  /*2970*/  HMMA.16816.F32 R72, R24, R64, R72 ;  /* 0x000000401848723c */ /* 0x000fe20000001848 */
[----:B-1----:R-:W-:-:S04]  /*2980*/  FMUL.FTZ R0, R85, c[0x0][0x320] ;  /* 0x0000c80055007a20 */ /* 0x002fc80000410000 */
[----:B------:R1:W4:Y:S03]  /*2990*/  MUFU.TANH R127, R0 ;  /* 0x00000000007f7308 */ /* 0x0003260000002400 */
[----:B------:R-:W-:Y:S08]  /*29a0*/  HMMA.16816.F32 R92, R4, R54, R68 ;  /* 0x00000036045c723c */ /* 0x000ff00000001844 */
[----:B------:R-:W-:Y:S01]  /*29b0*/  HMMA.16816.F32 R48, R20, R64, R36 ;  /* 0x000000401430723c */ /* 0x000fe20000001824 */
[----:B------:R-:W5:Y:S01]  /*29c0*/  LDSM.16.M88.4 R36, [R212] ;  /* 0x00000000d424783b */ /* 0x000f620000000200 */
[----:B-1----:R-:W-:-:S06]  /*29d0*/  FMUL.FTZ R0, R86, c[0x0][0x320] ;  /* 0x0000c80056007a20 */ /* 0x002fcc0000410000 */
[----:B------:R-:W-:Y:S01]  /*29e0*/  HMMA.16816.F32 R68, R32, R62, R100 ;  /* 0x0000003e2044723c */ /* 0x000fe20000001864 */
[----:B------:R1:W1:Y:S07]  /*29f0*/  MUFU.TANH R159, R0 ;  /* 0x00000000009f7308 */ /* 0x00026e0000002400 */
[----:B------:R-:W-:Y:S01]  /*2a00*/  HMMA.16816.F32 R80, R8, R54, R56 ;  /* 0x000000360850723c */ /* 0x000fe20000001838 */
[----:B------:R-:W3:Y:S01]  /*2a10*/  LDSM.16.M88.4 R56, [R204+0x1800] ;  /* 0x00180000cc38783b */ /* 0x000ee20000000200 */
[----:B-1----:R-:W-:-:S06]  /*2a20*/  FMUL.FTZ R0, R87, c[0x0][0x320] ;  /* 0x0000c80057007a20 */ /* 0x002fcc0000410000 */
[----:B------:R-:W-:Y:S01]  /*2a30*/  HMMA.16816.F32 R76, R28, R62, R132 ;  /* 0x0000003e1c4c723c */ /* 0x000fe20000001884 */
[----:B------:R1:W1:Y:S02]  /*2a40*/  MUFU.TANH R158, R0 ;  /* 0x00000000009e7308 */ /* 0x0002640000002400 */
[----:B-1----:R-:W-:-:S06]  /*2a50*/  FMUL.FTZ R0, R88, c[0x0][0x320] ;  /* 0x0000c80058007a20 */ /* 0x002fcc0000410000 */
[----:B------:R1:W1:Y:S01]  /*2a60*/  MUFU.TANH R124, R0 ;  /* 0x00000000007c7308 */ /* 0x0002620000002400 */
[----:B--2---:R-:W-:Y:S01]  /*2a70*/  HMMA.16816.F32 R72, R16, R44, R72 ;  /* 0x0000002c1048723c */ /* 0x004fe20000001848 */
[----:B-1----:R-:W-:-:S06]  /*2a80*/  FMUL.FTZ R0, R89, c[0x0][0x320] ;  /* 0x0000c80059007a20 */ /* 0x002fcc0000410000 */
[----:B------:R1:W2:Y:S01]  /*2a90*/  MUFU.TANH R117, R0 ;  /* 0x0000000000757308 */ /* 0x0002a20000002400 */
[----:B------:R-:W-:Y:S01]  /*2aa0*/  HMMA.16816.F32 R60, R24, R66, R68 ;  /* 0x00000042183c723c */ /* 0x000fe20000001844 */
[----:B-1----:R-:W-:-:S06]  /*2ab0*/  FMUL.FTZ R0, R90, c[0x0][0x320] ;  /* 0x0000c8005a007a20 */ /* 0x002fcc0000410000 */
[----:B------:R1:W1:Y:S01]  /*2ac0*/  MUFU.TANH R119, R0 ;  /* 0x0000000000777308 */ /* 0x0002620000002400 */
[----:B------:R-:W-:Y:S01]  /*2ad0*/  HMMA.16816.F32 R52, R12, R44, R48 ;  /* 0x0000002c0c34723c */ /* 0x000fe20000001830 */
[----:B------:R-:W2:Y:S01]  /*2ae0*/  LDSM.16.M88.4 R48, [R215] ;  /* 0x00000000d730783b */ /* 0x000ea20000000200 */
[----:B-1----:R-:W-:-:S05]  /*2af0*/  FMUL.FTZ R0, R91, c[0x0][0x320] ;  /* 0x0000c8005b007a20 */ /* 0x002fca0000410000 */
[----:B------:R1:W1:Y:S01]  /*2b00*/  MUFU.TANH R118, R0 ;  /* 0x0000000000767308 */ /* 0x0002620000002400 */
[----:B------:R-:W-:Y:S01]  /*2b10*/  HMMA.16816.F32 R68, R20, R66, R76 ;  /* 0x000000421444723c */ /* 0x000fe2000000184c */
[----:B-1----:R-:W-:-:S06]  /*2b20*/  FMUL.FTZ R0, R80, c[0x0][0x320] ;  /* 0x0000c80050007a20 */ /* 0x002fcc0000410000 */
[----:B------:R1:W1:Y:S02]  /*2b30*/  MUFU.TANH R126, R0 ;  /* 0x00000000007e7308 */ /* 0x0002640000002400 */
[----:B-1----:R-:W-:-:S06]  /*2b40*/  FMUL.FTZ R0, R81, c[0x0][0x320] ;  /* 0x0000c80051007a20 */ /* 0x002fcc0000410000 */
[----:B------:R1:W1:Y:S01]  /*2b50*/  MUFU.TANH R125, R0 ;  /* 0x00000000007d7308 */ /* 0x0002620000002400 */
[----:B------:R-:W-:Y:S01]  /*2b60*/  HMMA.16816.F32 R64, R16, R46, R60 ;  /* 0x0000002e1040723c */ /* 0x000fe2000000183c */
[----:B------:R-:W2:Y:S01]  /*2b70*/  LDSM.16.M88.4 R60, [R204+0x2800] ;  /* 0x00280000cc3c783b */ /* 0x000ea20000000200 */
[----:B-1----:R-:W-:-:S05]  /*2b80*/  FMUL.FTZ R0, R82, c[0x0][0x320] ;  /* 0x0000c80052007a20 */ /* 0x002fca0000410000 */
[----:B------:R1:W1:Y:S01]  /*2b90*/  MUFU.TANH R156, R0 ;  /* 0x00000000009c7308 */ /* 0x0002620000002400 */
[----:B-----5:R-:W-:Y:S01]  /*2ba0*/  HMMA.16816.F32 R84, R4, R36, R52 ;  /* 0x000000240454723c */ /* 0x020fe20000001834 */
[----:B-1----:R-:W-:-:S07]  /*2bb0*/  FMUL.FTZ R0, R83, c[0x0][0x320] ;  /* 0x0000c80053007a20 */ /* 0x002fce0000410000 */
[----:B------:R-:W-:Y:S01]  /*2bc0*/  HMMA.16816.F32 R80, R8, R36, R72 ;  /* 0x000000240850723c */ /* 0x000fe20000001848 */
[----:B------:R1:W1:Y:S07]  /*2bd0*/  MUFU.TANH R147, R0 ;  /* 0x0000000000937308 */ /* 0x00026e0000002400 */
[----:B---3--:R-:W-:Y:S01]  /*2be0*/  HMMA.16816.F32 R72, R32, R56, R108 ;  /* 0x000000382048723c */ /* 0x008fe2000000186c */
[----:B-1----:R-:W-:-:S04]  /*2bf0*/  FMUL.FTZ R0, R92, c[0x0][0x320] ;  /* 0x0000c8005c007a20 */ /* 0x002fc80000410000 */
[----:B------:R1:W3:Y:S03]  /*2c00*/  MUFU.TANH R106, R0 ;  /* 0x00000000006a7308 */ /* 0x0002e60000002400 */
[----:B------:R-:W-:Y:S08]  /*2c10*/  HMMA.16816.F32 R52, R28, R56, R136 ;  /* 0x000000381c34723c */ /* 0x000ff00000001888 */
[----:B------:R-:W-:Y:S01]  /*2c20*/  HMMA.16816.F32 R68, R12, R46, R68 ;  /* 0x0000002e0c44723c */ /* 0x000fe20000001844 */
[----:B-1----:R-:W-:-:S04]  /*2c30*/  FMUL.FTZ R0, R93, c[0x0][0x320] ;  /* 0x0000c8005d007a20 */ /* 0x002fc80000410000 */
[----:B------:R1:W1:Y:S03]  /*2c40*/  MUFU.TANH R103, R0 ;  /* 0x0000000000677308 */ /* 0x0002660000002400 */
[----:B--2---:R-:W-:Y:S01]  /*2c50*/  HMMA.16816.F32 R72, R24, R48, R72 ;  /* 0x000000301848723c */ /* 0x004fe20000001848 */
[----:B-1----:R-:W-:-:S04]  /*2c60*/  FMUL.FTZ R0, R94, c[0x0][0x320] ;  /* 0x0000c8005e007a20 */ /* 0x002fc80000410000 */
[----:B------:R1:W2:Y:S03]  /*2c70*/  MUFU.TANH R105, R0 ;  /* 0x0000000000697308 */ /* 0x0002a60000002400 */
[----:B------:R-:W-:Y:S01]  /*2c80*/  HMMA.16816.F32 R76, R8, R38, R64 ;  /* 0x00000026084c723c */ /* 0x000fe20000001840 */
[----:B-1----:R-:W-:-:S04]  /*2c90*/  FMUL.FTZ R0, R95, c[0x0][0x320] ;  /* 0x0000c8005f007a20 */ /* 0x002fc80000410000 */
[----:B------:R1:W1:Y:S03]  /*2ca0*/  MUFU.TANH R102, R0 ;  /* 0x0000000000667308 */ /* 0x0002660000002400 */
[----:B------:R-:W-:Y:S01]  /*2cb0*/  HMMA.16816.F32 R64, R32, R58, R128 ;  /* 0x0000003a2040723c */ /* 0x000fe20000001880 */
[----:B-1----:R-:W-:-:S04]  /*2cc0*/  FMUL.FTZ R0, R80, c[0x0][0x320] ;  /* 0x0000c80050007a20 */ /* 0x002fc80000410000 */
[----:B------:R1:W1:Y:S03]  /*2cd0*/  MUFU.TANH R109, R0 ;  /* 0x00000000006d7308 */ /* 0x0002660000002400 */
[----:B------:R-:W-:Y:S01]  /*2ce0*/  HMMA.16816.F32 R44, R20, R48, R52 ;  /* 0x00000030142c723c */ /* 0x000fe20000001834 */
[----:B------:R-:W5:Y:S01]  /*2cf0*/  LDSM.16.M88.4 R52, [R211] ;  /* 0x00000000d334783b */ /* 0x000f620000000200 */
[----:B-1----:R-:W-:-:S04]  /*2d00*/  FMUL.FTZ R0, R81, c[0x0][0x320] ;  /* 0x0000c80051007a20 */ /* 0x002fc80000410000 */
[----:B------:R1:W1:Y:S02]  /*2d10*/  MUFU.TANH R108, R0 ;  /* 0x00000000006c7308 */ /* 0x0002640000002400 */
[----:B------:R-:W-:Y:S01]  /*2d20*/  HMMA.16816.F32 R88, R4, R38, R68 ;  /* 0x000000260458723c */ /* 0x000fe20000001844 */
[----:B------:R-:W2:Y:S01]  /*2d30*/  LDSM.16.M88.4 R36, [R204+0x1c00] ;  /* 0x001c0000cc24783b */ /* 0x000ea20000000200 */
[----:B-1----:R-:W-:-:S04]  /*2d40*/  FMUL.FTZ R0, R82, c[0x0][0x320] ;  /* 0x0000c80052007a20 */ /* 0x002fc80000410000 */
[----:B------:R1:W1:Y:S02]  /*2d50*/  MUFU.TANH R146, R0 ;  /* 0x0000000000927308 */ /* 0x0002640000002400 */
[----:B------:R-:W-:Y:S01]  /*2d60*/  HMMA.16816.F32 R68, R16, R60, R72 ;  /* 0x0000003c1044723c */ /* 0x000fe20000001848 */
[----:B-1----:R-:W-:-:S05]  /*2d70*/  FMUL.FTZ R0, R83, c[0x0][0x320] ;  /* 0x0000c80053007a20 */ /* 0x002fca0000410000 */
[----:B------:R1:W1:Y:S02]  /*2d80*/  MUFU.TANH R136, R0 ;  /* 0x0000000000887308 */ /* 0x0002640000002400 */
[----:B------:R-:W-:Y:S01]  /*2d90*/  HMMA.16816.F32 R72, R28, R58, R140 ;  /* 0x0000003a1c48723c */ /* 0x000fe2000000188c */
[----:B------:R-:W2:Y:S01]  /*2da0*/  LDSM.16.M88.4 R56, [R214] ;  /* 0x00000000d638783b */ /* 0x000ea20000000200 */
[----:B-1----:R-:W-:-:S04]  /*2db0*/  FMUL.FTZ R0, R84, c[0x0][0x320] ;  /* 0x0000c80054007a20 */ /* 0x002fc80000410000 */
[----:B------:R1:W1:Y:S02]  /*2dc0*/  MUFU.TANH R98, R0 ;  /* 0x0000000000627308 */ /* 0x0002640000002400 */
[----:B------:R-:W-:Y:S01]  /*2dd0*/  HMMA.16816.F32 R64, R24, R50, R64 ;  /* 0x000000321840723c */ /* 0x000fe20000001840 */
[----:B-1----:R-:W-:-:S05]  /*2de0*/  FMUL.FTZ R0, R85, c[0x0][0x320] ;  /* 0x0000c80055007a20 */ /* 0x002fca0000410000 */
[----:B------:R1:W1:Y:S02]  /*2df0*/  MUFU.TANH R94, R0 ;  /* 0x00000000005e7308 */ /* 0x0002640000002400 */
[----:B------:R-:W-:Y:S01]  /*2e00*/  HMMA.16816.F32 R44, R12, R60, R44 ;  /* 0x0000003c0c2c723c */ /* 0x000fe2000000182c */
[----:B-1----:R-:W-:-:S05]  /*2e10*/  FMUL.FTZ R0, R86, c[0x0][0x320] ;  /* 0x0000c80056007a20 */ /* 0x002fca0000410000 */
[----:B------:R1:W1:Y:S02]  /*2e20*/  MUFU.TANH R97, R0 ;  /* 0x0000000000617308 */ /* 0x0002640000002400 */
[----:B-1----:R-:W-:-:S06]  /*2e30*/  FMUL.FTZ R0, R87, c[0x0][0x320] ;  /* 0x0000c80057007a20 */ /* 0x002fcc0000410000 */
[----:B------:R1:W1:Y:S01]  /*2e40*/  MUFU.TANH R96, R0 ;  /* 0x0000000000607308 */ /* 0x0002620000002400 */
[----:B-----5:R-:W-:Y:S01]  /*2e50*/  HMMA.16816.F32 R80, R8, R52, R68 ;  /* 0x000000340850723c */ /* 0x020fe20000001844 */
[----:B-1----:R-:W-:-:S06]  /*2e60*/  FMUL.FTZ R0, R76, c[0x0][0x320] ;  /* 0x0000c8004c007a20 */ /* 0x002fcc0000410000 */
[----:B------:R1:W1:Y:S01]  /*2e70*/  MUFU.TANH R100, R0 ;  /* 0x0000000000647308 */ /* 0x0002620000002400 */
[----:B------:R-:W-:Y:S01]  /*2e80*/  HMMA.16816.F32 R72, R20, R50, R72 ;  /* 0x000000321448723c */ /* 0x000fe20000001848 */
[----:B-1----:R-:W-:-:S06]  /*2e90*/  FMUL.FTZ R0, R77, c[0x0][0x320] ;  /* 0x0000c8004d007a20 */ /* 0x002fcc0000410000 */
[----:B------:R1:W1:Y:S01]  /*2ea0*/  MUFU.TANH R99, R0 ;  /* 0x0000000000637308 */ /* 0x0002620000002400 */
[----:B--2---:R-:W-:Y:S08]  /*2eb0*/  HMMA.16816.F32 R68, R32, R36, R112 ;  /* 0x000000242044723c */ /* 0x004ff00000001870 */
[----:B------:R-:W-:Y:S01]  /*2ec0*/  HMMA.16816.F32 R48, R16, R62, R64 ;  /* 0x0000003e1030723c */ /* 0x000fe20000001840 */
[----:B-1----:R-:W-:-:S07]  /*2ed0*/  FMUL.FTZ R0, R78, c[0x0][0x320] ;  /* 0x0000c8004e007a20 */ /* 0x002fce0000410000 */
[----:B------:R-:W-:Y:S01]  /*2ee0*/  HMMA.16816.F32 R64, R32, R38, R120 ;  /* 0x000000262040723c */ /* 0x000fe20000001878 */
[----:B------:R-:W-:Y:S01]  /*2ef0*/  LDSM.16.M88.4 R32, [R210] ;  /* 0x00000000d220783b */ /* 0x000fe20000000200 */
[----:B------:R1:W2:Y:S06]  /*2f00*/  MUFU.TANH R107, R0 ;  /* 0x00000000006b7308 */ /* 0x0002ac0000002400 */
[----:B------:R-:W-:Y:S01]  /*2f10*/  HMMA.16816.F32 R84, R4, R52, R44 ;  /* 0x000000340454723c */ /* 0x000fe2000000182c */
[----:B------:R-:W5:Y:S01]  /*2f20*/  LDSM.16.M88.4 R44, [R204+0x2c00] ;  /* 0x002c0000cc2c783b */ /* 0x000f620000000200 */
[----:B------:R-:W-:Y:S01]  /*2f30*/  ISETP.GE.AND P0, PT, R180, 0x2, PT ;  /* 0x00000002b400780c */ /* 0x000fe20003f06270 */
[----:B------:R-:W-:-:S04]  /*2f40*/  DEPBAR.LE SB0, 0x0 ;  /* 0x000080000000791a */ /* 0x000fc80000000000 */
[----:B-1----:R-:W-:Y:S02]  /*2f50*/  FMUL.FTZ R0, R79, c[0x0][0x320] ;  /* 0x0000c8004f007a20 */ /* 0x002fe40000410000 */
[C---:B------:R-:W-:Y:S08]  /*2f60*/  HMMA.16816.F32 R76, R28.reuse, R36, R148 ;  /* 0x000000241c4c723c */ /* 0x040ff00000001894 */
[----:B------:R-:W-:Y:S01]  /*2f70*/  HMMA.16816.F32 R28, R28, R38, R152 ;  /* 0x000000261c1c723c */ /* 0x000fe20000001898 */
[----:B------:R1:W1:Y:S02]  /*2f80*/  MUFU.TANH R116, R0 ;  /* 0x0000000000747308 */ /* 0x0002640000002400 */
[----:B-1----:R-:W-:-:S06]  /*2f90*/  FMUL.FTZ R0, R88, c[0x0][0x320] ;  /* 0x0000c80058007a20 */ /* 0x002fcc0000410000 */
[----:B------:R1:W1:Y:S01]  /*2fa0*/  MUFU.TANH R92, R0 ;  /* 0x00000000005c7308 */ /* 0x0002620000002400 */
        /* <DEDUP_REMOVED lines=8> */
[----:B------:R1:W1:Y:S02]  /*3030*/  MUFU.TANH R89, R0 ;  /* 0x0000000000597308 */ /* 0x0002640000002400 */
[----:B-1----:R-:W-:-:S06]  /*3040*/  FMUL.FTZ R0, R91, c[0x0][0x320] ;  /* 0x0000c8005b007a20 */ /* 0x002fcc0000410000 */
        /* <DEDUP_REMOVED lines=8> */
[----:B------:R1:W1:Y:S02]  /*30d0*/  MUFU.TANH R104, R0 ;  /* 0x0000000000687308 */ /* 0x0002640000002400 */
[----:B-1----:R-:W-:Y:S02]  /*30e0*/  FMUL.FTZ R0, R83, c[0x0][0x320] ;  /* 0x0000c80053007a20 */ /* 0x002fe40000410000 */
[----:B------:R-:W-:Y:S08]  /*30f0*/  HMMA.16816.F32 R80, R8, R54, R48 ;  /* 0x000000360850723c */ /* 0x000ff00000001830 */
[C---:B------:R-:W-:Y:S08]  /*3100*/  HMMA.16816.F32 R48, R16.reuse, R44, R60 ;  /* 0x0000002c1030723c */ /* 0x040ff0000000183c */
[----:B------:R-:W-:Y:S01]  /*3110*/  HMMA.16816.F32 R16, R16, R46, R24 ;  /* 0x0000002e1010723c */ /* 0x000fe20000001818 */
[----:B------:R1:W1:Y:S07]  /*3120*/  MUFU.TANH R101, R0 ;  /* 0x0000000000657308 */ /* 0x00026e0000002400 */
[----:B------:R-:W-:Y:S08]  /*3130*/  HMMA.16816.F32 R72, R4, R54, R72 ;  /* 0x000000360448723c */ /* 0x000ff00000001848 */
[----:B------:R-:W-:Y:S01]  /*3140*/  HMMA.16816.F32 R48, R8, R32, R48 ;  /* 0x000000200830723c */ /* 0x000fe20000001830 */
[----:B-1----:R-:W-:-:S07]  /*3150*/  FMUL.FTZ R0, R84, c[0x0][0x320] ;  /* 0x0000c80054007a20 */ /* 0x002fce0000410000 */
[----:B------:R-:W-:Y:S08]  /*3160*/  HMMA.16816.F32 R20, R4, R32, R36 ;  /* 0x000000200414723c */ /* 0x000ff00000001824 */
[-C--:B------:R-:W-:Y:S08]  /*3170*/  HMMA.16816.F32 R8, R8, R34.reuse, R16 ;  /* 0x000000220808723c */ /* 0x080ff00000001810 */
[----:B------:R-:W-:Y:S01]  /*3180*/  HMMA.16816.F32 R4, R4, R34, R12 ;  /* 0x000000220404723c */ /* 0x000fe2000000180c */
[----:B------:R1:W1:Y:S01]  /*3190*/  MUFU.TANH R43, R0 ;  /* 0x00000000002b7308 */ /* 0x0002620000002400 */
[----:B------:R-:W-:-:S02]  /*31a0*/  FMUL.FTZ R81, R81, c[0x0][0x320] ;  /* 0x0000c80051517a20 */ /* 0x000fc40000410000 */
[----:B------:R-:W-:Y:S02]  /*31b0*/  FMUL.FTZ R82, R82, c[0x0][0x320] ;  /* 0x0000c80052527a20 */ /* 0x000fe40000410000 */
[----:B-1----:R-:W-:-:S04]  /*31c0*/  FMUL.FTZ R0, R85, c[0x0][0x320] ;  /* 0x0000c80055007a20 */ /* 0x002fc80000410000 */
[----:B------:R1:W1:Y:S01]  /*31d0*/  MUFU.TANH R41, R0 ;  /* 0x0000000000297308 */ /* 0x0002620000002400 */
[----:B------:R-:W-:Y:S02]  /*31e0*/  FMUL.FTZ R83, R83, c[0x0][0x320] ;  /* 0x0000c80053537a20 */ /* 0x000fe40000410000 */
[----:B------:R-:W-:Y:S02]  /*31f0*/  FMUL.FTZ R72, R72, c[0x0][0x320] ;  /* 0x0000c80048487a20 */ /* 0x000fe40000410000 */
[----:B------:R-:W-:Y:S02]  /*3200*/  FMUL.FTZ R73, R73, c[0x0][0x320] ;  /* 0x0000c80049497a20 */ /* 0x000fe40000410000 */
[----:B------:R-:W-:Y:S02]  /*3210*/  FMUL.FTZ R74, R74, c[0x0][0x320] ;  /* 0x0000c8004a4a7a20 */ /* 0x000fe40000410000 */
[----:B-1----:R-:W-:-:S04]  /*3220*/  FMUL.FTZ R0, R86, c[0x0][0x320] ;  /* 0x0000c80056007a20 */ /* 0x002fc80000410000 */
[----:B------:R1:W1:Y:S01]  /*3230*/  MUFU.TANH R52, R0 ;  /* 0x0000000000347308 */ /* 0x0002620000002400 */
[----:B------:R-:W-:Y:S02]  /*3240*/  FMUL.FTZ R75, R75, c[0x0][0x320] ;  /* 0x0000c8004b4b7a20 */ /* 0x000fe40000410000 */
[----:B------:R-:W-:Y:S02]  /*3250*/  FMUL.FTZ R48, R48, c[0x0][0x320] ;  /* 0x0000c80030307a20 */ /* 0x000fe40000410000 */
[----:B------:R-:W-:Y:S02]  /*3260*/  FMUL.FTZ R49, R49, c[0x0][0x320] ;  /* 0x0000c80031317a20 */ /* 0x000fe40000410000 */
[----:B------:R-:W-:Y:S02]  /*3270*/  FMUL.FTZ R50, R50, c[0x0][0x320] ;  /* 0x0000c80032327a20 */ /* 0x000fe40000410000 */
[----:B------:R-:W-:Y:S02]  /*3280*/  FMUL.FTZ R51, R51, c[0x0][0x320] ;  /* 0x0000c80033337a20 */ /* 0x000fe40000410000 */
[----:B------:R-:W-:-:S02]  /*3290*/  FMUL.FTZ R20, R20, c[0x0][0x320] ;  /* 0x0000c80014147a20 */ /* 0x000fc40000410000 */
[----:B------:R-:W-:Y:S02]  /*32a0*/  FMUL.FTZ R21, R21, c[0x0][0x320] ;  /* 0x0000c80015157a20 */ /* 0x000fe40000410000 */
[----:B-1----:R-:W-:Y:S02]  /*32b0*/  FMUL.FTZ R0, R87, c[0x0][0x320] ;  /* 0x0000c80057007a20 */ /* 0x002fe40000410000 */
[----:B------:R-:W-:Y:S02]  /*32c0*/  FMUL.FTZ R22, R22, c[0x0][0x320] ;  /* 0x0000c80016167a20 */ /* 0x000fe40000410000 */
[----:B------:R1:W1:Y:S01]  /*32d0*/  MUFU.TANH R42, R0 ;  /* 0x00000000002a7308 */ /* 0x0002620000002400 */
[----:B------:R-:W-:Y:S02]  /*32e0*/  FMUL.FTZ R23, R23, c[0x0][0x320] ;  /* 0x0000c80017177a20 */ /* 0x000fe40000410000 */
[----:B------:R-:W-:Y:S02]  /*32f0*/  FMUL.FTZ R8, R8, c[0x0][0x320] ;  /* 0x0000c80008087a20 */ /* 0x000fe40000410000 */
[----:B------:R-:W-:-:S02]  /*3300*/  FMUL.FTZ R9, R9, c[0x0][0x320] ;  /* 0x0000c80009097a20 */ /* 0x000fc40000410000 */
[----:B------:R-:W-:Y:S02]  /*3310*/  FMUL.FTZ R10, R10, c[0x0][0x320] ;  /* 0x0000c8000a0a7a20 */ /* 0x000fe40000410000 */
[----:B------:R-:W-:Y:S02]  /*3320*/  FMUL.FTZ R11, R11, c[0x0][0x320] ;  /* 0x0000c8000b0b7a20 */ /* 0x000fe40000410000 */
[----:B------:R-:W-:Y:S02]  /*3330*/  FMUL.FTZ R4, R4, c[0x0][0x320] ;  /* 0x0000c80004047a20 */ /* 0x000fe40000410000 */
[----:B------:R-:W-:Y:S02]  /*3340*/  FMUL.FTZ R5, R5, c[0x0][0x320] ;  /* 0x0000c80005057a20 */ /* 0x000fe40000410000 */
[----:B------:R-:W-:Y:S02]  /*3350*/  FMUL.FTZ R6, R6, c[0x0][0x320] ;  /* 0x0000c80006067a20 */ /* 0x000fe40000410000 */
[----:B-1----:R-:W-:-:S02]  /*3360*/  FMUL.FTZ R0, R80, c[0x0][0x320] ;  /* 0x0000c80050007a20 */ /* 0x002fc40000410000 */
[----:B------:R-:W-:Y:S01]  /*3370*/  FMUL.FTZ R7, R7, c[0x0][0x320] ;  /* 0x0000c80007077a20 */ /* 0x000fe20000410000 */
[----:B------:R-:W1:Y:S08]  /*3380*/  MUFU.TANH R81, R81 ;  /* 0x0000005100517308 */ /* 0x000e700000002400 */
[----:B------:R1:W1:Y:S08]  /*3390*/  MUFU.TANH R53, R0 ;  /* 0x0000000000357308 */ /* 0x0002700000002400 */
[----:B------:R-:W1:Y:S08]  /*33a0*/  MUFU.TANH R82, R82 ;  /* 0x0000005200527308 */ /* 0x000e700000002400 */
        /* <DEDUP_REMOVED lines=11> */
[----:B------:R1:W1:Y:S08]  /*3460*/  MUFU.TANH R28, R22 ;  /* 0x00000016001c7308 */ /* 0x0002700000002400 */
        /* <DEDUP_REMOVED lines=8> */
[----:B------:R1:W1:Y:S01]  /*34f0*/  MUFU.TANH R16, R7 ;  /* 0x0000000700107308 */ /* 0x0002620000002400 */
[----:B------:R-:W-:Y:S01]  /*3500*/  BSSY B0, `(.L_x_550) ;  /* 0x000001a000007945 */ /* 0x000fe20003800000 */
[----:B------:R-:W-:Y:S06]  /*3510*/  BAR.SYNC.DEFER_BLOCKING 0x0 ;  /* 0x0000000000007b1d */ /* 0x000fec0000010000 */
[----:B------:R-:W-:Y:S05]  /*3520*/  @!P0 BRA `(.L_x_551) ;  /* 0x0000017000008947 */ /* 0x000fea0003800000 */
[----:B-1234-:R-:W-:Y:S01]  /*3530*/  IADD3 R0, R180, -0x2, RZ ;  /* 0xfffffffeb4007810 */ /* 0x01efe20007ffe0ff */
[----:B------:R-:W-:-:S03]  /*3540*/  IMAD.MOV.U32 R6, RZ, RZ, c[0x0][0x1e4] ;  /* 0x00007900ff067624 */ /* 0x000fc600078e00ff */
[----:B------:R-:W-:Y:S01]  /*3550*/  SHF.R.S32.HI R2, RZ, 0x1f, R0 ;  /* 0x0000001fff027819 */ /* 0x000fe20000011400 */
[----:B------:R-:W-:-:S04]  /*3560*/  IMAD.WIDE.U32 R4, R0, c[0x0][0x1e0], RZ ;  /* 0x0000780000047a25 */ /* 0x000fc800078e00ff */
[----:B------:R-:W-:-:S04]  /*3570*/  IMAD R2, R2, c[0x0][0x1e0], RZ ;  /* 0x0000780002027a24 */ /* 0x000fc800078e02ff */
[----:B------:R-:W-:Y:S01]  /*3580*/  IMAD R2, R0, c[0x0][0x1e4], R2 ;  /* 0x0000790000027a24 */ /* 0x000fe200078e0202 */
[----:B------:R-:W-:-:S03]  /*3590*/  LEA R0, P0, R4, R162, 0x6 ;  /* 0x000000a204007211 */ /* 0x000fc600078030ff */
[----:B------:R-:W-:Y:S01]  /*35a0*/  IMAD.IADD R3, R5, 0x1, R2 ;  /* 0x0000000105037824 */ /* 0x000fe200078e0202 */
[----:B------:R-:W-:Y:S01]  /*35b0*/  LEA R2, P1, R0, c[0x0][0x1c8], 0x1 ;  /* 0x0000720000027a11 */ /* 0x000fe200078208ff */
[----:B------:R-:W-:-:S03]  /*35c0*/  IMAD.MOV.U32 R5, RZ, RZ, c[0x0][0x1e0] ;  /* 0x00007800ff057624 */ /* 0x000fc600078e00ff */
[----:B------:R-:W-:Y:S02]  /*35d0*/  LEA.HI.X R3, R4, R161, R3, 0x6, P0 ;  /* 0x000000a104037211 */ /* 0x000fe400000f3403 */
[----:B------:R-:W-:Y:S02]  /*35e0*/  LEA R4, P0, R5, R2, 0x6 ;  /* 0x0000000205047211 */ /* 0x000fe400078030ff */
[----:B------:R-:W-:-:S04]  /*35f0*/  LEA.HI.X R3, R0, c[0x0][0x1cc], R3, 0x1, P1 ;  /* 0x0000730000037a11 */ /* 0x000fc800008f0c03 */
[----:B------:R-:W-:Y:S01]  /*3600*/  LEA.HI.X R5, R5, R3, R6, 0x6, P0 ;  /* 0x0000000305057211 */ /* 0x000fe200000f3406 */
[----:B------:R-:W-:Y:S01]  /*3610*/  @!PT LDS RZ, [RZ] ;  /* 0x00000000fffff984 */ /* 0x000fe20000000800 */
[----:B------:R-:W-:Y:S01]  /*3620*/  @!PT LDS RZ, [RZ] ;  /* 0x00000000fffff984 */ /* 0x000fe20000000800 */
[----:B------:R-:W-:Y:S01]  /*3630*/  @!PT LDS RZ, [RZ] ;  /* 0x00000000fffff984 */ /* 0x000fe20000000800 */
[----:B------:R1:W-:Y:S04]  /*3640*/  LDGSTS.E.BYPASS.LTC128B.128 [R145+0x3100], [R2.64], !P5 ;  /* 0x0310000002917fae */ /* 0x0003e8000e901d46 */
[----:B------:R1:W-:Y:S04]  /*3650*/  LDGSTS.E.BYPASS.LTC128B.128 [R145+0x4100], [R2.64+0x40], !P4 ;  /* 0x0410004002917fae */ /* 0x0003e8000e101d46 */
[----:B------:R1:W-:Y:S04]  /*3660*/  LDGSTS.E.BYPASS.LTC128B.128 [R145+0x5100], [R2.64+0x80], !P3 ;  /* 0x0510008002917fae */ /* 0x0003e8000d901d46 */
[----:B------:R1:W-:Y:S04]  /*3670*/  LDGSTS.E.BYPASS.LTC128B.128 [R145+0x3900], [R4.64], !P5 ;  /* 0x0390000004917fae */ /* 0x0003e8000e901d46 */
[----:B------:R1:W-:Y:S04]  /*3680*/  LDGSTS.E.BYPASS.LTC128B.128 [R145+0x4900], [R4.64+0x40], !P4 ;  /* 0x0490004004917fae */ /* 0x0003e8000e101d46 */
[----:B------:R1:W-:Y:S02]  /*3690*/  LDGSTS.E.BYPASS.LTC128B.128 [R145+0x5900], [R4.64+0x80], !P3 ;  /* 0x0590008004917fae */ /* 0x0003e4000d901d46 */
.L_x_551:
[----:B--234-:R-:W-:Y:S05]  /*36a0*/  BSYNC B0 ;  /* 0x0000000000007941 */ /* 0x01cfea0003800000 */
.L_x_550:
[----:B-1----:R-:W2:Y:S04]  /*36b0*/  LDL R0, [R1+0x58] ;  /* 0x0000580001007983 */ /* 0x002ea80000100800 */
[----:B------:R-:W2:Y:S04]  /*36c0*/  LDL R182, [R1+0x48] ;  /* 0x0000480001b67983 */ /* 0x000ea80000100800 */
[----:B------:R-:W3:Y:S01]  /*36d0*/  LDL R5, [R1+0x54] ;  /* 0x0000540001057983 */ /* 0x000ee20000100800 */
[----:B------:R-:W-:-:S03]  /*36e0*/  IMAD R4, R40, R160, 0x1 ;  /* 0x0000000128047424 */ /* 0x000fc600078e02a0 */
[----:B------:R-:W-:Y:S04]  /*36f0*/  LDSM.16.MT88.4 R68, [R205] ;  /* 0x00000000cd44783b */ /* 0x000fe80000004200 */
[----:B------:R-:W-:Y:S04]  /*3700*/  LDSM.16.MT88.4 R84, [R206] ;  /* 0x00000000ce54783b */ /* 0x000fe80000004200 */
[----:B------:R-:W-:Y:S04]  /*3710*/  LDSM.16.MT88.4 R120, [R206+0x1000] ;  /* 0x00100000ce78783b */ /* 0x000fe80000004200 */
[----:B------:R-:W-:Y:S04]  /*3720*/  LDSM.16.MT88.4 R128, [R206+0x2000] ;  /* 0x00200000ce80783b */ /* 0x000fe80000004200 */
[----:B------:R-:W-:Y:S04]  /*3730*/  LDSM.16.MT88.4 R44, [R205+0x400] ;  /* 0x00040000cd2c783b */ /* 0x000fe80000004200 */
[----:B------:R-:W-:Y:S04]  /*3740*/  LDSM.16.MT88.4 R56, [R206+0x1400] ;  /* 0x00140000ce38783b */ /* 0x000fe80000004200 */
[----:B------:R-:W-:Y:S04]  /*3750*/  LDSM.16.MT88.4 R60, [R205+0x2400] ;  /* 0x00240000cd3c783b */ /* 0x000fe80000004200 */
[----:B------:R-:W0:Y:S01]  /*3760*/  LDGDEPBAR ;  /* 0x00000000000079af */ /* 0x000e220000000000 */
[----:B--2---:R-:W-:-:S04]  /*3770*/  IMAD.IADD R3, R0, 0x1, R182 ;  /* 0x0000000100037824 */ /* 0x004fc800078e02b6 */
[----:B------:R-:W-:-:S05]  /*3780*/  @P2 IMAD.HI.U32 R0, R3, c[0x0][0x2c8], RZ ;  /* 0x0000b20003002a27 */ /* 0x000fca00078e00ff */
[----:B------:R-:W-:-:S05]  /*3790*/  @P2 SHF.R.U32.HI R3, RZ, c[0x0][0x2cc], R0 ;  /* 0x0000b300ff032a19 */ /* 0x000fca0000011600 */
[----:B------:R-:W1:Y:S01]  /*37a0*/  SHFL.IDX PT, R2, R3, 0x2, 0x1c1f ;  /* 0x005c1f0003027f89 */ /* 0x000e6200000e0000 */
[----:B---3--:R-:W-:-:S04]  /*37b0*/  IADD3 R4, -R5, c[0x0][0x1d0], R4 ;  /* 0x0000740005047a10 */ /* 0x008fc80007ffe104 */
[----:B------:R-:W-:Y:S01]  /*37c0*/  IADD3 R4, R4, -c[0x0][0x168], RZ ;  /* 0x80005a0004047a10 */ /* 0x000fe20007ffe0ff */
[----:B------:R-:W-:Y:S01]  /*37d0*/  IMAD.IADD R5, R144, 0x1, -R5 ;  /* 0x0000000190057824 */ /* 0x000fe200078e0a05 */
[----:B------:R-:W2:Y:S03]  /*37e0*/  SHFL.IDX PT, R0, R3, 0x3, 0x1c1f ;  /* 0x007c1f0003007f89 */ /* 0x000ea600000e0000 */
[----:B-1----:R-:W-:-:S05]  /*37f0*/  IMAD.IADD R2, R4, 0x1, R2 ;  /* 0x0000000104027824 */ /* 0x002fca00078e0202 */
[----:B------:R-:W-:-:S04]  /*3800*/  IMNMX R2, R5, R2, PT ;  /* 0x0000000205027217 */ /* 0x000fc80003800200 */
[C---:B------:R-:W-:Y:S02]  /*3810*/  ISETP.GT.AND P6, PT, R2.reuse, RZ, PT ;  /* 0x000000ff0200720c */ /* 0x040fe40003fc4270 */
[----:B------:R-:W-:Y:S02]  /*3820*/  ISETP.GT.AND P1, PT, R2, 0x8, PT ;  /* 0x000000080200780c */ /* 0x000fe40003f24270 */
[----:B------:R-:W-:Y:S02]  /*3830*/  FSEL R8, R124, -INF , P6 ;  /* 0xff8000007c087808 */ /* 0x000fe40003000000 */
[----:B------:R-:W-:Y:S02]  /*3840*/  ISETP.GT.AND P6, PT, R2, 0x9, PT ;  /* 0x000000090200780c */ /* 0x000fe40003fc4270 */
[----:B------:R-:W-:Y:S02]  /*3850*/  FSEL R10, R106, -INF , P1 ;  /* 0xff8000006a0a7808 */ /* 0x000fe40000800000 */
[----:B------:R-:W-:-:S02]  /*3860*/  ISETP.GT.AND P1, PT, R2, 0x11, PT ;  /* 0x000000110200780c */ /* 0x000fc40003f24270 */
[----:B------:R-:W-:Y:S02]  /*3870*/  FSEL R11, R103, -INF , P6 ;  /* 0xff800000670b7808 */ /* 0x000fe40003000000 */
[C---:B------:R-:W-:Y:S02]  /*3880*/  ISETP.GT.AND P0, PT, R2.reuse, 0x1, PT ;  /* 0x000000010200780c */ /* 0x040fe40003f04270 */
[----:B------:R-:W-:Y:S02]  /*3890*/  ISETP.GT.AND P6, PT, R2, 0x18, PT ;  /* 0x000000180200780c */ /* 0x000fe40003fc4270 */
[----:B------:R-:W-:Y:S02]  /*38a0*/  FSEL R22, R94, -INF , P1 ;  /* 0xff8000005e167808 */ /* 0x000fe40000800000 */
[----:B------:R-:W-:Y:S02]  /*38b0*/  FSEL R9, R117, -INF , P0 ;  /* 0xff80000075097808 */ /* 0x000fe40000000000 */
[----:B------:R-:W-:-:S02]  /*38c0*/  ISETP.GT.AND P1, PT, R2, 0x20, PT ;  /* 0x000000200200780c */ /* 0x000fc40003f24270 */
[----:B------:R-:W-:Y:S01]  /*38d0*/  FSEL R23, R92, -INF , P6 ;  /* 0xff8000005c177808 */ /* 0x000fe20003000000 */
[----:B--2---:R-:W-:Y:S01]  /*38e0*/  IMAD.IADD R0, R4, 0x1, R0 ;  /* 0x0000000104007824 */ /* 0x004fe200078e0200 */
[C---:B------:R-:W-:Y:S02]  /*38f0*/  ISETP.GT.AND P0, PT, R2.reuse, 0x10, PT ;  /* 0x000000100200780c */ /* 0x040fe40003f04270 */
[----:B------:R-:W-:Y:S02]  /*3900*/  ISETP.GT.AND P6, PT, R2, 0x21, PT ;  /* 0x000000210200780c */ /* 0x000fe40003fc4270 */
[----:B------:R-:W-:Y:S02]  /*3910*/  FSEL R137, R43, -INF , P1 ;  /* 0xff8000002b897808 */ /* 0x000fe40000800000 */
[----:B------:R-:W-:Y:S02]  /*3920*/  FSEL R18, R98, -INF , P0 ;  /* 0xff80000062127808 */ /* 0x000fe40000000000 */
[----:B------:R-:W-:-:S02]  /*3930*/  ISETP.GT.AND P1, PT, R2, 0x29, PT ;  /* 0x000000290200780c */ /* 0x000fc40003f24270 */
[----:B------:R-:W-:Y:S02]  /*3940*/  FSEL R135, R41, -INF , P6 ;  /* 0xff80000029877808 */ /* 0x000fe40003000000 */
[C---:B------:R-:W-:Y:S02]  /*3950*/  ISETP.GT.AND P0, PT, R2.reuse, 0x19, PT ;  /* 0x000000190200780c */ /* 0x040fe40003f04270 */
[----:B------:R-:W-:Y:S02]  /*3960*/  ISETP.GT.AND P6, PT, R2, 0x30, PT ;  /* 0x000000300200780c */ /* 0x000fe40003fc4270 */
[----:B------:R-:W-:Y:S02]  /*3970*/  IMNMX R0, R5, R0, PT ;  /* 0x0000000005007217 */ /* 0x000fe40003800200 */
[----:B------:R-:W-:Y:S02]  /*3980*/  FSEL R140, R73, -INF , P1 ;  /* 0xff800000498c7808 */ /* 0x000fe40000800000 */
[----:B------:R-:W-:-:S02]  /*3990*/  FSEL R24, R88, -INF , P0 ;  /* 0xff80000058187808 */ /* 0x000fc40000000000 */
[----:B------:R-:W-:Y:S02]  /*39a0*/  ISETP.GT.AND P1, PT, R2, 0x38, PT ;  /* 0x000000380200780c */ /* 0x000fe40003f24270 */
[----:B------:R-:W-:Y:S02]  /*39b0*/  FSEL R232, R20, -INF , P6 ;  /* 0xff80000014e87808 */ /* 0x000fe40003000000 */
[----:B------:R-:W-:Y:S02]  /*39c0*/  ISETP.GT.AND P0, PT, R2, 0x28, PT ;  /* 0x000000280200780c */ /* 0x000fe40003f04270 */
[----:B------:R-:W-:Y:S02]  /*39d0*/  ISETP.GT.AND P6, PT, R0, RZ, PT ;  /* 0x000000ff0000720c */ /* 0x000fe40003fc4270 */
[----:B------:R-:W-:Y:S02]  /*39e0*/  FSEL R235, R12, -INF , P1 ;  /* 0xff8000000ceb7808 */ /* 0x000fe40000800000 */
[----:B------:R-:W-:-:S02]  /*39f0*/  FSEL R139, R72, -INF , P0 ;  /* 0xff800000488b7808 */ /* 0x000fc40000000000 */
[----:B------:R-:W-:Y:S02]  /*3a00*/  FSEL R12, R119, -INF , P6 ;  /* 0xff800000770c7808 */ /* 0x000fe40003000000 */
[C---:B------:R-:W-:Y:S02]  /*3a10*/  ISETP.GT.AND P0, PT, R2.reuse, 0x31, PT ;  /* 0x000000310200780c */ /* 0x040fe40003f04270 */
[----:B------:R-:W-:Y:S02]  /*3a20*/  ISETP.GT.AND P6, PT, R2, 0x39, PT ;  /* 0x000000390200780c */ /* 0x000fe40003fc4270 */
[----:B------:R-:W-:-:S04]  /*3a30*/  FMNMX.FTZ R2, R8, R9, !PT ;  /* 0x0000000908027209 */ /* 0x000fc80007810000 */
[----:B------:R-:W-:-:S04]  /*3a40*/  FMNMX.FTZ R2, R10, R2, !PT ;  /* 0x000000020a027209 */ /* 0x000fc80007810000 */
[----:B------:R-:W-:Y:S02]  /*3a50*/  FMNMX.FTZ R2, R11, R2, !PT ;  /* 0x000000020b027209 */ /* 0x000fe40007810000 */
[----:B------:R-:W-:Y:S02]  /*3a60*/  FSEL R233, R21, -INF , P0 ;  /* 0xff80000015e97808 */ /* 0x000fe40000000000 */
[----:B------:R-:W-:Y:S02]  /*3a70*/  ISETP.GT.AND P0, PT, R0, 0x1, PT ;  /* 0x000000010000780c */ /* 0x000fe40003f04270 */
[----:B------:R-:W-:Y:S02]  /*3a80*/  FMNMX.FTZ R2, R18, R2, !PT ;  /* 0x0000000212027209 */ /* 0x000fe40007810000 */
[----:B------:R-:W-:Y:S02]  /*3a90*/  ISETP.GT.AND P1, PT, R0, 0x8, PT ;  /* 0x000000080000780c */ /* 0x000fe40003f24270 */
[----:B------:R-:W-:-:S02]  /*3aa0*/  FSEL R13, R118, -INF , P0 ;  /* 0xff800000760d7808 */ /* 0x000fc40000000000 */
[----:B------:R-:W-:Y:S02]  /*3ab0*/  FMNMX.FTZ R2, R22, R2, !PT ;  /* 0x0000000216027209 */ /* 0x000fe40007810000 */
[----:B------:R-:W-:Y:S02]  /*3ac0*/  ISETP.GT.AND P0, PT, R0, 0x9, PT ;  /* 0x000000090000780c */ /* 0x000fe40003f04270 */
[----:B------:R-:W-:Y:S02]  /*3ad0*/  FSEL R14, R105, -INF , P1 ;  /* 0xff800000690e7808 */ /* 0x000fe40000800000 */
[----:B------:R-:W-:Y:S02]  /*3ae0*/  FMNMX.FTZ R6, R12, R13, !PT ;  /* 0x0000000d0c067209 */ /* 0x000fe40007810000 */
[----:B------:R-:W-:Y:S02]  /*3af0*/  FMNMX.FTZ R2, R23, R2, !PT ;  /* 0x0000000217027209 */ /* 0x000fe40007810000 */
[----:B------:R-:W-:-:S02]  /*3b00*/  ISETP.GT.AND P1, PT, R0, 0x10, PT ;  /* 0x000000100000780c */ /* 0x000fc40003f24270 */
[----:B------:R-:W-:Y:S02]  /*3b10*/  FSEL R15, R102, -INF , P0 ;  /* 0xff800000660f7808 */ /* 0x000fe40000000000 */
[----:B------:R-:W-:Y:S02]  /*3b20*/  FMNMX.FTZ R6, R14, R6, !PT ;  /* 0x000000060e067209 */ /* 0x000fe40007810000 */
[----:B------:R-:W-:Y:S02]  /*3b30*/  FMNMX.FTZ R2, R24, R2, !PT ;  /* 0x0000000218027209 */ /* 0x000fe40007810000 */
[----:B------:R-:W-:Y:S02]  /*3b40*/  ISETP.GT.AND P0, PT, R0, 0x11, PT ;  /* 0x000000110000780c */ /* 0x000fe40003f04270 */
[----:B------:R-:W-:Y:S02]  /*3b50*/  FSEL R20, R97, -INF , P1 ;  /* 0xff80000061147808 */ /* 0x000fe40000800000 */
[----:B------:R-:W-:-:S02]  /*3b60*/  FMNMX.FTZ R6, R15, R6, !PT ;  /* 0x000000060f067209 */ /* 0x000fc40007810000 */
        /* <DEDUP_REMOVED lines=24> */
[----:B------:R-:W-:Y:S02]  /*3cf0*/  FSEL R197, R25, -INF , P6 ;  /* 0xff80000019c57808 */ /* 0x000fe40003000000 */
[----:B------:R-:W-:Y:S02]  /*3d00*/  FMNMX.FTZ R103, R235, R103, !PT ;  /* 0x00000067eb677209 */ /* 0x000fe40007810000 */
[----:B------:R-:W-:Y:S02]  /*3d10*/  ISETP.GT.AND P1, PT, R0, 0x30, PT ;  /* 0x000000300000780c */ /* 0x000fe40003f24270 */
[----:B------:R-:W-:Y:S02]  /*3d20*/  FSEL R142, R75, -INF , P0 ;  /* 0xff8000004b8e7808 */ /* 0x000fe40000000000 */
[----:B------:R-:W-:Y:S01]  /*3d30*/  FMNMX.FTZ R6, R138, R6, !PT ;  /* 0x000000068a067209 */ /* 0x000fe20007810000 */
[----:B------:R-:W-:Y:S01]  /*3d40*/  SHFL.IDX PT, R7, R3, RZ, 0x1c1f ;  /* 0x001c1fff03077589 */ /* 0x000fe200000e0000 */
[----:B------:R-:W-:-:S02]  /*3d50*/  FMNMX.FTZ R103, R197, R103, !PT ;  /* 0x00000067c5677209 */ /* 0x000fc40007810000 */
[----:B------:R-:W-:Y:S01]  /*3d60*/  ISETP.GT.AND P0, PT, R0, 0x31, PT ;  /* 0x000000310000780c */ /* 0x000fe20003f04270 */
[----:B------:R-:W-:Y:S01]  /*3d70*/  SHFL.IDX PT, R2, R3, 0x1, 0x1c1f ;  /* 0x003c1f0003027f89 */ /* 0x000fe200000e0000 */
[----:B------:R-:W-:Y:S02]  /*3d80*/  FSEL R225, R28, -INF , P1 ;  /* 0xff8000001ce17808 */ /* 0x000fe40000800000 */
[----:B------:R-:W-:Y:S01]  /*3d90*/  FMNMX.FTZ R6, R142, R6, !PT ;  /* 0x000000068e067209 */ /* 0x000fe20007810000 */
[----:B------:R-:W1:Y:S01]  /*3da0*/  SHFL.BFLY PT, R3, R103, 0x2, 0x1f ;  /* 0x0c401f0067037f89 */ /* 0x000e6200000e0000 */
[----:B------:R-:W-:Y:S02]  /*3db0*/  FSEL R227, R27, -INF , P0 ;  /* 0xff8000001be37808 */ /* 0x000fe40000000000 */
[C---:B------:R-:W-:Y:S01]  /*3dc0*/  ISETP.GT.AND P1, PT, R0.reuse, 0x38, PT ;  /* 0x000000380000780c */ /* 0x040fe20003f24270 */
[----:B------:R-:W-:Y:S01]  /*3dd0*/  LDSM.16.MT88.4 R72, [R206+0x2400] ;  /* 0x00240000ce48783b */ /* 0x000fe20000004200 */
[----:B------:R-:W-:-:S02]  /*3de0*/  ISETP.GT.AND P0, PT, R0, 0x39, PT ;  /* 0x000000390000780c */ /* 0x000fc40003f04270 */
[----:B------:R-:W-:Y:S02]  /*3df0*/  FMNMX.FTZ R0, R225, R6, !PT ;  /* 0x00000006e1007209 */ /* 0x000fe40007810000 */
[----:B------:R-:W-:Y:S02]  /*3e00*/  FSEL R229, R17, -INF , P1 ;  /* 0xff80000011e57808 */ /* 0x000fe40000800000 */
[----:B------:R-:W-:Y:S02]  /*3e10*/  FMNMX.FTZ R0, R227, R0, !PT ;  /* 0x00000000e3007209 */ /* 0x000fe40007810000 */
[----:B------:R-:W-:Y:S02]  /*3e20*/  FSEL R226, R16, -INF , P0 ;  /* 0xff80000010e27808 */ /* 0x000fe40000000000 */
[----:B------:R-:W-:-:S04]  /*3e30*/  FMNMX.FTZ R0, R229, R0, !PT ;  /* 0x00000000e5007209 */ /* 0x000fc80007810000 */
[----:B------:R-:W-:-:S05]  /*3e40*/  FMNMX.FTZ R102, R226, R0, !PT ;  /* 0x00000000e2667209 */ /* 0x000fca0007810000 */
[----:B------:R-:W2:Y:S01]  /*3e50*/  SHFL.BFLY PT, R6, R102, 0x2, 0x1f ;  /* 0x0c401f0066067f89 */ /* 0x000ea200000e0000 */
[----:B-1----:R-:W-:Y:S01]  /*3e60*/  FMNMX.FTZ R103, R103, R3, !PT ;  /* 0x0000000367677209 */ /* 0x002fe20007810000 */
[----:B------:R-:W-:-:S04]  /*3e70*/  IMAD.IADD R0, R4, 0x1, R7 ;  /* 0x0000000104007824 */ /* 0x000fc800078e0207 */
[----:B------:R-:W1:Y:S01]  /*3e80*/  SHFL.BFLY PT, R3, R103, 0x1, 0x1f ;  /* 0x0c201f0067037f89 */ /* 0x000e6200000e0000 */
[----:B------:R-:W-:-:S04]  /*3e90*/  IMNMX R0, R5, R0, PT ;  /* 0x0000000005007217 */ /* 0x000fc80003800200 */
[----:B------:R-:W-:-:S04]  /*3ea0*/  ISETP.GT.AND P1, PT, R0, 0x1, PT ;  /* 0x000000010000780c */ /* 0x000fc80003f24270 */
[----:B------:R-:W-:Y:S02]  /*3eb0*/  FSEL R17, R127, -INF , P1 ;  /* 0xff8000007f117808 */ /* 0x000fe40000800000 */
[C---:B------:R-:W-:Y:S02]  /*3ec0*/  ISETP.GT.AND P1, PT, R0.reuse, 0x10, PT ;  /* 0x000000100000780c */ /* 0x040fe40003f24270 */
[C---:B------:R-:W-:Y:S02]  /*3ed0*/  ISETP.GT.AND P0, PT, R0.reuse, RZ, PT ;  /* 0x000000ff0000720c */ /* 0x040fe40003f04270 */
[----:B------:R-:W-:Y:S02]  /*3ee0*/  FSEL R42, R109, -INF , P1 ;  /* 0xff8000006d2a7808 */ /* 0x000fe40000800000 */
[----:B------:R-:W-:Y:S02]  /*3ef0*/  ISETP.GT.AND P1, PT, R0, 0x19, PT ;  /* 0x000000190000780c */ /* 0x000fe40003f24270 */
[----:B--2---:R-:W-:-:S02]  /*3f00*/  FMNMX.FTZ R102, R102, R6, !PT ;  /* 0x0000000666667209 */ /* 0x004fc40007810000 */
[----:B------:R-:W-:Y:S01]  /*3f10*/  FSEL R16, R157, -INF , P0 ;  /* 0xff8000009d107808 */ /* 0x000fe20000000000 */
[----:B------:R-:W-:Y:S01]  /*3f20*/  IMAD.IADD R2, R4, 0x1, R2 ;  /* 0x0000000104027824 */ /* 0x000fe200078e0202 */
[C---:B------:R-:W-:Y:S02]  /*3f30*/  ISETP.GT.AND P6, PT, R0.reuse, 0x8, PT ;  /* 0x000000080000780c */ /* 0x040fe40003fc4270 */
[C---:B------:R-:W-:Y:S01]  /*3f40*/  ISETP.GT.AND P0, PT, R0.reuse, 0x9, PT ;  /* 0x000000090000780c */ /* 0x040fe20003f04270 */
[----:B------:R-:W2:Y:S01]  /*3f50*/  SHFL.BFLY PT, R4, R102, 0x1, 0x1f ;  /* 0x0c201f0066047f89 */ /* 0x000ea200000e0000 */
[----:B------:R-:W-:Y:S02]  /*3f60*/  FSEL R97, R99, -INF , P1 ;  /* 0xff80000063617808 */ /* 0x000fe40000800000 */
[----:B------:R-:W-:Y:S02]  /*3f70*/  ISETP.GT.AND P1, PT, R0, 0x28, PT ;  /* 0x000000280000780c */ /* 0x000fe40003f24270 */
[----:B------:R-:W-:-:S02]  /*3f80*/  FSEL R40, R126, -INF , P6 ;  /* 0xff8000007e287808 */ /* 0x000fc40003000000 */
[----:B------:R-:W-:Y:S02]  /*3f90*/  FSEL R41, R125, -INF , P0 ;  /* 0xff8000007d297808 */ /* 0x000fe40000000000 */
[C---:B------:R-:W-:Y:S01]  /*3fa0*/  ISETP.GT.AND P6, PT, R0.reuse, 0x11, PT ;  /* 0x000000110000780c */ /* 0x040fe20003fc4270 */
[----:B------:R-:W-:Y:S01]  /*3fb0*/  LDSM.16.MT88.4 R124, [R205+0x2000] ;  /* 0x00200000cd7c783b */ /* 0x000fe20000004200 */
[C---:B------:R-:W-:Y:S02]  /*3fc0*/  ISETP.GT.AND P0, PT, R0.reuse, 0x18, PT ;  /* 0x000000180000780c */ /* 0x040fe40003f04270 */
[----:B------:R-:W-:Y:S02]  /*3fd0*/  FSEL R141, R53, -INF , P1 ;  /* 0xff800000358d7808 */ /* 0x000fe40000800000 */
[----:B-1----:R-:W-:Y:S01]  /*3fe0*/  FMNMX.FTZ R103, R103, R3, !PT ;  /* 0x0000000367677209 */ /* 0x002fe20007810000 */
[----:B------:R-:W-:Y:S01]  /*3ff0*/  LDSM.16.MT88.4 R52, [R205+0x1400] ;  /* 0x00140000cd34783b */ /* 0x000fe20000004200 */
[----:B------:R-:W-:-:S02]  /*4000*/  ISETP.GT.AND P1, PT, R0, 0x31, PT ;  /* 0x000000310000780c */ /* 0x000fc40003f24270 */
[----:B------:R-:W-:Y:S02]  /*4010*/  FSEL R43, R108, -INF , P6 ;  /* 0xff8000006c2b7808 */ /* 0x000fe40003000000 */
[----:B------:R-:W-:Y:S01]  /*4020*/  FSEL R91, R100, -INF , P0 ;  /* 0xff800000645b7808 */ /* 0x000fe20000000000 */
[----:B------:R-:W-:Y:S01]  /*4030*/  FMUL.FTZ R3, R103, c[0x0][0x2d0] ;  /* 0x0000b40067037a20 */ /* 0x000fe20000410000 */
[C---:B------:R-:W-:Y:S01]  /*4040*/  ISETP.GT.AND P6, PT, R0.reuse, 0x20, PT ;  /* 0x000000200000780c */ /* 0x040fe20003fc4270 */
[----:B------:R-:W-:Y:S01]  /*4050*/  LDSM.16.MT88.4 R108, [R205+0x1000] ;  /* 0x00100000cd6c783b */ /* 0x000fe20000004200 */
[----:B------:R-:W-:Y:S02]  /*4060*/  ISETP.GT.AND P0, PT, R0, 0x21, PT ;  /* 0x000000210000780c */ /* 0x000fe40003f04270 */
[----:B------:R-:W-:Y:S02]  /*4070*/  FSEL R223, R49, -INF , P1 ;  /* 0xff80000031df7808 */ /* 0x000fe40000800000 */
[----:B------:R-:W-:-:S02]  /*4080*/  FSETP.NEU.FTZ.AND P1, PT, R103, -INF , PT ;  /* 0xff8000006700780b */ /* 0x000fc40003f3d000 */
[----:B------:R-:W-:Y:S02]  /*4090*/  FSEL R100, R95, -INF , P6 ;  /* 0xff8000005f647808 */ /* 0x000fe40003000000 */
[----:B------:R-:W-:Y:S02]  /*40a0*/  FSEL R132, R93, -INF , P0 ;  /* 0xff8000005d847808 */ /* 0x000fe40000000000 */
[C---:B------:R-:W-:Y:S02]  /*40b0*/  ISETP.GT.AND P6, PT, R0.reuse, 0x29, PT ;  /* 0x000000290000780c */ /* 0x040fe40003fc4270 */
[----:B------:R-:W-:Y:S02]  /*40c0*/  ISETP.GT.AND P0, PT, R0, 0x30, PT ;  /* 0x000000300000780c */ /* 0x000fe40003f04270 */
[----:B------:R-:W-:Y:S02]  /*40d0*/  FSEL R3, R3, RZ, P1 ;  /* 0x000000ff03037208 */ /* 0x000fe40000800000 */
[----:B------:R-:W-:-:S02]  /*40e0*/  FSEL R143, R81, -INF , P6 ;  /* 0xff800000518f7808 */ /* 0x000fc40003000000 */
[----:B------:R-:W-:Y:S02]  /*40f0*/  FSEL R221, R48, -INF , P0 ;  /* 0xff80000030dd7808 */ /* 0x000fe40000000000 */
[C---:B------:R-:W-:Y:S02]  /*4100*/  ISETP.GT.AND P6, PT, R0.reuse, 0x38, PT ;  /* 0x000000380000780c */ /* 0x040fe40003fc4270 */
[----:B------:R-:W-:Y:S01]  /*4110*/  ISETP.GT.AND P0, PT, R0, 0x39, PT ;  /* 0x000000390000780c */ /* 0x000fe20003f04270 */
[----:B------:R-:W-:Y:S01]  /*4120*/  FFMA.FTZ R0, R8, c[0x0][0x2d0], -R3 ;  /* 0x0000b40008007a23 */ /* 0x000fe20000010803 */
[----:B--2---:R-:W-:-:S03]  /*4130*/  FMNMX.FTZ R102, R102, R4, !PT ;  /* 0x0000000466667209 */ /* 0x004fc60007810000 */
[----:B------:R1:W-:Y:S01]  /*4140*/  MUFU.EX2 R188, R0 ;  /* 0x0000000000bc7308 */ /* 0x0003e20000000800 */
[----:B------:R-:W-:Y:S01]  /*4150*/  FMNMX.FTZ R4, R16, R17, !PT ;  /* 0x0000001110047209 */ /* 0x000fe20007810000 */
[----:B-1----:R-:W-:-:S06]  /*4160*/  FFMA.FTZ R0, R9, c[0x0][0x2d0], -R3 ;  /* 0x0000b40009007a23 */ /* 0x002fcc0000010803 */
[----:B------:R1:W2:Y:S01]  /*4170*/  MUFU.EX2 R183, R0 ;  /* 0x0000000000b77308 */ /* 0x0002a20000000800 */
[----:B------:R-:W-:Y:S01]  /*4180*/  IMNMX R2, R5, R2, PT ;  /* 0x0000000205027217 */ /* 0x000fe20003800200 */
[--C-:B------:R-:W-:Y:S01]  /*4190*/  FFMA.FTZ R5, R11, c[0x0][0x2d0], -R3.reuse ;  /* 0x0000b4000b057a23 */ /* 0x100fe20000010803 */
[----:B------:R-:W-:Y:S02]  /*41a0*/  FSEL R228, R30, -INF , P6 ;  /* 0xff8000001ee47808 */ /* 0x000fe40003000000 */
[----:B-1----:R-:W-:Y:S01]  /*41b0*/  FMNMX.FTZ R0, R40, R4, !PT ;  /* 0x0000000428007209 */ /* 0x002fe20007810000 */
[----:B------:R-:W-:-:S03]  /*41c0*/  FFMA.FTZ R4, R10, c[0x0][0x2d0], -R3 ;  /* 0x0000b4000a047a23 */ /* 0x000fc60000010803 */
[----:B------:R-:W-:Y:S01]  /*41d0*/  FMNMX.FTZ R0, R41, R0, !PT ;  /* 0x0000000029007209 */ /* 0x000fe20007810000 */
[----:B------:R1:W-:Y:S01]  /*41e0*/  MUFU.EX2 R252, R4 ;  /* 0x0000000400fc7308 */ /* 0x0003e20000000800 */
[C---:B------:R-:W-:Y:S02]  /*41f0*/  ISETP.GT.AND P6, PT, R2.reuse, RZ, PT ;  /* 0x000000ff0200720c */ /* 0x040fe40003fc4270 */
[----:B------:R-:W-:Y:S02]  /*4200*/  ISETP.GT.AND P1, PT, R2, 0x1, PT ;  /* 0x000000010200780c */ /* 0x000fe40003f24270 */
[----:B------:R-:W-:-:S03]  /*4210*/  FSEL R230, R29, -INF , P0 ;  /* 0xff8000001de67808 */ /* 0x000fc60000000000 */
[----:B------:R3:W4:Y:S01]  /*4220*/  MUFU.EX2 R181, R5 ;  /* 0x0000000500b57308 */ /* 0x0007220000000800 */
[----:B-1----:R-:W-:-:S04]  /*4230*/  FMNMX.FTZ R4, R42, R0, !PT ;  /* 0x000000002a047209 */ /* 0x002fc80007810000 */
[----:B------:R-:W-:Y:S02]  /*4240*/  FMNMX.FTZ R4, R43, R4, !PT ;  /* 0x000000042b047209 */ /* 0x000fe40007810000 */
[----:B------:R-:W-:Y:S02]  /*4250*/  ISETP.GT.AND P0, PT, R2, 0x8, PT ;  /* 0x000000080200780c */ /* 0x000fe40003f04270 */
[----:B---3--:R-:W-:Y:S02]  /*4260*/  FMNMX.FTZ R5, R91, R4, !PT ;  /* 0x000000045b057209 */ /* 0x008fe40007810000 */
[----:B------:R-:W-:Y:S02]  /*4270*/  FSEL R37, R159, -INF , P6 ;  /* 0xff8000009f257808 */ /* 0x000fe40003000000 */
[----:B------:R-:W-:Y:S02]  /*4280*/  FSEL R36, R158, -INF , P1 ;  /* 0xff8000009e247808 */ /* 0x000fe40000800000 */
[----:B------:R-:W-:-:S02]  /*4290*/  FMNMX.FTZ R5, R97, R5, !PT ;  /* 0x0000000561057209 */ /* 0x000fc40007810000 */
[----:B------:R-:W-:Y:S02]  /*42a0*/  ISETP.GT.AND P6, PT, R2, 0x9, PT ;  /* 0x000000090200780c */ /* 0x000fe40003fc4270 */
[----:B------:R-:W-:Y:S02]  /*42b0*/  FSEL R39, R156, -INF , P0 ;  /* 0xff8000009c277808 */ /* 0x000fe40000000000 */
[----:B------:R-:W-:Y:S02]  /*42c0*/  FMNMX.FTZ R4, R37, R36, !PT ;  /* 0x0000002425047209 */ /* 0x000fe40007810000 */
[----:B------:R-:W-:Y:S02]  /*42d0*/  FMNMX.FTZ R5, R100, R5, !PT ;  /* 0x0000000564057209 */ /* 0x000fe40007810000 */
[----:B------:R-:W-:Y:S02]  /*42e0*/  ISETP.GT.AND P1, PT, R2, 0x10, PT ;  /* 0x000000100200780c */ /* 0x000fe40003f24270 */
[----:B------:R-:W-:-:S02]  /*42f0*/  FSEL R38, R147, -INF , P6 ;  /* 0xff80000093267808 */ /* 0x000fc40003000000 */
[----:B------:R-:W-:Y:S02]  /*4300*/  FMNMX.FTZ R4, R39, R4, !PT ;  /* 0x0000000427047209 */ /* 0x000fe40007810000 */
[----:B------:R-:W-:Y:S02]  /*4310*/  FMNMX.FTZ R5, R132, R5, !PT ;  /* 0x0000000584057209 */ /* 0x000fe40007810000 */
[----:B------:R-:W-:Y:S02]  /*4320*/  ISETP.GT.AND P0, PT, R2, 0x11, PT ;  /* 0x000000110200780c */ /* 0x000fe40003f04270 */
[----:B------:R-:W-:Y:S02]  /*4330*/  FSEL R88, R146, -INF , P1 ;  /* 0xff80000092587808 */ /* 0x000fe40000800000 */
[----:B------:R-:W-:Y:S02]  /*4340*/  FMNMX.FTZ R4, R38, R4, !PT ;  /* 0x0000000426047209 */ /* 0x000fe40007810000 */
[----:B------:R-:W-:-:S02]  /*4350*/  FMNMX.FTZ R5, R141, R5, !PT ;  /* 0x000000058d057209 */ /* 0x000fc40007810000 */
[----:B------:R-:W-:Y:S02]  /*4360*/  ISETP.GT.AND P6, PT, R2, 0x18, PT ;  /* 0x000000180200780c */ /* 0x000fe40003fc4270 */
[----:B------:R-:W-:Y:S02]  /*4370*/  FSEL R90, R136, -INF , P0 ;  /* 0xff800000885a7808 */ /* 0x000fe40000000000 */
[----:B------:R-:W-:Y:S01]  /*4380*/  FMNMX.FTZ R4, R88, R4, !PT ;  /* 0x0000000458047209 */ /* 0x000fe20007810000 */
[C---:B------:R-:W-:Y:S01]  /*4390*/  FMUL.FTZ R0, R102.reuse, c[0x0][0x2d0] ;  /* 0x0000b40066007a20 */ /* 0x040fe20000410000 */
[----:B------:R-:W-:Y:S02]  /*43a0*/  FSETP.NEU.FTZ.AND P0, PT, R102, -INF , PT ;  /* 0xff8000006600780b */ /* 0x000fe40003f1d000 */
[----:B------:R-:W-:Y:S02]  /*43b0*/  FMNMX.FTZ R5, R143, R5, !PT ;  /* 0x000000058f057209 */ /* 0x000fe40007810000 */
[----:B------:R-:W-:-:S02]  /*43c0*/  ISETP.GT.AND P1, PT, R2, 0x19, PT ;  /* 0x000000190200780c */ /* 0x000fc40003f24270 */
[----:B------:R-:W-:Y:S02]  /*43d0*/  FSEL R96, R107, -INF , P6 ;  /* 0xff8000006b607808 */ /* 0x000fe40003000000 */
[----:B------:R-:W-:Y:S02]  /*43e0*/  FMNMX.FTZ R4, R90, R4, !PT ;  /* 0x000000045a047209 */ /* 0x000fe40007810000 */
[----:B------:R-:W-:Y:S02]  /*43f0*/  FSEL R0, R0, RZ, P0 ;  /* 0x000000ff00007208 */ /* 0x000fe40000000000 */
        /* <DEDUP_REMOVED lines=11> */
[----:B------:R-:W-:Y:S02]  /*44b0*/  FMNMX.FTZ R4, R136, R4, !PT ;  /* 0x0000000488047209 */ /* 0x000fe40007810000 */
[----:B------:R-:W-:Y:S02]  /*44c0*/  FMNMX.FTZ R5, R230, R5, !PT ;  /* 0x00000005e6057209 */ /* 0x000fe40007810000 */
[----:B------:R-:W-:Y:S02]  /*44d0*/  ISETP.GT.AND P0, PT, R2, 0x29, PT ;  /* 0x000000290200780c */ /* 0x000fe40003f04270 */
[----:B------:R-:W-:-:S02]  /*44e0*/  FSEL R106, R82, -INF , P1 ;  /* 0xff800000526a7808 */ /* 0x000fc40000800000 */
[----:B------:R-:W-:Y:S01]  /*44f0*/  FMNMX.FTZ R4, R107, R4, !PT ;  /* 0x000000046b047209 */ /* 0x000fe20007810000 */
[----:B------:R-:W-:Y:S01]  /*4500*/  FFMA.FTZ R6, R12, c[0x0][0x2d0], -R0 ;  /* 0x0000b4000c067a23 */ /* 0x000fe20000010800 */
[----:B------:R-:W-:Y:S01]  /*4510*/  ISETP.GT.AND P6, PT, R2, 0x30, PT ;  /* 0x000000300200780c */ /* 0x000fe20003fc4270 */
[----:B------:R-:W1:Y:S01]  /*4520*/  SHFL.BFLY PT, R7, R5, 0x2, 0x1f ;  /* 0x0c401f0005077f89 */ /* 0x000e6200000e0000 */
[----:B------:R-:W-:Y:S02]  /*4530*/  FSEL R101, R83, -INF , P0 ;  /* 0xff80000053657808 */ /* 0x000fe40000000000 */
[----:B------:R-:W-:Y:S01]  /*4540*/  FMNMX.FTZ R4, R106, R4, !PT ;  /* 0x000000046a047209 */ /* 0x000fe20007810000 */
[----:B------:R3:W-:Y:S01]  /*4550*/  MUFU.EX2 R251, R6 ;  /* 0x0000000600fb7308 */ /* 0x0007e20000000800 */
[----:B------:R-:W-:Y:S02]  /*4560*/  ISETP.GT.AND P1, PT, R2, 0x31, PT ;  /* 0x000000310200780c */ /* 0x000fe40003f24270 */
[----:B------:R-:W-:-:S02]  /*4570*/  FSEL R198, R50, -INF , P6 ;  /* 0xff80000032c67808 */ /* 0x000fc40003000000 */
[----:B------:R-:W-:Y:S02]  /*4580*/  FMNMX.FTZ R4, R101, R4, !PT ;  /* 0x0000000465047209 */ /* 0x000fe40007810000 */
[----:B------:R-:W-:Y:S02]  /*4590*/  ISETP.GT.AND P0, PT, R2, 0x38, PT ;  /* 0x000000380200780c */ /* 0x000fe40003f04270 */
[----:B------:R-:W-:Y:S02]  /*45a0*/  FSEL R200, R51, -INF , P1 ;  /* 0xff80000033c87808 */ /* 0x000fe40000800000 */
[----:B------:R-:W-:Y:S01]  /*45b0*/  FMNMX.FTZ R4, R198, R4, !PT ;  /* 0x00000004c6047209 */ /* 0x000fe20007810000 */
[----:B------:R-:W-:Y:S01]  /*45c0*/  LDSM.16.MT88.4 R48, [R206+0x400] ;  /* 0x00040000ce30783b */ /* 0x000fe20000004200 */
[----:B---3--:R-:W-:Y:S01]  /*45d0*/  FFMA.FTZ R6, R13, c[0x0][0x2d0], -R0 ;  /* 0x0000b4000d067a23 */ /* 0x008fe20000010800 */
[----:B------:R-:W-:-:S03]  /*45e0*/  ISETP.GT.AND P1, PT, R2, 0x39, PT ;  /* 0x000000390200780c */ /* 0x000fc60003f24270 */
[----:B------:R3:W5:Y:S01]  /*45f0*/  MUFU.EX2 R250, R6 ;  /* 0x0000000600fa7308 */ /* 0x0007620000000800 */
[----:B------:R-:W-:Y:S02]  /*4600*/  FSEL R222, R31, -INF , P0 ;  /* 0xff8000001fde7808 */ /* 0x000fe40000000000 */
[----:B------:R-:W-:Y:S02]  /*4610*/  FMNMX.FTZ R2, R200, R4, !PT ;  /* 0x00000004c8027209 */ /* 0x000fe40007810000 */
[----:B------:R-:W-:Y:S02]  /*4620*/  FSEL R224, R32, -INF , P1 ;  /* 0xff80000020e07808 */ /* 0x000fe40000800000 */
[----:B------:R-:W-:Y:S01]  /*4630*/  FMNMX.FTZ R2, R222, R2, !PT ;  /* 0x00000002de027209 */ /* 0x000fe20007810000 */
[----:B---3--:R-:W-:-:S04]  /*4640*/  FFMA.FTZ R6, R14, c[0x0][0x2d0], -R0 ;  /* 0x0000b4000e067a23 */ /* 0x008fc80000010800 */
[----:B------:R3:W-:Y:S01]  /*4650*/  MUFU.EX2 R248, R6 ;  /* 0x0000000600f87308 */ /* 0x0007e20000000800 */
[----:B------:R-:W-:Y:S02]  /*4660*/  FMNMX.FTZ R4, R224, R2, !PT ;  /* 0x00000002e0047209 */ /* 0x000fe40007810000 */
[----:B-1----:R-:W-:Y:S01]  /*4670*/  FMNMX.FTZ R2, R5, R7, !PT ;  /* 0x0000000705027209 */ /* 0x002fe20007810000 */
[----:B---3--:R-:W-:-:S04]  /*4680*/  FFMA.FTZ R6, R15, c[0x0][0x2d0], -R0 ;  /* 0x0000b4000f067a23 */ /* 0x008fc80000010800 */
[----:B------:R1:W3:Y:S01]  /*4690*/  MUFU.EX2 R249, R6 ;  /* 0x0000000600f97308 */ /* 0x0002e20000000800 */
[----:B------:R-:W2:Y:S01]  /*46a0*/  SHFL.BFLY PT, R7, R2, 0x1, 0x1f ;  /* 0x0c201f0002077f89 */ /* 0x000ea200000e0000 */
[----:B-1----:R-:W-:-:S06]  /*46b0*/  FFMA.FTZ R6, R18, c[0x0][0x2d0], -R3 ;  /* 0x0000b40012067a23 */ /* 0x002fcc0000010803 */
[----:B------:R1:W-:Y:S02]  /*46c0*/  MUFU.EX2 R244, R6 ;  /* 0x0000000600f47308 */ /* 0x0003e40000000800 */
[----:B-1----:R-:W1:Y:S01]  /*46d0*/  SHFL.BFLY PT, R6, R4, 0x2, 0x1f ;  /* 0x0c401f0004067f89 */ /* 0x002e6200000e0000 */
[----:B------:R-:W-:Y:S01]  /*46e0*/  FFMA.FTZ R5, R22, c[0x0][0x2d0], -R3 ;  /* 0x0000b40016057a23 */ /* 0x000fe20000010803 */
[----:B--2---:R-:W-:-:S04]  /*46f0*/  FMNMX.FTZ R105, R2, R7, !PT ;  /* 0x0000000702697209 */ /* 0x004fc80007810000 */
[----:B------:R2:W1:Y:S01]  /*4700*/  MUFU.EX2 R245, R5 ;  /* 0x0000000500f57308 */ /* 0x0004620000000800 */
[----:B------:R-:W-:Y:S02]  /*4710*/  FFMA.FTZ R2, R21, c[0x0][0x2d0], -R0 ;  /* 0x0000b40015027a23 */ /* 0x000fe40000010800 */
[----:B--2---:R-:W-:Y:S01]  /*4720*/  FFMA.FTZ R5, R23, c[0x0][0x2d0], -R3 ;  /* 0x0000b40017057a23 */ /* 0x004fe20000010803 */
[----:B-1----:R-:W-:-:S04]  /*4730*/  FMNMX.FTZ R4, R4, R6, !PT ;  /* 0x0000000604047209 */ /* 0x002fc80007810000 */
[----:B------:R1:W-:Y:S01]  /*4740*/  MUFU.EX2 R246, R5 ;  /* 0x0000000500f67308 */ /* 0x0003e20000000800 */
[----:B------:R-:W2:Y:S01]  /*4750*/  SHFL.BFLY PT, R7, R4, 0x1, 0x1f ;  /* 0x0c201f0004077f89 */ /* 0x000ea200000e0000 */
[----:B------:R-:W-:Y:S02]  /*4760*/  FMUL.FTZ R6, R105, c[0x0][0x2d0] ;  /* 0x0000b40069067a20 */ /* 0x000fe40000410000 */
[----:B-1----:R-:W-:-:S04]  /*4770*/  FFMA.FTZ R5, R24, c[0x0][0x2d0], -R3 ;  /* 0x0000b40018057a23 */ /* 0x002fc80000010803 */
[----:B------:R1:W1:Y:S01]  /*4780*/  MUFU.EX2 R247, R5 ;  /* 0x0000000500f77308 */ /* 0x0002620000000800 */
[----:B------:R-:W-:Y:S01]  /*4790*/  FSETP.NEU.FTZ.AND P0, PT, R105, -INF , PT ;  /* 0xff8000006900780b */ /* 0x000fe20003f1d000 */
[----:B-1----:R-:W-:-:S06]  /*47a0*/  FFMA.FTZ R5, R20, c[0x0][0x2d0], -R0 ;  /* 0x0000b40014057a23 */ /* 0x002fcc0000010800 */
[----:B------:R1:W-:Y:S01]  /*47b0*/  MUFU.EX2 R240, R5 ;  /* 0x0000000500f07308 */ /* 0x0003e20000000800 */
[----:B------:R-:W-:Y:S02]  /*47c0*/  F2FP.PACK_AB R8, R183, R188 ;  /* 0x000000bcb708723e */ /* 0x000fe400000000ff */
[----:B----4-:R-:W-:-:S05]  /*47d0*/  F2FP.PACK_AB R10, R181, R252 ;  /* 0x000000fcb50a723e */ /* 0x010fca00000000ff */
[----:B------:R4:W-:Y:S01]  /*47e0*/  MUFU.EX2 R241, R2 ;  /* 0x0000000200f17308 */ /* 0x0009e20000000800 */
[----:B-1----:R-:W-:-:S07]  /*47f0*/  FFMA.FTZ R5, R19, c[0x0][0x2d0], -R0 ;  /* 0x0000b40013057a23 */ /* 0x002fce0000010800 */
[----:B------:R1:W1:Y:S01]  /*4800*/  MUFU.EX2 R242, R5 ;  /* 0x0000000500f27308 */ /* 0x0002620000000800 */
[----:B----4-:R-:W-:Y:S02]  /*4810*/  FSEL R2, R6, RZ, P0 ;  /* 0x000000ff06027208 */ /* 0x010fe40000000000 */
[----:B-----5:R-:W-:Y:S02]  /*4820*/  F2FP.PACK_AB R9, R250, R251 ;  /* 0x000000fbfa09723e */ /* 0x020fe400000000ff */
[----:B---3--:R-:W-:Y:S01]  /*4830*/  F2FP.PACK_AB R11, R249, R248 ;  /* 0x000000f8f90b723e */ /* 0x008fe200000000ff */
[----:B-1----:R-:W-:Y:S01]  /*4840*/  FFMA.FTZ R5, R26, c[0x0][0x2d0], -R0 ;  /* 0x0000b4001a057a23 */ /* 0x002fe20000010800 */
[----:B--2---:R-:W-:-:S03]  /*4850*/  FMNMX.FTZ R104, R4, R7, !PT ;  /* 0x0000000704687209 */ /* 0x004fc60007810000 */
[----:B------:R1:W2:Y:S02]  /*4860*/  MUFU.EX2 R243, R5 ;  /* 0x0000000500f37308 */ /* 0x0002a40000000800 */
[----:B------:R-:W-:Y:S01]  /*4870*/  HMMA.16816.F32 R116, R8, R68, RZ ;  /* 0x000000440874723c */ /* 0x000fe200000018ff */
[----:B------:R-:W-:-:S07]  /*4880*/  FSETP.NEU.FTZ.AND P0, PT, R104, -INF , PT ;  /* 0xff8000006800780b */ /* 0x000fce0003f1d000 */
[----:B------:R-:W-:Y:S01]  /*4890*/  HMMA.16816.F32 R112, R8, R84, RZ ;  /* 0x000000540870723c */ /* 0x000fe200000018ff */
[----:B-1----:R-:W-:-:S07]  /*48a0*/  FFMA.FTZ R5, R16, c[0x0][0x2d0], -R2 ;  /* 0x0000b40010057a23 */ /* 0x002fce0000010802 */
[C---:B------:R-:W-:Y:S01]  /*48b0*/  HMMA.16816.F32 R92, R8.reuse, R108, RZ ;  /* 0x0000006c085c723c */ /* 0x040fe200000018ff */
[----:B------:R1:W-:Y:S07]  /*48c0*/  MUFU.EX2 R239, R5 ;  /* 0x0000000500ef7308 */ /* 0x0003ee0000000800 */
[C---:B------:R-:W-:Y:S08]  /*48d0*/  HMMA.16816.F32 R80, R8.reuse, R120, RZ ;  /* 0x000000780850723c */ /* 0x040ff000000018ff */
[----:B------:R-:W-:Y:S01]  /*48e0*/  HMMA.16816.F32 R76, R8, R124, RZ ;  /* 0x0000007c084c723c */ /* 0x000fe200000018ff */
[----:B-1----:R-:W-:-:S07]  /*48f0*/  FFMA.FTZ R5, R17, c[0x0][0x2d0], -R2 ;  /* 0x0000b40011057a23 */ /* 0x002fce0000010802 */
[C---:B------:R-:W-:Y:S08]  /*4900*/  HMMA.16816.F32 R64, R8.reuse, R128, RZ ;  /* 0x000000800840723c */ /* 0x040ff000000018ff */
[C---:B------:R-:W-:Y:S08]  /*4910*/  HMMA.16816.F32 R32, R8.reuse, R70, RZ ;  /* 0x000000460820723c */ /* 0x040ff000000018ff */
[C---:B------:R-:W-:Y:S08]  /*4920*/  HMMA.16816.F32 R28, R8.reuse, R86, RZ ;  /* 0x00000056081c723c */ /* 0x040ff000000018ff */
[C---:B------:R-:W-:Y:S08]  /*4930*/  HMMA.16816.F32 R24, R8.reuse, R110, RZ ;  /* 0x0000006e0818723c */ /* 0x040ff000000018ff */
[C---:B------:R-:W-:Y:S08]  /*4940*/  HMMA.16816.F32 R20, R8.reuse, R122, RZ ;  /* 0x0000007a0814723c */ /* 0x040ff000000018ff */
[C---:B------:R-:W-:Y:S08]  /*4950*/  HMMA.16816.F32 R16, R8.reuse, R126, RZ ;  /* 0x0000007e0810723c */ /* 0x040ff000000018ff */
[----:B------:R-:W-:Y:S07]  /*4960*/  HMMA.16816.F32 R12, R8, R130, RZ ;  /* 0x00000082080c723c */ /* 0x000fee00000018ff */
[----:B------:R-:W-:-:S02]  /*4970*/  FMUL.FTZ R8, R104, c[0x0][0x2d0] ;  /* 0x0000b40068087a20 */ /* 0x000fc40000410000 */
[----:B------:R-:W-:-:S03]  /*4980*/  FFMA.FTZ R9, R40, c[0x0][0x2d0], -R2 ;  /* 0x0000b40028097a23 */ /* 0x000fc60000010802 */
[----:B------:R-:W-:Y:S01]  /*4990*/  FSEL R8, R8, RZ, P0 ;  /* 0x000000ff08087208 */ /* 0x000fe20000000000 */
[----:B------:R1:W-:Y:S02]  /*49a0*/  MUFU.EX2 R237, R9 ;  /* 0x0000000900ed7308 */ /* 0x0003e40000000800 */
[----:B-1----:R-:W-:-:S06]  /*49b0*/  FFMA.FTZ R9, R41, c[0x0][0x2d0], -R2 ;  /* 0x0000b40029097a23 */ /* 0x002fcc0000010802 */
        /* <DEDUP_REMOVED lines=12> */
[----:B------:R1:W-:Y:S08]  /*4a80*/  MUFU.EX2 R203, R9 ;  /* 0x0000000900cb7308 */ /* 0x0003f00000000800 */
[----:B------:R3:W4:Y:S01]  /*4a90*/  MUFU.EX2 R238, R5 ;  /* 0x0000000500ee7308 */ /* 0x0007220000000800 */
[----:B-1----:R-:W-:-:S07]  /*4aa0*/  FFMA.FTZ R9, R91, c[0x0][0x2d0], -R2 ;  /* 0x0000b4005b097a23 */ /* 0x002fce0000010802 */
[----:B------:R1:W-:Y:S01]  /*4ab0*/  MUFU.EX2 R202, R9 ;  /* 0x0000000900ca7308 */ /* 0x0003e20000000800 */
[----:B------:R-:W-:Y:S02]  /*4ac0*/  F2FP.PACK_AB R4, R245, R244 ;  /* 0x000000f4f504723e */ /* 0x000fe400000000ff */
[----:B------:R-:W-:Y:S02]  /*4ad0*/  F2FP.PACK_AB R6, R247, R246 ;  /* 0x000000f6f706723e */ /* 0x000fe400000000ff */
[----:B---3--:R-:W-:Y:S01]  /*4ae0*/  F2FP.PACK_AB R5, R242, R240 ;  /* 0x000000f0f205723e */ /* 0x008fe200000000ff */
[----:B-1----:R-:W-:-:S04]  /*4af0*/  FFMA.FTZ R9, R97, c[0x0][0x2d0], -R2 ;  /* 0x0000b40061097a23 */ /* 0x002fc80000010802 */
[----:B------:R1:W-:Y:S01]  /*4b00*/  MUFU.EX2 R201, R9 ;  /* 0x0000000900c97308 */ /* 0x0003e20000000800 */
[----:B--2---:R-:W-:Y:S01]  /*4b10*/  F2FP.PACK_AB R7, R243, R241 ;  /* 0x000000f1f307723e */ /* 0x004fe200000000ff */
[----:B-1----:R-:W-:-:S06]  /*4b20*/  FFMA.FTZ R9, R88, c[0x0][0x2d0], -R8 ;  /* 0x0000b40058097a23 */ /* 0x002fcc0000010808 */
[----:B------:R1:W-:Y:S01]  /*4b30*/  MUFU.EX2 R189, R9 ;  /* 0x0000000900bd7308 */ /* 0x0003e20000000800 */
[----:B------:R-:W-:Y:S01]  /*4b40*/  HMMA.16816.F32 R116, R4, R44, R116 ;  /* 0x0000002c0474723c */ /* 0x000fe20000001874 */
[----:B-1----:R-:W-:-:S06]  /*4b50*/  FFMA.FTZ R9, R90, c[0x0][0x2d0], -R8 ;  /* 0x0000b4005a097a23 */ /* 0x002fcc0000010808 */
[----:B------:R1:W2:Y:S01]  /*4b60*/  MUFU.EX2 R196, R9 ;  /* 0x0000000900c47308 */ /* 0x0002a20000000800 */
[C---:B------:R-:W-:Y:S08]  /*4b70*/  HMMA.16816.F32 R176, R4.reuse, R48, R112 ;  /* 0x0000003004b0723c */ /* 0x040ff00000001870 */
[----:B------:R-:W-:Y:S01]  /*4b80*/  HMMA.16816.F32 R148, R4, R52, R92 ;  /* 0x000000340494723c */ /* 0x000fe2000000185c */
[----:B-1----:R-:W-:-:S07]  /*4b90*/  FFMA.FTZ R9, R96, c[0x0][0x2d0], -R8 ;  /* 0x0000b40060097a23 */ /* 0x002fce0000010808 */
[C---:B------:R-:W-:Y:S01]  /*4ba0*/  HMMA.16816.F32 R164, R4.reuse, R56, R80 ;  /* 0x0000003804a4723c */ /* 0x040fe20000001850 */
[----:B------:R1:W-:Y:S07]  /*4bb0*/  MUFU.EX2 R191, R9 ;  /* 0x0000000900bf7308 */ /* 0x0003ee0000000800 */
[C---:B------:R-:W-:Y:S08]  /*4bc0*/  HMMA.16816.F32 R152, R4.reuse, R60, R76 ;  /* 0x0000003c0498723c */ /* 0x040ff0000000184c */
[----:B------:R-:W-:Y:S01]  /*4bd0*/  HMMA.16816.F32 R184, R4, R72, R64 ;  /* 0x0000004804b8723c */ /* 0x000fe20000001840 */
[----:B-1----:R-:W-:-:S07]  /*4be0*/  FFMA.FTZ R9, R89, c[0x0][0x2d0], -R8 ;  /* 0x0000b40059097a23 */ /* 0x002fce0000010808 */
[C---:B------:R-:W-:Y:S01]  /*4bf0*/  HMMA.16816.F32 R192, R4.reuse, R46, R32 ;  /* 0x0000002e04c0723c */ /* 0x040fe20000001820 */
[----:B------:R1:W3:Y:S07]  /*4c00*/  MUFU.EX2 R190, R9 ;  /* 0x0000000900be7308 */ /* 0x0002ee0000000800 */
[C---:B------:R-:W-:Y:S08]  /*4c10*/  HMMA.16816.F32 R172, R4.reuse, R50, R28 ;  /* 0x0000003204ac723c */ /* 0x040ff0000000181c */
[----:B------:R-:W-:Y:S01]  /*4c20*/  HMMA.16816.F32 R160, R4, R54, R24 ;  /* 0x0000003604a0723c */ /* 0x000fe20000001818 */
[----:B-1----:R-:W-:-:S07]  /*4c30*/  FFMA.FTZ R9, R100, c[0x0][0x2d0], -R2 ;  /* 0x0000b40064097a23 */ /* 0x002fce0000010802 */
[C---:B------:R-:W-:Y:S08]  /*4c40*/  HMMA.16816.F32 R168, R4.reuse, R58, R20 ;  /* 0x0000003a04a8723c */ /* 0x040ff00000001814 */
[C---:B------:R-:W-:Y:S08]  /*4c50*/  HMMA.16816.F32 R156, R4.reuse, R62, R16 ;  /* 0x0000003e049c723c */ /* 0x040ff00000001810 */
[----:B------:R-:W-:Y:S07]  /*4c60*/  HMMA.16816.F32 R144, R4, R74, R12 ;  /* 0x0000004a0490723c */ /* 0x000fee000000180c */
[----:B----4-:R-:W-:-:S02]  /*4c70*/  F2FP.PACK_AB R4, R238, R239 ;  /* 0x000000efee04723e */ /* 0x010fc400000000ff */
[----:B------:R-:W-:Y:S02]  /*4c80*/  F2FP.PACK_AB R6, R236, R237 ;  /* 0x000000edec06723e */ /* 0x000fe400000000ff */
[----:B------:R-:W-:Y:S02]  /*4c90*/  F2FP.PACK_AB R5, R10, R234 ;  /* 0x000000ea0a05723e */ /* 0x000fe400000000ff */
[----:B------:R-:W-:-:S07]  /*4ca0*/  F2FP.PACK_AB R7, R231, R11 ;  /* 0x0000000be707723e */ /* 0x000fce00000000ff */
[C---:B------:R-:W-:Y:S08]  /*4cb0*/  HMMA.16816.F32 R32, R4.reuse, R68, RZ ;  /* 0x000000440420723c */ /* 0x040ff000000018ff */
[C---:B------:R-:W-:Y:S08]  /*4cc0*/  HMMA.16816.F32 R40, R4.reuse, R70, RZ ;  /* 0x000000460428723c */ /* 0x040ff000000018ff */
[----:B------:R-:W-:Y:S07]  /*4cd0*/  HMMA.16816.F32 R68, R4, R122, RZ ;  /* 0x0000007a0444723c */ /* 0x000fee00000018ff */
[----:B------:R-:W-:-:S02]  /*4ce0*/  IMAD.MOV.U32 R123, RZ, RZ, R188 ;  /* 0x000000ffff7b7224 */ /* 0x000fc400078e00bc */
[----:B------:R1:W-:Y:S01]  /*4cf0*/  MUFU.EX2 R188, R9 ;  /* 0x0000000900bc7308 */ /* 0x0003e20000000800 */
[----:B------:R-:W-:Y:S01]  /*4d00*/  HMMA.16816.F32 R16, R4, R120, RZ ;  /* 0x000000780410723c */ /* 0x000fe200000018ff */
[----:B------:R-:W-:-:S06]  /*4d10*/  IMAD.MOV.U32 R122, RZ, RZ, R181 ;  /* 0x000000ffff7a7224 */ /* 0x000fcc00078e00b5 */
[----:B------:R-:W-:Y:S01]  /*4d20*/  IMAD.MOV.U32 R120, RZ, RZ, R183 ;  /* 0x000000ffff787224 */ /* 0x000fe200078e00b7 */
[----:B------:R-:W-:Y:S01]  /*4d30*/  HMMA.16816.F32 R64, R4, R110, RZ ;  /* 0x0000006e0440723c */ /* 0x000fe200000018ff */
[----:B-1----:R-:W-:-:S04]  /*4d40*/  FFMA.FTZ R9, R137, c[0x0][0x2d0], -R3 ;  /* 0x0000b40089097a23 */ /* 0x002fc80000010803 */
[----:B------:R1:W-:Y:S01]  /*4d50*/  MUFU.EX2 R183, R9 ;  /* 0x0000000900b77308 */ /* 0x0003e20000000800 */
[----:B------:R-:W-:Y:S02]  /*4d60*/  IMAD.MOV.U32 R121, RZ, RZ, R182 ;  /* 0x000000ffff797224 */ /* 0x000fe400078e00b6 */
[----:B------:R-:W-:Y:S01]  /*4d70*/  HMMA.16816.F32 R20, R4, R128, RZ ;  /* 0x000000800414723c */ /* 0x000fe200000018ff */
[----:B-1----:R-:W-:-:S04]  /*4d80*/  FFMA.FTZ R9, R135, c[0x0][0x2d0], -R3 ;  /* 0x0000b40087097a23 */ /* 0x002fc80000010803 */
[----:B------:R1:W-:Y:S03]  /*4d90*/  MUFU.EX2 R181, R9 ;  /* 0x0000000900b57308 */ /* 0x0003e60000000800 */
[----:B------:R-:W-:Y:S01]  /*4da0*/  HMMA.16816.F32 R28, R4, R84, RZ ;  /* 0x00000054041c723c */ /* 0x000fe200000018ff */
[----:B------:R-:W-:Y:S02]  /*4db0*/  IMAD.MOV.U32 R129, RZ, RZ, R180 ;  /* 0x000000ffff817224 */ /* 0x000fe400078e00b4 */
[----:B-1----:R-:W-:-:S04]  /*4dc0*/  FFMA.FTZ R9, R139, c[0x0][0x2d0], -R3 ;  /* 0x0000b4008b097a23 */ /* 0x002fc80000010803 */
[----:B------:R1:W-:Y:S01]  /*4dd0*/  MUFU.EX2 R182, R9 ;  /* 0x0000000900b67308 */ /* 0x0003e20000000800 */
[C---:B------:R-:W-:Y:S08]  /*4de0*/  HMMA.16816.F32 R36, R4.reuse, R86, RZ ;  /* 0x000000560424723c */ /* 0x040ff000000018ff */
[----:B------:R-:W-:Y:S01]  /*4df0*/  HMMA.16816.F32 R12, R4, R124, RZ ;  /* 0x0000007c040c723c */ /* 0x000fe200000018ff */
[----:B-1----:R-:W-:-:S07]  /*4e00*/  FFMA.FTZ R9, R140, c[0x0][0x2d0], -R3 ;  /* 0x0000b4008c097a23 */ /* 0x002fce0000010803 */
[C---:B------:R-:W-:Y:S01]  /*4e10*/  HMMA.16816.F32 R24, R4.reuse, R108, RZ ;  /* 0x0000006c0418723c */ /* 0x040fe200000018ff */
[----:B------:R1:W-:Y:S07]  /*4e20*/  MUFU.EX2 R180, R9 ;  /* 0x0000000900b47308 */ /* 0x0003ee0000000800 */
[C---:B------:R-:W-:Y:S08]  /*4e30*/  HMMA.16816.F32 R76, R4.reuse, R126, RZ ;  /* 0x0000007e044c723c */ /* 0x040ff000000018ff */
[----:B------:R-:W-:Y:S01]  /*4e40*/  HMMA.16816.F32 R84, R4, R130, RZ ;  /* 0x000000820454723c */ /* 0x000fe200000018ff */
[----:B-1----:R-:W-:-:S06]  /*4e50*/  FFMA.FTZ R9, R133, c[0x0][0x2d0], -R0 ;  /* 0x0000b40085097a23 */ /* 0x002fcc0000010800 */
[----:B------:R-:W-:Y:S02]  /*4e60*/  F2FP.PACK_AB R4, R203, R199 ;  /* 0x000000c7cb04723e */ /* 0x000fe400000000ff */
[----:B--2---:R-:W-:Y:S02]  /*4e70*/  F2FP.PACK_AB R5, R196, R189 ;  /* 0x000000bdc405723e */ /* 0x004fe400000000ff */
[----:B------:R-:W-:Y:S02]  /*4e80*/  F2FP.PACK_AB R6, R201, R202 ;  /* 0x000000cac906723e */ /* 0x000fe400000000ff */
[----:B---3--:R-:W-:Y:S01]  /*4e90*/  F2FP.PACK_AB R7, R190, R191 ;  /* 0x000000bfbe07723e */ /* 0x008fe200000000ff */
[----:B------:R1:W-:Y:S06]  /*4ea0*/  MUFU.EX2 R100, R9 ;  /* 0x0000000900647308 */ /* 0x0003ec0000000800 */
[----:B------:R-:W-:Y:S01]  /*4eb0*/  HMMA.16816.F32 R80, R4, R46, R40 ;  /* 0x0000002e0450723c */ /* 0x000fe20000001828 */
[----:B-1----:R-:W-:-:S07]  /*4ec0*/  FFMA.FTZ R9, R134, c[0x0][0x2d0], -R0 ;  /* 0x0000b40086097a23 */ /* 0x002fce0000010800 */
[C---:B------:R-:W-:Y:S01]  /*4ed0*/  HMMA.16816.F32 R40, R4.reuse, R54, R64 ;  /* 0x000000360428723c */ /* 0x040fe20000001840 */
[----:B------:R1:W2:Y:S07]  /*4ee0*/  MUFU.EX2 R65, R9 ;  /* 0x0000000900417308 */ /* 0x0002ae0000000800 */
[----:B------:R-:W-:Y:S01]  /*4ef0*/  HMMA.16816.F32 R124, R4, R44, R32 ;  /* 0x0000002c047c723c */ /* 0x000fe20000001820 */
[----:B------:R-:W-:Y:S01]  /*4f00*/  LDSM.16.MT88.4 R32, [R206+0x2800] ;  /* 0x00280000ce20783b */ /* 0x000fe20000004200 */
[----:B-1----:R-:W-:-:S04]  /*4f10*/  FFMA.FTZ R9, R138, c[0x0][0x2d0], -R0 ;  /* 0x0000b4008a097a23 */ /* 0x002fc80000010800 */
[----:B------:R1:W-:Y:S02]  /*4f20*/  MUFU.EX2 R64, R9 ;  /* 0x0000000900407308 */ /* 0x0003e40000000800 */
[C---:B------:R-:W-:Y:S08]  /*4f30*/  HMMA.16816.F32 R44, R4.reuse, R58, R68 ;  /* 0x0000003a042c723c */ /* 0x040ff00000001844 */
[----:B------:R-:W-:Y:S01]  /*4f40*/  HMMA.16816.F32 R96, R4, R60, R12 ;  /* 0x0000003c0460723c */ /* 0x000fe2000000180c */
[----:B------:R-:W3:Y:S01]  /*4f50*/  LDSM.16.MT88.4 R12, [R205+0x2800] ;  /* 0x00280000cd0c783b */ /* 0x000ee20000004200 */
[----:B-1----:R-:W-:-:S04]  /*4f60*/  FFMA.FTZ R9, R142, c[0x0][0x2d0], -R0 ;  /* 0x0000b4008e097a23 */ /* 0x002fc80000010800 */
[----:B------:R1:W4:Y:S02]  /*4f70*/  MUFU.EX2 R59, R9 ;  /* 0x00000009003b7308 */ /* 0x0003240000000800 */
[C---:B------:R-:W-:Y:S01]  /*4f80*/  HMMA.16816.F32 R112, R4.reuse, R48, R28 ;  /* 0x000000300470723c */ /* 0x040fe2000000181c */
[----:B------:R-:W5:Y:S07]  /*4f90*/  LDSM.16.MT88.4 R28, [R205+0x800] ;  /* 0x00080000cd1c783b */ /* 0x000f6e0000004200 */
[----:B------:R-:W-:Y:S01]  /*4fa0*/  HMMA.16816.F32 R108, R4, R52, R24 ;  /* 0x00000034046c723c */ /* 0x000fe20000001818 */
[----:B------:R-:W2:Y:S01]  /*4fb0*/  LDSM.16.MT88.4 R24, [R206+0x800] ;  /* 0x00080000ce18783b */ /* 0x000ea20000004200 */
[----:B-1----:R-:W-:-:S06]  /*4fc0*/  FFMA.FTZ R9, R141, c[0x0][0x2d0], -R2 ;  /* 0x0000b4008d097a23 */ /* 0x002fcc0000010802 */
[C---:B------:R-:W-:Y:S01]  /*4fd0*/  HMMA.16816.F32 R92, R4.reuse, R56, R16 ;  /* 0x00000038045c723c */ /* 0x040fe20000001810 */
[----:B------:R-:W-:Y:S01]  /*4fe0*/  LDSM.16.MT88.4 R16, [R206+0x1800] ;  /* 0x00180000ce10783b */ /* 0x000fe20000004200 */
[----:B------:R1:W-:Y:S06]  /*4ff0*/  MUFU.EX2 R57, R9 ;  /* 0x0000000900397308 */ /* 0x0003ec0000000800 */
[----:B------:R-:W-:Y:S01]  /*5000*/  HMMA.16816.F32 R88, R4, R72, R20 ;  /* 0x000000480458723c */ /* 0x000fe20000001814 */
[----:B------:R-:W2:Y:S01]  /*5010*/  LDSM.16.MT88.4 R20, [R205+0x1800] ;  /* 0x00180000cd14783b */ /* 0x000ea20000004200 */
[----:B-1----:R-:W-:-:S06]  /*5020*/  FFMA.FTZ R9, R143, c[0x0][0x2d0], -R2 ;  /* 0x0000b4008f097a23 */ /* 0x002fcc0000010802 */
[----:B------:R-:W-:Y:S01]  /*5030*/  HMMA.16816.F32 R36, R4, R50, R36 ;  /* 0x000000320424723c */ /* 0x000fe20000001824 */
[----:B------:R-:W-:Y:S01]  /*5040*/  IMAD.MOV.U32 R66, RZ, RZ, R122 ;  /* 0x000000ffff427224 */ /* 0x000fe200078e007a */
[----:B------:R-:W-:Y:S01]  /*5050*/  LDSM.16.MT88.4 R140, [R206+0xc00] ;  /* 0x000c0000ce8c783b */ /* 0x000fe20000004200 */
[----:B------:R1:W-:Y:S02]  /*5060*/  MUFU.EX2 R58, R9 ;  /* 0x00000009003a7308 */ /* 0x0003e40000000800 */
[----:B-1----:R-:W-:-:S06]  /*5070*/  FFMA.FTZ R9, R136, c[0x0][0x2d0], -R8 ;  /* 0x0000b40088097a23 */ /* 0x002fcc0000010808 */
[----:B------:R1:W-:Y:S01]  /*5080*/  MUFU.EX2 R52, R9 ;  /* 0x0000000900347308 */ /* 0x0003e20000000800 */
[----:B------:R-:W-:Y:S01]  /*5090*/  HMMA.16816.F32 R60, R4, R62, R76 ;  /* 0x0000003e043c723c */ /* 0x000fe2000000184c */
[----:B-1----:R-:W-:-:S06]  /*50a0*/  FFMA.FTZ R9, R107, c[0x0][0x2d0], -R8 ;  /* 0x0000b4006b097a23 */ /* 0x002fcc0000010808 */
[----:B------:R1:W-:Y:S01]  /*50b0*/  MUFU.EX2 R53, R9 ;  /* 0x0000000900357308 */ /* 0x0003e20000000800 */
[----:B------:R-:W-:Y:S07]  /*50c0*/  HMMA.16816.F32 R48, R4, R74, R84 ;  /* 0x0000004a0430723c */ /* 0x000fee0000001854 */
[----:B------:R-:W-:Y:S02]  /*50d0*/  FFMA.FTZ R4, R132, c[0x0][0x2d0], -R2 ;  /* 0x0000b40084047a23 */ /* 0x000fe40000010802 */
[----:B-1----:R-:W-:-:S04]  /*50e0*/  FFMA.FTZ R9, R106, c[0x0][0x2d0], -R8 ;  /* 0x0000b4006a097a23 */ /* 0x002fc80000010808 */
[----:B------:R1:W-:Y:S01]  /*50f0*/  MUFU.EX2 R54, R9 ;  /* 0x0000000900367308 */ /* 0x0003e20000000800 */
[----:B--2---:R-:W-:-:S07]  /*5100*/  F2FP.PACK_AB R5, R65, R100 ;  /* 0x000000644105723e */ /* 0x004fce00000000ff */
[----:B------:R2:W2:Y:S01]  /*5110*/  MUFU.EX2 R55, R4 ;  /* 0x0000000400377308 */ /* 0x0004a20000000800 */
[----:B-1----:R-:W-:-:S07]  /*5120*/  FFMA.FTZ R9, R101, c[0x0][0x2d0], -R8 ;  /* 0x0000b40065097a23 */ /* 0x002fce0000010808 */
[----:B------:R1:W1:Y:S01]  /*5130*/  MUFU.EX2 R56, R9 ;  /* 0x0000000900387308 */ /* 0x0002620000000800 */
[----:B------:R-:W-:Y:S02]  /*5140*/  F2FP.PACK_AB R6, R180, R182 ;  /* 0x000000b6b406723e */ /* 0x000fe400000000ff */
[----:B----4-:R-:W-:Y:S02]  /*5150*/  F2FP.PACK_AB R7, R59, R64 ;  /* 0x000000403b07723e */ /* 0x010fe400000000ff */
[----:B--2---:R-:W-:Y:S01]  /*5160*/  F2FP.PACK_AB R4, R181, R183 ;  /* 0x000000b7b504723e */ /* 0x004fe200000000ff */
[----:B------:R-:W-:Y:S02]  /*5170*/  IMAD.MOV.U32 R107, RZ, RZ, R123 ;  /* 0x000000ffff6b7224 */ /* 0x000fe400078e007b */
[----:B------:R-:W-:Y:S02]  /*5180*/  IMAD.MOV.U32 R106, RZ, RZ, R120 ;  /* 0x000000ffff6a7224 */ /* 0x000fe400078e0078 */
[----:B------:R-:W-:-:S02]  /*5190*/  IMAD.MOV.U32 R101, RZ, RZ, R121 ;  /* 0x000000ffff657224 */ /* 0x000fc400078e0079 */
[----:B---3--:R-:W-:Y:S01]  /*51a0*/  HMMA.16816.F32 R72, R4, R12, R152 ;  /* 0x0000000c0448723c */ /* 0x008fe20000001898 */
[----:B------:R-:W-:-:S07]  /*51b0*/  IMAD.MOV.U32 R67, RZ, RZ, R129 ;  /* 0x000000ffff437224 */ /* 0x000fce00078e0081 */
[----:B-----5:R-:W-:Y:S01]  /*51c0*/  HMMA.16816.F32 R116, R4, R28, R116 ;  /* 0x0000001c0474723c */ /* 0x020fe20000001874 */
[----:B-1----:R-:W-:-:S07]  /*51d0*/  FFMA.FTZ R9, R232, c[0x0][0x2d0], -R3 ;  /* 0x0000b400e8097a23 */ /* 0x002fce0000010803 */
[C---:B------:R-:W-:Y:S08]  /*51e0*/  HMMA.16816.F32 R132, R4.reuse, R24, R176 ;  /* 0x000000180484723c */ /* 0x040ff000000018b0 */
[C---:B------:R-:W-:Y:S08]  /*51f0*/  HMMA.16816.F32 R148, R4.reuse, R20, R148 ;  /* 0x000000140494723c */ /* 0x040ff00000001894 */
[C---:B------:R-:W-:Y:S08]  /*5200*/  HMMA.16816.F32 R164, R4.reuse, R16, R164 ;  /* 0x0000001004a4723c */ /* 0x040ff000000018a4 */
[C---:B------:R-:W-:Y:S08]  /*5210*/  HMMA.16816.F32 R184, R4.reuse, R32, R184 ;  /* 0x0000002004b8723c */ /* 0x040ff000000018b8 */
[C---:B------:R-:W-:Y:S08]  /*5220*/  HMMA.16816.F32 R120, R4.reuse, R30, R192 ;  /* 0x0000001e0478723c */ /* 0x040ff000000018c0 */
[C---:B------:R-:W-:Y:S01]  /*5230*/  HMMA.16816.F32 R136, R4.reuse, R26, R172 ;  /* 0x0000001a0488723c */ /* 0x040fe200000018ac */
[----:B------:R-:W-:Y:S07]  /*5240*/  LDSM.16.MT88.4 R172, [R206+0x1c00] ;  /* 0x001c0000ceac783b */ /* 0x000fee0000004200 */
[C---:B------:R-:W-:Y:S08]  /*5250*/  HMMA.16816.F32 R152, R4.reuse, R22, R160 ;  /* 0x000000160498723c */ /* 0x040ff000000018a0 */
[C---:B------:R-:W-:Y:S08]  /*5260*/  HMMA.16816.F32 R168, R4.reuse, R18, R168 ;  /* 0x0000001204a8723c */ /* 0x040ff000000018a8 */
[C---:B------:R-:W-:Y:S01]  /*5270*/  HMMA.16816.F32 R76, R4.reuse, R14, R156 ;  /* 0x0000000e044c723c */ /* 0x040fe2000000189c */
[----:B------:R-:W-:Y:S07]  /*5280*/  LDSM.16.MT88.4 R156, [R205+0x1c00] ;  /* 0x001c0000cd9c783b */ /* 0x000fee0000004200 */
[----:B------:R-:W-:Y:S07]  /*5290*/  HMMA.16816.F32 R144, R4, R34, R144 ;  /* 0x000000220490723c */ /* 0x000fee0000001890 */
[----:B------:R-:W-:-:S02]  /*52a0*/  F2FP.PACK_AB R4, R55, R188 ;  /* 0x000000bc3704723e */ /* 0x000fc400000000ff */
[----:B------:R-:W-:Y:S02]  /*52b0*/  F2FP.PACK_AB R5, R53, R52 ;  /* 0x000000343505723e */ /* 0x000fe400000000ff */
[----:B------:R-:W-:Y:S02]  /*52c0*/  F2FP.PACK_AB R6, R58, R57 ;  /* 0x000000393a06723e */ /* 0x000fe400000000ff */
[----:B------:R-:W-:-:S07]  /*52d0*/  F2FP.PACK_AB R7, R56, R54 ;  /* 0x000000363807723e */ /* 0x000fce00000000ff */
[C---:B------:R-:W-:Y:S01]  /*52e0*/  HMMA.16816.F32 R128, R4.reuse, R24, R112 ;  /* 0x000000180480723c */ /* 0x040fe20000001870 */
[----:B------:R1:W-:Y:S07]  /*52f0*/  MUFU.EX2 R24, R9 ;  /* 0x0000000900187308 */ /* 0x0003ee0000000800 */
[----:B------:R-:W-:Y:S01]  /*5300*/  HMMA.16816.F32 R36, R4, R26, R36 ;  /* 0x0000001a0424723c */ /* 0x000fe20000001824 */
[----:B-1----:R-:W-:-:S04]  /*5310*/  FFMA.FTZ R9, R233, c[0x0][0x2d0], -R3 ;  /* 0x0000b400e9097a23 */ /* 0x002fc80000010803 */
[----:B------:R1:W2:Y:S03]  /*5320*/  MUFU.EX2 R26, R9 ;  /* 0x00000009001a7308 */ /* 0x0002a60000000800 */
[----:B------:R-:W-:Y:S01]  /*5330*/  HMMA.16816.F32 R40, R4, R22, R40 ;  /* 0x000000160428723c */ /* 0x000fe20000001828 */
[--C-:B-1----:R-:W-:Y:S02]  /*5340*/  FFMA.FTZ R9, R235, c[0x0][0x2d0], -R3.reuse ;  /* 0x0000b400eb097a23 */ /* 0x102fe40000010803 */
[----:B------:R-:W-:-:S04]  /*5350*/  FFMA.FTZ R3, R197, c[0x0][0x2d0], -R3 ;  /* 0x0000b400c5037a23 */ /* 0x000fc80000010803 */
[----:B------:R1:W-:Y:S01]  /*5360*/  MUFU.EX2 R27, R3 ;  /* 0x00000003001b7308 */ /* 0x0003e20000000800 */
[----:B------:R-:W-:Y:S01]  /*5370*/  HMMA.16816.F32 R108, R4, R20, R108 ;  /* 0x00000014046c723c */ /* 0x000fe2000000186c */
[----:B-1----:R-:W-:-:S06]  /*5380*/  FFMA.FTZ R3, R225, c[0x0][0x2d0], -R0 ;  /* 0x0000b400e1037a23 */ /* 0x002fcc0000010800 */
[----:B------:R1:W-:Y:S01]  /*5390*/  MUFU.EX2 R23, R3 ;  /* 0x0000000300177308 */ /* 0x0003e20000000800 */
[----:B------:R-:W-:Y:S01]  /*53a0*/  HMMA.16816.F32 R44, R4, R18, R44 ;  /* 0x00000012042c723c */ /* 0x000fe2000000182c */
[----:B-1----:R-:W-:-:S06]  /*53b0*/  FFMA.FTZ R3, R227, c[0x0][0x2d0], -R0 ;  /* 0x0000b400e3037a23 */ /* 0x002fcc0000010800 */
[----:B------:R1:W3:Y:S01]  /*53c0*/  MUFU.EX2 R21, R3 ;  /* 0x0000000300157308 */ /* 0x0002e20000000800 */
[----:B------:R-:W-:Y:S01]  /*53d0*/  HMMA.16816.F32 R160, R4, R16, R92 ;  /* 0x0000001004a0723c */ /* 0x000fe2000000185c */
[--C-:B-1----:R-:W-:Y:S02]  /*53e0*/  FFMA.FTZ R3, R229, c[0x0][0x2d0], -R0.reuse ;  /* 0x0000b400e5037a23 */ /* 0x102fe40000010800 */
[----:B------:R-:W-:-:S04]  /*53f0*/  FFMA.FTZ R0, R226, c[0x0][0x2d0], -R0 ;  /* 0x0000b400e2007a23 */ /* 0x000fc80000010800 */
[----:B------:R1:W-:Y:S02]  /*5400*/  MUFU.EX2 R20, R0 ;  /* 0x0000000000147308 */ /* 0x0003e40000000800 */
[----:B-1----:R-:W-:-:S06]  /*5410*/  FFMA.FTZ R0, R221, c[0x0][0x2d0], -R2 ;  /* 0x0000b400dd007a23 */ /* 0x002fcc0000010802 */
[----:B------:R1:W-:Y:S01]  /*5420*/  MUFU.EX2 R19, R0 ;  /* 0x0000000000137308 */ /* 0x0003e20000000800 */
[----:B------:R-:W-:Y:S01]  /*5430*/  HMMA.16816.F32 R176, R4, R28, R124 ;  /* 0x0000001c04b0723c */ /* 0x000fe2000000187c */
[----:B------:R-:W4:Y:S01]  /*5440*/  LDSM.16.MT88.4 R124, [R205+0xc00] ;  /* 0x000c0000cd7c783b */ /* 0x000f220000004200 */
[----:B-1----:R-:W-:-:S05]  /*5450*/  FFMA.FTZ R0, R223, c[0x0][0x2d0], -R2 ;  /* 0x0000b400df007a23 */ /* 0x002fca0000010802 */
[----:B------:R1:W-:Y:S01]  /*5460*/  MUFU.EX2 R16, R0 ;  /* 0x0000000000107308 */ /* 0x0003e20000000800 */
[----:B------:R-:W-:Y:S01]  /*5470*/  HMMA.16816.F32 R68, R4, R12, R96 ;  /* 0x0000000c0444723c */ /* 0x000fe20000001860 */
[----:B-1----:R-:W-:-:S06]  /*5480*/  FFMA.FTZ R0, R228, c[0x0][0x2d0], -R2 ;  /* 0x0000b400e4007a23 */ /* 0x002fcc0000010802 */
[----:B------:R1:W-:Y:S01]  /*5490*/  MUFU.EX2 R18, R0 ;  /* 0x0000000000127308 */ /* 0x0003e20000000800 */
[----:B------:R-:W-:Y:S01]  /*54a0*/  HMMA.16816.F32 R60, R4, R14, R60 ;  /* 0x0000000e043c723c */ /* 0x000fe2000000183c */
[----:B-1----:R-:W-:-:S06]  /*54b0*/  FFMA.FTZ R0, R198, c[0x0][0x2d0], -R8 ;  /* 0x0000b400c6007a23 */ /* 0x002fcc0000010808 */
[----:B------:R1:W-:Y:S01]  /*54c0*/  MUFU.EX2 R12, R0 ;  /* 0x00000000000c7308 */ /* 0x0003e20000000800 */
[----:B------:R-:W-:Y:S01]  /*54d0*/  HMMA.16816.F32 R28, R4, R30, R80 ;  /* 0x0000001e041c723c */ /* 0x000fe20000001850 */
[----:B------:R-:W-:-:S07]  /*54e0*/  FFMA.FTZ R2, R230, c[0x0][0x2d0], -R2 ;  /* 0x0000b400e6027a23 */ /* 0x000fce0000010802 */
[----:B------:R-:W-:Y:S01]  /*54f0*/  HMMA.16816.F32 R84, R4, R32, R88 ;  /* 0x000000200454723c */ /* 0x000fe20000001858 */
[----:B-1----:R-:W-:-:S07]  /*5500*/  FFMA.FTZ R0, R200, c[0x0][0x2d0], -R8 ;  /* 0x0000b400c8007a23 */ /* 0x002fce0000010808 */
[----:B------:R-:W-:Y:S01]  /*5510*/  HMMA.16816.F32 R48, R4, R34, R48 ;  /* 0x000000220430723c */ /* 0x000fe20000001830 */
[----:B------:R-:W1:Y:S01]  /*5520*/  LDSM.16.MT88.4 R4, [R206+0x2c00] ;  /* 0x002c0000ce04783b */ /* 0x000e620000004200 */
[----:B------:R5:W-:Y:S08]  /*5530*/  MUFU.EX2 R13, R0 ;  /* 0x00000000000d7308 */ /* 0x000bf00000000800 */
[----:B------:R-:W1:Y:S08]  /*5540*/  MUFU.EX2 R25, R9 ;  /* 0x0000000900197308 */ /* 0x000e700000000800 */
[----:B------:R-:W1:Y:S01]  /*5550*/  MUFU.EX2 R22, R3 ;  /* 0x0000000300167308 */ /* 0x000e620000000800 */
[--C-:B-----5:R-:W-:Y:S01]  /*5560*/  FFMA.FTZ R0, R222, c[0x0][0x2d0], -R8.reuse ;  /* 0x0000b400de007a23 */ /* 0x120fe20000010808 */
[----:B--2---:R-:W-:Y:S01]  /*5570*/  F2FP.PACK_AB R92, R26, R24 ;  /* 0x000000181a5c723e */ /* 0x004fe200000000ff */
[----:B------:R-:W2:Y:S05]  /*5580*/  LDSM.16.MT88.4 R80, [R205+0x2c00] ;  /* 0x002c0000cd50783b */ /* 0x000eaa0000004200 */
[----:B------:R5:W-:Y:S08]  /*5590*/  MUFU.EX2 R14, R0 ;  /* 0x00000000000e7308 */ /* 0x000bf00000000800 */
[----:B------:R1:W1:Y:S01]  /*55a0*/  MUFU.EX2 R17, R2 ;  /* 0x0000000200117308 */ /* 0x0002620000000800 */
[----:B-----5:R-:W-:-:S07]  /*55b0*/  FFMA.FTZ R0, R224, c[0x0][0x2d0], -R8 ;  /* 0x0000b400e0007a23 */ /* 0x020fce0000010808 */
[----:B------:R5:W2:Y:S01]  /*55c0*/  MUFU.EX2 R15, R0 ;  /* 0x00000000000f7308 */ /* 0x000aa20000000800 */
[----:B-1----:R-:W-:Y:S01]  /*55d0*/  @P2 IMAD.HI.U32 R2, R101, c[0x0][0x2c8], RZ ;  /* 0x0000b20065022a27 */ /* 0x002fe200078e00ff */
[----:B---3--:R-:W-:Y:S02]  /*55e0*/  F2FP.PACK_AB R93, R21, R23 ;  /* 0x00000017155d723e */ /* 0x008fe400000000ff */
[----:B------:R-:W-:Y:S02]  /*55f0*/  F2FP.PACK_AB R94, R27, R25 ;  /* 0x000000191b5e723e */ /* 0x000fe400000000ff */
[----:B------:R-:W-:Y:S01]  /*5600*/  F2FP.PACK_AB R95, R20, R22 ;  /* 0x00000016145f723e */ /* 0x000fe200000000ff */
[----:B-----5:R-:W-:Y:S01]  /*5610*/  IMAD.MOV.U32 R0, RZ, RZ, R101 ;  /* 0x000000ffff007224 */ /* 0x020fe200078e0065 */
[----:B------:R-:W-:Y:S01]  /*5620*/  @P2 SHF.R.U32.HI R0, RZ, c[0x0][0x2cc], R2 ;  /* 0x0000b300ff002a19 */ /* 0x000fe20000011602 */
[----:B------:R-:W-:Y:S01]  /*5630*/  IMAD.MOV.U32 R2, RZ, RZ, c[0x0][0x168] ;  /* 0x00005a00ff027624 */ /* 0x000fe200078e00ff */
[----:B------:R-:W-:-:S02]  /*5640*/  F2FP.PACK_AB R96, R16, R19 ;  /* 0x000000131060723e */ /* 0x000fc400000000ff */
[----:B------:R-:W-:Y:S02]  /*5650*/  F2FP.PACK_AB R97, R13, R12 ;  /* 0x0000000c0d61723e */ /* 0x000fe400000000ff */
[----:B------:R-:W-:Y:S02]  /*5660*/  F2FP.PACK_AB R98, R17, R18 ;  /* 0x000000121162723e */ /* 0x000fe400000000ff */
[----:B--2---:R-:W-:Y:S02]  /*5670*/  F2FP.PACK_AB R99, R15, R14 ;  /* 0x0000000e0f63723e */ /* 0x004fe400000000ff */
[----:B------:R-:W-:Y:S01]  /*5680*/  IADD3 R0, R0, c[0x0][0x1d0], -R2 ;  /* 0x0000740000007a10 */ /* 0x000fe20007ffe802 */
[----:B----4-:R-:W-:Y:S03]  /*5690*/  HMMA.16816.F32 R116, R92, R124, R116 ;  /* 0x0000007c5c74723c */ /* 0x010fe60000001874 */
[----:B------:R-:W-:Y:S01]  /*56a0*/  SHF.R.S32.HI R2, RZ, 0x1f, R0 ;  /* 0x0000001fff027819 */ /* 0x000fe20000011400 */
[----:B------:R-:W-:-:S04]  /*56b0*/  FADD.FTZ R8, R234, R10 ;  /* 0x0000000aea087221 */ /* 0x000fc80000010000 */
[----:B------:R-:W-:Y:S01]  /*56c0*/  HMMA.16816.F32 R120, R92, R126, R120 ;  /* 0x0000007e5c78723c */ /* 0x000fe20000001878 */
[----:B------:R-:W-:-:S07]  /*56d0*/  FADD.FTZ R3, R107, R106 ;  /* 0x0000006a6b037221 */ /* 0x000fce0000010000 */
[----:B------:R-:W-:Y:S01]  /*56e0*/  HMMA.16816.F32 R112, R96, R124, R176 ;  /* 0x0000007c6070723c */ /* 0x000fe200000018b0 */
[----:B------:R-:W-:-:S07]  /*56f0*/  FADD.FTZ R11, R11, R8 ;  /* 0x000000080b0b7221 */ /* 0x000fce0000010000 */
[----:B------:R-:W-:Y:S07]  /*5700*/  HMMA.16816.F32 R124, R96, R126, R28 ;  /* 0x0000007e607c723c */ /* 0x000fee000000181c */
[----:B------:R-:W-:Y:S01]  /*5710*/  LEA.HI R28, R2, R0, RZ, 0x6 ;  /* 0x00000000021c7211 */ /* 0x000fe200078f30ff */
[----:B------:R-:W-:Y:S02]  /*5720*/  FADD.FTZ R0, R239, R238 ;  /* 0x000000eeef007221 */ /* 0x000fe40000010000 */
[----:B------:R-:W-:-:S02]  /*5730*/  FADD.FTZ R2, R251, R250 ;  /* 0x000000fafb027221 */ /* 0x000fc40000010000 */
[----:B------:R-:W-:Y:S02]  /*5740*/  FADD.FTZ R0, R237, R0 ;  /* 0x00000000ed007221 */ /* 0x000fe40000010000 */
[----:B------:R-:W-:Y:S02]  /*5750*/  FADD.FTZ R10, R252, R3 ;  /* 0x00000003fc0a7221 */ /* 0x000fe40000010000 */
[----:B------:R-:W-:Y:S02]  /*5760*/  FADD.FTZ R9, R248, R2 ;  /* 0x00000002f8097221 */ /* 0x000fe40000010000 */
[----:B------:R-:W-:Y:S02]  /*5770*/  FADD.FTZ R8, R236, R0 ;  /* 0x00000000ec087221 */ /* 0x000fe40000010000 */
[----:B------:R-:W-:Y:S01]  /*5780*/  FADD.FTZ R3, R231, R11 ;  /* 0x0000000be7037221 */ /* 0x000fe20000010000 */
[----:B------:R-:W-:Y:S01]  /*5790*/  HMMA.16816.F32 R88, R92, R4, R184 ;  /* 0x000000045c58723c */ /* 0x000fe200000018b8 */
[----:B------:R-:W-:-:S02]  /*57a0*/  FADD.FTZ R2, R66, R10 ;  /* 0x0000000a42027221 */ /* 0x000fc40000010000 */
[----:B------:R-:W-:Y:S02]  /*57b0*/  FADD.FTZ R0, R249, R9 ;  /* 0x00000009f9007221 */ /* 0x000fe40000010000 */
[----:B------:R-:W-:-:S03]  /*57c0*/  FADD.FTZ R3, R189, R3 ;  /* 0x00000003bd037221 */ /* 0x000fc60000010000 */
[----:B------:R-:W-:Y:S01]  /*57d0*/  HMMA.16816.F32 R84, R96, R4, R84 ;  /* 0x000000046054723c */ /* 0x000fe20000001854 */
[----:B------:R-:W-:-:S06]  /*57e0*/  FADD.FTZ R3, R196, R3 ;  /* 0x00000003c4037221 */ /* 0x000fcc0000010000 */
        /* <DEDUP_REMOVED lines=33> */
[----:B------:R-:W-:Y:S01]  /*5a00*/  FADD.FTZ R4, R23, R5 ;  /* 0x0000000517047221 */ /* 0x000fe20000010000 */
[----:B------:R-:W-:Y:S01]  /*5a10*/  SHF.R.S32.HI R5, RZ, 0x6, R28 ;  /* 0x00000006ff057819 */ /* 0x000fe2000001141c */
[----:B------:R-:W-:Y:S02]  /*5a20*/  FADD.FTZ R3, R16, R3 ;  /* 0x0000000310037221 */ /* 0x000fe40000010000 */
[----:B------:R-:W-:Y:S01]  /*5a30*/  FADD.FTZ R2, R13, R2 ;  /* 0x000000020d027221 */ /* 0x000fe20000010000 */
[----:B------:R-:W-:Y:S01]  /*5a40*/  IMNMX R5, RZ, R5, !PT ;  /* 0x00000005ff057217 */ /* 0x000fe20007800200 */
[----:B------:R-:W-:Y:S01]  /*5a50*/  FADD.FTZ R0, R26, R0 ;  /* 0x000000001a007221 */ /* 0x000fe20000010000 */
[----:B------:R-:W-:Y:S01]  /*5a60*/  IADD3 R202, R67, -0x2, RZ ;  /* 0xfffffffe43ca7810 */ /* 0x000fe20007ffe0ff */
[----:B------:R-:W-:-:S02]  /*5a70*/  FADD.FTZ R4, R21, R4 ;  /* 0x0000000415047221 */ /* 0x000fc40000010000 */
[----:B------:R-:W-:Y:S02]  /*5a80*/  FADD.FTZ R3, R18, R3 ;  /* 0x0000000312037221 */ /* 0x000fe40000010000 */
[----:B------:R-:W-:Y:S01]  /*5a90*/  FADD.FTZ R2, R14, R2 ;  /* 0x000000020e027221 */ /* 0x000fe20000010000 */
[----:B------:R1:W-:Y:S01]  /*5aa0*/  STL [R1+0x34], R5 ;  /* 0x0000340501007387 */ /* 0x0003e20000100800 */
[----:B------:R-:W-:Y:S01]  /*5ab0*/  FADD.FTZ R0, R25, R0 ;  /* 0x0000000019007221 */ /* 0x000fe20000010000 */
[----:B------:R-:W-:Y:S01]  /*5ac0*/  ISETP.GE.AND P0, PT, R202, R5, PT ;  /* 0x00000005ca00720c */ /* 0x000fe20003f06270 */
[----:B------:R-:W-:Y:S02]  /*5ad0*/  FADD.FTZ R4, R22, R4 ;  /* 0x0000000416047221 */ /* 0x000fe40000010000 */
[----:B-1----:R-:W-:Y:S02]  /*5ae0*/  FADD.FTZ R5, R17, R3 ;  /* 0x0000000311057221 */ /* 0x002fe40000010000 */
[----:B------:R-:W-:-:S02]  /*5af0*/  FADD.FTZ R3, R15, R2 ;  /* 0x000000020f037221 */ /* 0x000fc40000010000 */
[----:B------:R-:W-:Y:S02]  /*5b00*/  FADD.FTZ R2, R27, R0 ;  /* 0x000000001b027221 */ /* 0x000fe40000010000 */
[----:B------:R-:W-:Y:S01]  /*5b10*/  FADD.FTZ R0, R20, R4 ;  /* 0x0000000414007221 */ /* 0x000fe20000010000 */
[----:B------:R1:W-:Y:S04]  /*5b20*/  STL [R1+0x20], R5 ;  /* 0x0000200501007387 */ /* 0x0003e80000100800 */
[----:B------:R1:W-:Y:S04]  /*5b30*/  STL [R1+0x24], R3 ;  /* 0x0000240301007387 */ /* 0x0003e80000100800 */
[----:B------:R1:W-:Y:S04]  /*5b40*/  STL [R1+0x2c], R0 ;  /* 0x00002c0001007387 */ /* 0x0003e80000100800 */
[----:B------:R1:W-:Y:S01]  /*5b50*/  STL [R1+0x28], R2 ;  /* 0x0000280201007387 */ /* 0x0003e20000100800 */
        /* <DEDUP_REMOVED lines=18> */
[----:B------:R-:W-:Y:S01]  /*5c80*/  @!UPT UIADD3 URZ, URZ, URZ, URZ ;  /* 0x0000003f3f3ff290 */ /* 0x000fe2000fffe03f */
[----:B------:R-:W-:Y:S11]  /*5c90*/  @!P0 BRA `(.L_x_552) ;  /* 0x000047e000008947 */ /* 0x000ff60003800000 */
[----:B-1----:R-:W-:Y:S01]  /*5ca0*/  MOV R101, R104 ;  /* 0x0000006800657202 */ /* 0x002fe20000000f00 */
[----:B------:R-:W-:Y:S01]  /*5cb0*/  IMAD.MOV.U32 R107, RZ, RZ, R102 ;  /* 0x000000ffff6b7224 */ /* 0x000fe200078e0066 */
[----:B------:R-:W-:Y:S01]  /*5cc0*/  MOV R100, R105 ;  /* 0x0000006900647202 */ /* 0x000fe20000000f00 */
[----:B------:R-:W-:Y:S01]  /*5cd0*/  IMAD.MOV.U32 R221, RZ, RZ, R202 ;  /* 0x000000ffffdd7224 */ /* 0x000fe200078e00ca */
[----:B------:R-:W-:-:S07]  /*5ce0*/  MOV R106, R103 ;  /* 0x00000067006a7202 */ /* 0x000fce0000000f00 */
.L_x_553:
[----:B------:R-:W2:Y:S01]  /*5cf0*/  LDL.64 R42, [R1+0x10] ;  /* 0x00001000012a7983 */ /* 0x000ea20000100a00 */
[----:B------:R-:W-:Y:S04]  /*5d00*/  DEPBAR.LE SB0, 0x0 ;  /* 0x000080000000791a */ /* 0x000fe80000000000 */
[----:B------:R-:W-:Y:S01]  /*5d10*/  WARPSYNC 0xffffffff ;  /* 0xffffffff00007948 */ /* 0x000fe20003800000 */
[----:B------:R-:W3:Y:S04]  /*5d20*/  LDL R44, [R1+0x1c] ;  /* 0x00001c00012c7983 */ /* 0x000ee80000100800 */
[----:B------:R-:W-:Y:S01]  /*5d30*/  BAR.SYNC.DEFER_BLOCKING 0x0 ;  /* 0x0000000000007b1d */ /* 0x000fe20000010000 */
[C---:B------:R-:W-:Y:S11]  /*5d40*/  ISETP.GE.AND P6, PT, R221.reuse, RZ, PT ;  /* 0x000000ffdd00720c */ /* 0x040ff60003fc6270 */
[----:B------:R-:W-:Y:S02]  /*5d50*/  @!UPT UIADD3 URZ, URZ, URZ, URZ ;  /* 0x0000003f3f3ff290 */ /* 0x000fe4000fffe03f */
[----:B-1----:R-:W-:Y:S01]  /*5d60*/  @P6 SHF.R.S32.HI R0, RZ, 0x1f, R221 ;  /* 0x0000001fff006819 */ /* 0x002fe200000114dd */
[C---:B------:R-:W-:Y:S04]  /*5d70*/  @P6 IMAD.WIDE.U32 R28, R221.reuse, c[0x0][0x208], RZ ;  /* 0x00008200dd1c6a25 */ /* 0x040fe800078e00ff */
[----:B------:R-:W-:Y:S01]  /*5d80*/  @P6 IMAD R0, R0, c[0x0][0x208], RZ ;  /* 0x0000820000006a24 */ /* 0x000fe200078e02ff */
[----:B------:R-:W-:Y:S01]  /*5d90*/  @P6 SHF.L.U32 R2, R28, 0x6, RZ ;  /* 0x000000061c026819 */ /* 0x000fe200000006ff */
[----:B------:R-:W-:Y:S02]  /*5da0*/  @P6 IMAD.MOV.U32 R102, RZ, RZ, c[0x0][0x208] ;  /* 0x00008200ff666624 */ /* 0x000fe400078e00ff */
[----:B------:R-:W-:Y:S01]  /*5db0*/  @P6 IMAD R0, R221, c[0x0][0x20c], R0 ;  /* 0x00008300dd006a24 */ /* 0x000fe200078e0200 */
[----:B------:R-:W4:Y:S02]  /*5dc0*/  LDL R232, [R1+0x30] ;  /* 0x0000300001e87983 */ /* 0x000f240000100800 */
[----:B------:R-:W-:Y:S02]  /*5dd0*/  @P6 LEA R3, P0, R102, R2, 0x5 ;  /* 0x0000000266036211 */ /* 0x000fe400078028ff */
[----:B------:R-:W-:Y:S01]  /*5de0*/  LDSM.16.M88.4 R64, [R207] ;  /* 0x00000000cf40783b */ /* 0x000fe20000000200 */
[----:B------:R-:W-:Y:S04]  /*5df0*/  @P6 IADD3 R0, R29, R0, RZ ;  /* 0x000000001d006210 */ /* 0x000fe80007ffe0ff */
[----:B------:R-:W-:Y:S01]  /*5e00*/  @P6 SHF.L.U64.HI R0, R28, 0x6, R0 ;  /* 0x000000061c006819 */ /* 0x000fe20000010200 */
[----:B------:R-:W-:Y:S02]  /*5e10*/  @P6 IMAD.MOV.U32 R28, RZ, RZ, c[0x0][0x20c] ;  /* 0x00008300ff1c6624 */ /* 0x000fe400078e00ff */
[----:B------:R-:W1:Y:S03]  /*5e20*/  LDSM.16.M88.4 R16, [R204] ;  /* 0x00000000cc10783b */ /* 0x000e660000000200 */
[----:B------:R-:W-:Y:S05]  /*5e30*/  @P6 LEA.HI.X R102, R102, R0, R28, 0x5, P0 ;  /* 0x0000000066666211 */ /* 0x000fea00000f2c1c */
[----:B------:R-:W5:Y:S08]  /*5e40*/  LDSM.16.M88.4 R60, [R207+0x1000] ;  /* 0x00100000cf3c783b */ /* 0x000f700000000200 */
[----:B------:R-:W5:Y:S08]  /*5e50*/  LDSM.16.M88.4 R32, [R204+0x400] ;  /* 0x00040000cc20783b */ /* 0x000f700000000200 */
[----:B------:R-:W2:Y:S08]  /*5e60*/  LDSM.16.M88.4 R48, [R204+0x800] ;  /* 0x00080000cc30783b */ /* 0x000eb00000000200 */
[----:B------:R-:W2:Y:S01]  /*5e70*/  LDSM.16.M88.4 R108, [R204+0xc00] ;  /* 0x000c0000cc6c783b */ /* 0x000ea20000000200 */
[-C--:B-1----:R-:W-:Y:S07]  /*5e80*/  HMMA.16816.F32 R4, R64, R16.reuse, RZ ;  /* 0x000000104004723c */ /* 0x082fee00000018ff */
[----:B------:R-:W-:Y:S01]  /*5e90*/  LDSM.16.M88.4 R176, [R208] ;  /* 0x00000000d0b0783b */ /* 0x000fe20000000200 */
[C---:B-----5:R-:W-:Y:S07]  /*5ea0*/  HMMA.16816.F32 R8, R60.reuse, R16, RZ ;  /* 0x000000103c08723c */ /* 0x060fee00000018ff */
[----:B------:R-:W1:Y:S01]  /*5eb0*/  LDSM.16.M88.4 R180, [R209] ;  /* 0x00000000d1b4783b */ /* 0x000e620000000200 */
[-C--:B------:R-:W-:Y:S07]  /*5ec0*/  HMMA.16816.F32 R12, R60, R18.reuse, RZ ;  /* 0x000000123c0c723c */ /* 0x080fee00000018ff */
[----:B------:R-:W5:Y:S01]  /*5ed0*/  LDSM.16.M88.4 R184, [R208+0x1000] ;  /* 0x00100000d0b8783b */ /* 0x000f620000000200 */
[C---:B------:R-:W-:Y:S07]  /*5ee0*/  HMMA.16816.F32 R16, R64.reuse, R18, RZ ;  /* 0x000000124010723c */ /* 0x040fee00000018ff */
[----:B------:R-:W1:Y:S01]  /*5ef0*/  LDSM.16.M88.4 R188, [R220] ;  /* 0x00000000dcbc783b */ /* 0x000e620000000200 */
[-C--:B------:R-:W-:Y:S07]  /*5f00*/  HMMA.16816.F32 R20, R64, R32.reuse, RZ ;  /* 0x000000204014723c */ /* 0x080fee00000018ff */
[----:B------:R-:W1:Y:S01]  /*5f10*/  LDSM.16.M88.4 R192, [R219] ;  /* 0x00000000dbc0783b */ /* 0x000e620000000200 */
[C---:B------:R-:W-:Y:S07]  /*5f20*/  HMMA.16816.F32 R24, R60.reuse, R32, RZ ;  /* 0x000000203c18723c */ /* 0x040fee00000018ff */
[----:B------:R-:W1:Y:S01]  /*5f30*/  LDSM.16.M88.4 R196, [R218] ;  /* 0x00000000dac4783b */ /* 0x000e620000000200 */
[-C--:B------:R-:W-:Y:S07]  /*5f40*/  HMMA.16816.F32 R28, R60, R34.reuse, RZ ;  /* 0x000000223c1c723c */ /* 0x080fee00000018ff */
[----:B------:R-:W5:Y:S04]  /*5f50*/  LDL R225, [R1+0x48] ;  /* 0x0000480001e17983 */ /* 0x000f680000100800 */
[----:B------:R-:W5:Y:S04]  /*5f60*/  LDL R222, [R1+0x58] ;  /* 0x0000580001de7983 */ /* 0x000f680000100800 */
[----:B------:R-:W5:Y:S06]  /*5f70*/  LDL.64 R234, [R1+0x8] ;  /* 0x0000080001ea7983 */ /* 0x000f6c0000100a00 */
[----:B------:R-:W5:Y:S01]  /*5f80*/  LDL R224, [R1+0x18] ;  /* 0x0000180001e07983 */ /* 0x000f620000100800 */
[----:B--2---:R-:W-:Y:S04]  /*5f90*/  @P6 IADD3 R32, P1, R2, R42, RZ ;  /* 0x0000002a02206210 */ /* 0x004fe80007f3e0ff */
[----:B------:R-:W-:Y:S02]  /*5fa0*/  @P6 LEA R104, P0, R32, c[0x0][0x1f8], 0x1 ;  /* 0x00007e0020686a11 */ /* 0x000fe400078008ff */
[----:B---3--:R-:W-:Y:S02]  /*5fb0*/  @P6 IADD3.X R33, R0, R44, RZ, P1, !PT ;  /* 0x0000002c00216210 */ /* 0x008fe40000ffe4ff */
[----:B------:R-:W-:Y:S02]  /*5fc0*/  @P6 IADD3 R56, P1, R42, 0x20, RZ ;  /* 0x000000202a386810 */ /* 0x000fe40007f3e0ff */
[----:B------:R-:W-:Y:S02]  /*5fd0*/  @P6 LEA.HI.X R105, R32, c[0x0][0x1fc], R33, 0x1, P0 ;  /* 0x00007f0020696a11 */ /* 0x000fe400000f0c21 */
[C---:B------:R-:W-:Y:S02]  /*5fe0*/  HMMA.16816.F32 R32, R64.reuse, R34, RZ ;  /* 0x000000224020723c */ /* 0x040fe400000018ff */
[--C-:B------:R-:W-:Y:S01]  /*5ff0*/  @P6 IMAD.X R202, RZ, RZ, R44.reuse, P1 ;  /* 0x000000ffffca6224 */ /* 0x100fe200008e062c */
[----:B------:R-:W-:Y:S04]  /*6000*/  @P6 IADD3 R40, P1, R2, R56, RZ ;  /* 0x0000003802286210 */ /* 0x000fe80007f3e0ff */
[----:B------:R-:W-:Y:S01]  /*6010*/  @P6 IADD3.X R41, R0, R202, RZ, P1, !PT ;  /* 0x000000ca00296210 */ /* 0x000fe20000ffe4ff */
[-C--:B------:R-:W-:Y:S01]  /*6020*/  HMMA.16816.F32 R36, R64, R48.reuse, RZ ;  /* 0x000000304024723c */ /* 0x080fe200000018ff */
[----:B------:R-:W-:Y:S03]  /*6030*/  @P6 IADD3 R53, P1, R42, 0x40, RZ ;  /* 0x000000402a356810 */ /* 0x000fe60007f3e0ff */
[----:B------:R-:W-:Y:S02]  /*6040*/  @P6 LEA R200, P0, R40, c[0x0][0x1f8], 0x1 ;  /* 0x00007e0028c86a11 */ /* 0x000fe400078008ff */
[----:B------:R-:W-:Y:S01]  /*6050*/  @P6 IMAD.X R103, RZ, RZ, R44, P1 ;  /* 0x000000ffff676224 */ /* 0x000fe200008e062c */
[----:B------:R-:W-:Y:S02]  /*6060*/  @P6 IADD3 R2, P1, R2, R53, RZ ;  /* 0x0000003502026210 */ /* 0x000fe40007f3e0ff */
[----:B------:R-:W-:Y:S03]  /*6070*/  @P6 LEA.HI.X R201, R40, c[0x0][0x1fc], R41, 0x1, P0 ;  /* 0x00007f0028c96a11 */ /* 0x000fe600000f0c29 */
[----:B------:R-:W-:Y:S02]  /*6080*/  @P6 IADD3.X R0, R0, R103, RZ, P1, !PT ;  /* 0x0000006700006210 */ /* 0x000fe40000ffe4ff */
[C---:B------:R-:W-:Y:S02]  /*6090*/  @P6 LEA R54, P1, R2.reuse, c[0x0][0x1f8], 0x1 ;  /* 0x00007e0002366a11 */ /* 0x040fe400078208ff */
[C---:B------:R-:W-:Y:S02]  /*60a0*/  @P6 IADD3 R52, P0, R3.reuse, R42, RZ ;  /* 0x0000002a03346210 */ /* 0x040fe40007f1e0ff */
[C---:B------:R-:W-:Y:S02]  /*60b0*/  HMMA.16816.F32 R40, R60.reuse, R48, RZ ;  /* 0x000000303c28723c */ /* 0x040fe400000018ff */
[----:B------:R-:W-:Y:S02]  /*60c0*/  @P6 LEA.HI.X R55, R2, c[0x0][0x1fc], R0, 0x1, P1 ;  /* 0x00007f0002376a11 */ /* 0x000fe400008f0c00 */
[----:B----4-:R-:W-:Y:S02]  /*60d0*/  @P6 SHF.L.U32 R0, R232, 0x1, RZ ;  /* 0x00000001e8006819 */ /* 0x010fe400000006ff */
[C---:B------:R-:W-:Y:S01]  /*60e0*/  @P6 IADD3 R2, P1, R3.reuse, R56, RZ ;  /* 0x0000003803026210 */ /* 0x040fe20007f3e0ff */
[----:B------:R-:W-:Y:S01]  /*60f0*/  @P6 IMAD.X R48, R102, 0x1, R44, P0 ;  /* 0x0000000166306824 */ /* 0x000fe200000e062c */
[C---:B------:R-:W-:Y:S01]  /*6100*/  @P6 LEA R58, P0, R52.reuse, c[0x0][0x1f8], 0x1 ;  /* 0x00007e00343a6a11 */ /* 0x040fe200078008ff */
[-C--:B------:R-:W-:Y:S01]  /*6110*/  HMMA.16816.F32 R44, R60, R50.reuse, RZ ;  /* 0x000000323c2c723c */ /* 0x080fe200000018ff */
[----:B------:R-:W-:Y:S01]  /*6120*/  @!PT LDS RZ, [RZ] ;  /* 0x00000000fffff984 */ /* 0x000fe20000000800 */
[----:B------:R-:W-:Y:S01]  /*6130*/  @!PT LDS RZ, [RZ] ;  /* 0x00000000fffff984 */ /* 0x000fe20000000800 */
[----:B------:R-:W-:Y:S01]  /*6140*/  @!PT LDS RZ, [RZ] ;  /* 0x00000000fffff984 */ /* 0x000fe20000000800 */
[----:B------:R2:W-:Y:S02]  /*6150*/  @P6 LDGSTS.E.BYPASS.LTC128B.128 [R0+0x100], [R104.64], !P5 ;  /* 0x0010000068006fae */ /* 0x0005e4000e901d46 */
[----:B------:R-:W-:Y:S01]  /*6160*/  @P6 LEA.HI.X R59, R52, c[0x0][0x1fc], R48, 0x1, P0 ;  /* 0x00007f00343b6a11 */ /* 0x000fe200000f0c30 */
[C---:B------:R-:W-:Y:S01]  /*6170*/  @P6 IMAD.X R202, R102.reuse, 0x1, R202, P1 ;  /* 0x0000000166ca6824 */ /* 0x040fe200008e06ca */
[----:B------:R-:W-:Y:S03]  /*6180*/  @P6 IADD3 R3, P0, R3, R53, RZ ;  /* 0x0000003503036210 */ /* 0x000fe60007f1e0ff */
[C---:B------:R-:W-:Y:S01]  /*6190*/  HMMA.16816.F32 R48, R64.reuse, R50, RZ ;  /* 0x000000324030723c */ /* 0x040fe200000018ff */
[----:B------:R3:W-:Y:S08]  /*61a0*/  @P6 LDGSTS.E.BYPASS.LTC128B.128 [R0+0x1100], [R200.64], !P4 ;  /* 0x01100000c8006fae */ /* 0x0007f0000e101d46 */
[----:B------:R4:W-:Y:S08]  /*61b0*/  @P6 LDGSTS.E.BYPASS.LTC128B.128 [R0+0x2100], [R54.64], !P3 ;  /* 0x0210000036006fae */ /* 0x0009f0000d901d46 */
[----:B------:R1:W-:Y:S01]  /*61c0*/  @P6 LDGSTS.E.BYPASS.LTC128B.128 [R0+0x900], [R58.64], !P5 ;  /* 0x009000003a006fae */ /* 0x0003e2000e901d46 */
[----:B--2---:R-:W-:Y:S02]  /*61d0*/  @P6 IADD3.X R104, R102, R103, RZ, P0, !PT ;  /* 0x0000006766686210 */ /* 0x004fe400007fe4ff */
[C---:B------:R-:W-:Y:S04]  /*61e0*/  @P6 LEA R102, P0, R2.reuse, c[0x0][0x1f8], 0x1 ;  /* 0x00007e0002666a11 */ /* 0x040fe800078008ff */
[----:B------:R-:W-:Y:S02]  /*61f0*/  @P6 LEA.HI.X R103, R2, c[0x0][0x1fc], R202, 0x1, P0 ;  /* 0x00007f0002676a11 */ /* 0x000fe400000f0cca */
[C---:B------:R-:W-:Y:S03]  /*6200*/  @P6 LEA R2, P0, R3.reuse, c[0x0][0x1f8], 0x1 ;  /* 0x00007e0003026a11 */ /* 0x040fe600078008ff */
[----:B------:R2:W-:Y:S01]  /*6210*/  @P6 LDGSTS.E.BYPASS.LTC128B.128 [R0+0x1900], [R102.64], !P4 ;  /* 0x0190000066006fae */ /* 0x0005e2000e101d46 */
[----:B------:R-:W-:Y:S01]  /*6220*/  @P6 LEA.HI.X R3, R3, c[0x0][0x1fc], R104, 0x1, P0 ;  /* 0x00007f0003036a11 */ /* 0x000fe200000f0c68 */
[-C--:B----4-:R-:W-:Y:S06]  /*6230*/  HMMA.16816.F32 R52, R64, R108.reuse, RZ ;  /* 0x0000006c4034723c */ /* 0x090fec00000018ff */
[----:B------:R2:W-:Y:S01]  /*6240*/  @P6 LDGSTS.E.BYPASS.LTC128B.128 [R0+0x2900], [R2.64], !P3 ;  /* 0x0290000002006fae */ /* 0x0005e2000d901d46 */
[C---:B------:R-:W-:Y:S01]  /*6250*/  ISETP.GE.AND P6, PT, R221.reuse, 0x1, PT ;  /* 0x00000001dd00780c */ /* 0x040fe20003fc6270 */
[C---:B-1----:R-:W-:Y:S06]  /*6260*/  HMMA.16816.F32 R56, R60.reuse, R108, RZ ;  /* 0x0000006c3c38723c */ /* 0x042fec00000018ff */
[----:B---3--:R-:W-:Y:S02]  /*6270*/  LDSM.16.M88.4 R200, [R204+0x1400] ;  /* 0x00140000ccc8783b */ /* 0x008fe40000000200 */
[-C--:B------:R-:W-:Y:S06]  /*6280*/  HMMA.16816.F32 R60, R60, R110.reuse, RZ ;  /* 0x0000006e3c3c723c */ /* 0x080fec00000018ff */
[----:B------:R-:W0:Y:S02]  /*6290*/  LDGDEPBAR ;  /* 0x00000000000079af */ /* 0x000e240000000000 */
[----:B------:R-:W-:Y:S06]  /*62a0*/  HMMA.16816.F32 R64, R64, R110, RZ ;  /* 0x0000006e4040723c */ /* 0x000fec00000018ff */
[----:B------:R-:W-:Y:S02]  /*62b0*/  LDSM.16.M88.4 R108, [R207+0x2000] ;  /* 0x00200000cf6c783b */ /* 0x000fe40000000200 */
[-C--:B------:R-:W-:Y:S08]  /*62c0*/  HMMA.16816.F32 R4, R176, R180.reuse, R4 ;  /* 0x000000b4b004723c */ /* 0x080ff00000001804 */
[C---:B-----5:R-:W-:Y:S08]  /*62d0*/  HMMA.16816.F32 R8, R184.reuse, R180, R8 ;  /* 0x000000b4b808723c */ /* 0x060ff00000001808 */
[-C--:B------:R-:W-:Y:S04]  /*62e0*/  HMMA.16816.F32 R12, R184, R182.reuse, R12 ;  /* 0x000000b6b80c723c */ /* 0x080fe8000000180c */
[----:B--2---:R-:W-:Y:S04]  /*62f0*/  IMAD.IADD R0, R222, 0x1, R225 ;  /* 0x00000001de007824 */ /* 0x004fe800078e02e1 */
[C---:B------:R-:W-:Y:S01]  /*6300*/  HMMA.16816.F32 R16, R176.reuse, R182, R16 ;  /* 0x000000b6b010723c */ /* 0x040fe20000001810 */
[----:B------:R-:W1:Y:S07]  /*6310*/  LDSM.16.M88.4 R180, [R204+0x1000] ;  /* 0x00100000ccb4783b */ /* 0x000e6e0000000200 */
[-C--:B------:R-:W-:Y:S08]  /*6320*/  HMMA.16816.F32 R20, R176, R188.reuse, R20 ;  /* 0x000000bcb014723c */ /* 0x080ff00000001814 */
[C---:B------:R-:W-:Y:S08]  /*6330*/  HMMA.16816.F32 R24, R184.reuse, R188, R24 ;  /* 0x000000bcb818723c */ /* 0x040ff00000001818 */
[-C--:B------:R-:W-:Y:S08]  /*6340*/  HMMA.16816.F32 R28, R184, R190.reuse, R28 ;  /* 0x000000beb81c723c */ /* 0x080ff0000000181c */
[C---:B------:R-:W-:Y:S01]  /*6350*/  HMMA.16816.F32 R32, R176.reuse, R190, R32 ;  /* 0x000000beb020723c */ /* 0x040fe20000001820 */
[----:B------:R-:W2:Y:S07]  /*6360*/  LDSM.16.M88.4 R188, [R207+0x3000] ;  /* 0x00300000cfbc783b */ /* 0x000eae0000000200 */
[-C--:B------:R-:W-:Y:S08]  /*6370*/  HMMA.16816.F32 R36, R176, R192.reuse, R36 ;  /* 0x000000c0b024723c */ /* 0x080ff00000001824 */
[C---:B------:R-:W-:Y:S08]  /*6380*/  HMMA.16816.F32 R40, R184.reuse, R192, R40 ;  /* 0x000000c0b828723c */ /* 0x040ff00000001828 */
[-C--:B------:R-:W-:Y:S08]  /*6390*/  HMMA.16816.F32 R44, R184, R194.reuse, R44 ;  /* 0x000000c2b82c723c */ /* 0x080ff0000000182c */
[C---:B------:R-:W-:Y:S01]  /*63a0*/  HMMA.16816.F32 R48, R176.reuse, R194, R48 ;  /* 0x000000c2b030723c */ /* 0x040fe20000001830 */
[----:B------:R-:W3:Y:S07]  /*63b0*/  LDSM.16.M88.4 R192, [R204+0x1800] ;  /* 0x00180000ccc0783b */ /* 0x000eee0000000200 */
[-C--:B------:R-:W-:Y:S08]  /*63c0*/  HMMA.16816.F32 R52, R176, R196.reuse, R52 ;  /* 0x000000c4b034723c */ /* 0x080ff00000001834 */
[C---:B------:R-:W-:Y:S08]  /*63d0*/  HMMA.16816.F32 R56, R184.reuse, R196, R56 ;  /* 0x000000c4b838723c */ /* 0x040ff00000001838 */
[-C--:B------:R-:W-:Y:S01]  /*63e0*/  HMMA.16816.F32 R60, R184, R198.reuse, R60 ;  /* 0x000000c6b83c723c */ /* 0x080fe2000000183c */
[----:B------:R-:W4:Y:S07]  /*63f0*/  LDSM.16.M88.4 R184, [R204+0x1c00] ;  /* 0x001c0000ccb8783b */ /* 0x000f2e0000000200 */
[----:B------:R-:W-:Y:S01]  /*6400*/  HMMA.16816.F32 R64, R176, R198, R64 ;  /* 0x000000c6b040723c */ /* 0x000fe20000001840 */
[----:B------:R-:W-:Y:S07]  /*6410*/  LDSM.16.M88.4 R176, [R208+0x2000] ;  /* 0x00200000d0b0783b */ /* 0x000fee0000000200 */
[-C--:B-1----:R-:W-:Y:S01]  /*6420*/  HMMA.16816.F32 R4, R108, R180.reuse, R4 ;  /* 0x000000b46c04723c */ /* 0x082fe20000001804 */
[----:B------:R-:W-:Y:S07]  /*6430*/  LDSM.16.M88.4 R196, [R208+0x3000] ;  /* 0x00300000d0c4783b */ /* 0x000fee0000000200 */
[C---:B--2---:R-:W-:Y:S08]  /*6440*/  HMMA.16816.F32 R8, R188.reuse, R180, R8 ;  /* 0x000000b4bc08723c */ /* 0x044ff00000001808 */
[-C--:B------:R-:W-:Y:S08]  /*6450*/  HMMA.16816.F32 R12, R188, R182.reuse, R12 ;  /* 0x000000b6bc0c723c */ /* 0x080ff0000000180c */
[C---:B------:R-:W-:Y:S01]  /*6460*/  HMMA.16816.F32 R16, R108.reuse, R182, R16 ;  /* 0x000000b66c10723c */ /* 0x040fe20000001810 */
[----:B------:R-:W1:Y:S07]  /*6470*/  LDSM.16.M88.4 R180, [R217] ;  /* 0x00000000d9b4783b */ /* 0x000e6e0000000200 */
[-C--:B------:R-:W-:Y:S08]  /*6480*/  HMMA.16816.F32 R20, R108, R200.reuse, R20 ;  /* 0x000000c86c14723c */ /* 0x080ff00000001814 */
[C---:B------:R-:W-:Y:S08]  /*6490*/  HMMA.16816.F32 R24, R188.reuse, R200, R24 ;  /* 0x000000c8bc18723c */ /* 0x040ff00000001818 */
[-C--:B------:R-:W-:Y:S08]  /*64a0*/  HMMA.16816.F32 R28, R188, R202.reuse, R28 ;  /* 0x000000cabc1c723c */ /* 0x080ff0000000181c */
[C---:B------:R-:W-:Y:S01]  /*64b0*/  HMMA.16816.F32 R32, R108.reuse, R202, R32 ;  /* 0x000000ca6c20723c */ /* 0x040fe20000001820 */
[----:B------:R-:W2:Y:S07]  /*64c0*/  LDSM.16.M88.4 R200, [R216] ;  /* 0x00000000d8c8783b */ /* 0x000eae0000000200 */
[-C--:B---3--:R-:W-:Y:S08]  /*64d0*/  HMMA.16816.F32 R36, R108, R192.reuse, R36 ;  /* 0x000000c06c24723c */ /* 0x088ff00000001824 */
[C---:B------:R-:W-:Y:S08]  /*64e0*/  HMMA.16816.F32 R40, R188.reuse, R192, R40 ;  /* 0x000000c0bc28723c */ /* 0x040ff00000001828 */
[-C--:B------:R-:W-:Y:S08]  /*64f0*/  HMMA.16816.F32 R44, R188, R194.reuse, R44 ;  /* 0x000000c2bc2c723c */ /* 0x080ff0000000182c */
[C---:B------:R-:W-:Y:S01]  /*6500*/  HMMA.16816.F32 R48, R108.reuse, R194, R48 ;  /* 0x000000c26c30723c */ /* 0x040fe20000001830 */
[----:B------:R-:W3:Y:S07]  /*6510*/  LDSM.16.M88.4 R192, [R215] ;  /* 0x00000000d7c0783b */ /* 0x000eee0000000200 */
[-C--:B----4-:R-:W-:Y:S08]  /*6520*/  HMMA.16816.F32 R52, R108, R184.reuse, R52 ;  /* 0x000000b86c34723c */ /* 0x090ff00000001834 */
[C---:B------:R-:W-:Y:S08]  /*6530*/  HMMA.16816.F32 R56, R188.reuse, R184, R56 ;  /* 0x000000b8bc38723c */ /* 0x040ff00000001838 */
[-C--:B------:R-:W-:Y:S01]  /*6540*/  HMMA.16816.F32 R60, R188, R186.reuse, R60 ;  /* 0x000000babc3c723c */ /* 0x080fe2000000183c */
[----:B------:R-:W4:Y:S07]  /*6550*/  LDSM.16.M88.4 R188, [R214] ;  /* 0x00000000d6bc783b */ /* 0x000f2e0000000200 */
[----:B------:R-:W-:Y:S01]  /*6560*/  HMMA.16816.F32 R64, R108, R186, R64 ;  /* 0x000000ba6c40723c */ /* 0x000fe20000001840 */
[----:B------:R-:W-:Y:S07]  /*6570*/  LDSM.16.M88.4 R108, [R207+0x4000] ;  /* 0x00400000cf6c783b */ /* 0x000fee0000000200 */
[-C--:B-1----:R-:W-:Y:S01]  /*6580*/  HMMA.16816.F32 R4, R176, R180.reuse, R4 ;  /* 0x000000b4b004723c */ /* 0x082fe20000001804 */
[----:B------:R-:W-:Y:S07]  /*6590*/  LDSM.16.M88.4 R184, [R207+0x5000] ;  /* 0x00500000cfb8783b */ /* 0x000fee0000000200 */
[C---:B------:R-:W-:Y:S08]  /*65a0*/  HMMA.16816.F32 R8, R196.reuse, R180, R8 ;  /* 0x000000b4c408723c */ /* 0x040ff00000001808 */
[-C--:B------:R-:W-:Y:S08]  /*65b0*/  HMMA.16816.F32 R12, R196, R182.reuse, R12 ;  /* 0x000000b6c40c723c */ /* 0x080ff0000000180c */
[C---:B------:R-:W-:Y:S01]  /*65c0*/  HMMA.16816.F32 R16, R176.reuse, R182, R16 ;  /* 0x000000b6b010723c */ /* 0x040fe20000001810 */
[----:B------:R-:W1:Y:S07]  /*65d0*/  LDSM.16.M88.4 R180, [R204+0x2000] ;  /* 0x00200000ccb4783b */ /* 0x000e6e0000000200 */
[-C--:B--2---:R-:W-:Y:S08]  /*65e0*/  HMMA.16816.F32 R20, R176, R200.reuse, R20 ;  /* 0x000000c8b014723c */ /* 0x084ff00000001814 */
        /* <DEDUP_REMOVED lines=8> */
[----:B------:R-:W2:Y:S07]  /*6670*/  LDSM.16.M88.4 R192, [R204+0x2400] ;  /* 0x00240000ccc0783b */ /* 0x000eae0000000200 */
[-C--:B----4-:R-:W-:Y:S08]  /*6680*/  HMMA.16816.F32 R52, R176, R188.reuse, R52 ;  /* 0x000000bcb034723c */ /* 0x090ff00000001834 */
[C---:B------:R-:W-:Y:S08]  /*6690*/  HMMA.16816.F32 R56, R196.reuse, R188, R56 ;  /* 0x000000bcc438723c */ /* 0x040ff00000001838 */
[-C--:B------:R-:W-:Y:S01]  /*66a0*/  HMMA.16816.F32 R60, R196, R190.reuse, R60 ;  /* 0x000000bec43c723c */ /* 0x080fe2000000183c */
[----:B------:R-:W3:Y:S07]  /*66b0*/  LDSM.16.M88.4 R196, [R204+0x2800] ;  /* 0x00280000ccc4783b */ /* 0x000eee0000000200 */
[----:B------:R-:W-:Y:S01]  /*66c0*/  HMMA.16816.F32 R64, R176, R190, R64 ;  /* 0x000000beb040723c */ /* 0x000fe20000001840 */
[----:B------:R-:W-:Y:S07]  /*66d0*/  LDSM.16.M88.4 R176, [R208+0x4000] ;  /* 0x00400000d0b0783b */ /* 0x000fee0000000200 */
[-C--:B-1----:R-:W-:Y:S01]  /*66e0*/  HMMA.16816.F32 R4, R108, R180.reuse, R4 ;  /* 0x000000b46c04723c */ /* 0x082fe20000001804 */
[----:B------:R-:W1:Y:S07]  /*66f0*/  LDSM.16.M88.4 R188, [R213] ;  /* 0x00000000d5bc783b */ /* 0x000e6e0000000200 */
[C---:B------:R-:W-:Y:S08]  /*6700*/  HMMA.16816.F32 R8, R184.reuse, R180, R8 ;  /* 0x000000b4b808723c */ /* 0x040ff00000001808 */
[-C--:B------:R-:W-:Y:S08]  /*6710*/  HMMA.16816.F32 R12, R184, R182.reuse, R12 ;  /* 0x000000b6b80c723c */ /* 0x080ff0000000180c */
[C---:B------:R-:W-:Y:S01]  /*6720*/  HMMA.16816.F32 R16, R108.reuse, R182, R16 ;  /* 0x000000b66c10723c */ /* 0x040fe20000001810 */
[----:B------:R-:W4:Y:S07]  /*6730*/  LDSM.16.M88.4 R180, [R208+0x5000] ;  /* 0x00500000d0b4783b */ /* 0x000f2e0000000200 */
        /* <DEDUP_REMOVED lines=11> */
[----:B------:R-:W-:Y:S07]  /*67f0*/  HMMA.16816.F32 R64, R108, R202, R64 ;  /* 0x000000ca6c40723c */ /* 0x000fee0000001840 */
[----:B------:R-:W-:Y:S01]  /*6800*/  IADD3 R202, R221, -0x1, RZ ;  /* 0xffffffffddca7810 */ /* 0x000fe20007ffe0ff */
[-C--:B-1----:R-:W-:Y:S05]  /*6810*/  HMMA.16816.F32 R4, R176, R188.reuse, R4 ;  /* 0x000000bcb004723c */ /* 0x082fea0000001804 */
[----:B------:R-:W-:Y:S03]  /*6820*/  @P6 IMAD.WIDE.U32 R2, R202, c[0x0][0x1e0], RZ ;  /* 0x00007800ca026a25 */ /* 0x000fe600078e00ff */
[C---:B----4-:R-:W-:Y:S08]  /*6830*/  HMMA.16816.F32 R8, R180.reuse, R188, R8 ;  /* 0x000000bcb408723c */ /* 0x050ff00000001808 */
[-C--:B------:R-:W-:Y:S08]  /*6840*/  HMMA.16816.F32 R12, R180, R190.reuse, R12 ;  /* 0x000000beb40c723c */ /* 0x080ff0000000180c */
[C---:B------:R-:W-:Y:S04]  /*6850*/  HMMA.16816.F32 R16, R176.reuse, R190, R16 ;  /* 0x000000beb010723c */ /* 0x040fe80000001810 */
[----:B------:R-:W-:Y:S02]  /*6860*/  FMUL.FTZ R4, R4, c[0x0][0x320] ;  /* 0x0000c80004047a20 */ /* 0x000fe40000410000 */
[----:B------:R-:W-:Y:S02]  /*6870*/  FMUL.FTZ R5, R5, c[0x0][0x320] ;  /* 0x0000c80005057a20 */ /* 0x000fe40000410000 */
[----:B------:R-:W1:Y:S01]  /*6880*/  MUFU.TANH R228, R4 ;  /* 0x0000000400e47308 */ /* 0x000e620000002400 */
[----:B------:R-:W-:Y:S03]  /*6890*/  FMUL.FTZ R6, R6, c[0x0][0x320] ;  /* 0x0000c80006067a20 */ /* 0x000fe60000410000 */
[----:B------:R-:W-:Y:S02]  /*68a0*/  FMUL.FTZ R7, R7, c[0x0][0x320] ;  /* 0x0000c80007077a20 */ /* 0x000fe40000410000 */
[----:B------:R-:W-:Y:S02]  /*68b0*/  FMUL.FTZ R8, R8, c[0x0][0x320] ;  /* 0x0000c80008087a20 */ /* 0x000fe40000410000 */
[----:B------:R-:W-:Y:S02]  /*68c0*/  FMUL.FTZ R9, R9, c[0x0][0x320] ;  /* 0x0000c80009097a20 */ /* 0x000fe40000410000 */
        /* <DEDUP_REMOVED lines=12> */
[----:B------:R-:W-:Y:S10]  /*6990*/  MUFU.TANH R111, R19 ;  /* 0x00000013006f7308 */ /* 0x000ff40000002400 */
[----:B------:R4:W-:Y:S10]  /*69a0*/  MUFU.TANH R184, R18 ;  /* 0x0000001200b87308 */ /* 0x0009f40000002400 */
[----:B------:R5:W1:Y:S10]  /*69b0*/  MUFU.TANH R230, R7 ;  /* 0x0000000700e67308 */ /* 0x000a740000002400 */
[----:B------:R-:W1:Y:S01]  /*69c0*/  MUFU.TANH R229, R8 ;  /* 0x0000000800e57308 */ /* 0x000e620000002400 */
[----:B----4-:R-:W4:Y:S09]  /*69d0*/  LDL R18, [R1+0x54] ;  /* 0x0000540001127983 */ /* 0x010f320000100800 */
[----:B------:R-:W-:Y:S01]  /*69e0*/  MUFU.TANH R226, R9 ;  /* 0x0000000900e27308 */ /* 0x000fe20000002400 */
[----:B-----5:R-:W5:Y:S09]  /*69f0*/  LDSM.16.M88.4 R4, [R212] ;  /* 0x00000000d404783b */ /* 0x020f720000000200 */
[----:B------:R-:W1:Y:S10]  /*6a00*/  MUFU.TANH R223, R10 ;  /* 0x0000000a00df7308 */ /* 0x000e740000002400 */
[----:B------:R1:W-:Y:S10]  /*6a10*/  MUFU.TANH R203, R11 ;  /* 0x0000000b00cb7308 */ /* 0x0003f40000002400 */
[----:B------:R2:W-:Y:S10]  /*6a20*/  MUFU.TANH R108, R14 ;  /* 0x0000000e006c7308 */ /* 0x0005f40000002400 */
[----:B------:R-:W-:Y:S01]  /*6a30*/  MUFU.TANH R201, R15 ;  /* 0x0000000f00c97308 */ /* 0x000fe20000002400 */
[-C--:B-----5:R-:W-:Y:S01]  /*6a40*/  HMMA.16816.F32 R20, R176, R4.reuse, R20 ;  /* 0x00000004b014723c */ /* 0x0a0fe20000001814 */
[----:B-1----:R-:W1:Y:S08]  /*6a50*/  LDSM.16.M88.4 R8, [R211] ;  /* 0x00000000d308783b */ /* 0x002e700000000200 */
[----:B------:R5:W-:Y:S01]  /*6a60*/  MUFU.TANH R199, R16 ;  /* 0x0000001000c77308 */ /* 0x000be20000002400 */
[C---:B------:R-:W-:Y:S07]  /*6a70*/  HMMA.16816.F32 R24, R180.reuse, R4, R24 ;  /* 0x00000004b418723c */ /* 0x040fee0000001818 */
[----:B------:R-:W-:Y:S02]  /*6a80*/  @P2 IMAD.HI.U32 R5, R0, c[0x0][0x2c8], RZ ;  /* 0x0000b20000052a27 */ /* 0x000fe400078e00ff */
[----:B------:R1:W-:Y:S01]  /*6a90*/  MUFU.TANH R198, R17 ;  /* 0x0000001100c67308 */ /* 0x0003e20000002400 */
[-C--:B------:R-:W-:Y:S03]  /*6aa0*/  HMMA.16816.F32 R28, R180, R6.reuse, R28 ;  /* 0x00000006b41c723c */ /* 0x080fe6000000181c */
[----:B------:R-:W-:Y:S02]  /*6ab0*/  @P6 SHF.R.S32.HI R4, RZ, 0x1f, R202 ;  /* 0x0000001fff046819 */ /* 0x000fe400000114ca */
[----:B------:R-:W-:Y:S01]  /*6ac0*/  @P2 SHF.R.U32.HI R0, RZ, c[0x0][0x2cc], R5 ;  /* 0x0000b300ff002a19 */ /* 0x000fe20000011605 */
[----:B------:R-:W-:Y:S02]  /*6ad0*/  FMUL.FTZ R23, R23, c[0x0][0x320] ;  /* 0x0000c80017177a20 */ /* 0x000fe40000410000 */
[C---:B------:R-:W-:Y:S01]  /*6ae0*/  HMMA.16816.F32 R32, R176.reuse, R6, R32 ;  /* 0x00000006b020723c */ /* 0x040fe20000001820 */
[----:B------:R-:W-:Y:S01]  /*6af0*/  MUFU.TANH R109, R13 ;  /* 0x0000000d006d7308 */ /* 0x000fe20000002400 */
[----:B--2---:R-:W-:Y:S02]  /*6b00*/  SHFL.IDX PT, R14, R0, RZ, 0x1c1f ;  /* 0x001c1fff000e7589 */ /* 0x004fe400000e0000 */
[----:B------:R-:W-:Y:S02]  /*6b10*/  @P6 IMAD R4, R4, c[0x0][0x1e0], RZ ;  /* 0x0000780004046a24 */ /* 0x000fe400078e02ff */
[----:B------:R-:W-:Y:S01]  /*6b20*/  FMUL.FTZ R20, R20, c[0x0][0x320] ;  /* 0x0000c80014147a20 */ /* 0x000fe20000410000 */
[----:B------:R-:W-:Y:S01]  /*6b30*/  @P6 MOV R7, c[0x0][0x1e4] ;  /* 0x0000790000076a02 */ /* 0x000fe20000000f00 */
[----:B------:R-:W-:Y:S02]  /*6b40*/  @P6 IMAD R4, R202, c[0x0][0x1e4], R4 ;  /* 0x00007900ca046a24 */ /* 0x000fe400078e0204 */
[----:B-----5:R-:W-:Y:S01]  /*6b50*/  SHFL.IDX PT, R16, R0, 0x1, 0x1c1f ;  /* 0x003c1f0000107f89 */ /* 0x020fe200000e0000 */
[----:B------:R2:W5:Y:S01]  /*6b60*/  MUFU.TANH R110, R12 ;  /* 0x0000000c006e7308 */ /* 0x0005620000002400 */
[----:B------:R-:W-:Y:S01]  /*6b70*/  FMUL.FTZ R22, R22, c[0x0][0x320] ;  /* 0x0000c80016167a20 */ /* 0x000fe20000410000 */
[----:B------:R-:W-:Y:S01]  /*6b80*/  @P6 IADD3 R3, R3, R4, RZ ;  /* 0x0000000403036210 */ /* 0x000fe20007ffe0ff */
[----:B------:R-:W-:Y:S01]  /*6b90*/  @P6 IMAD.SHL.U32 R4, R2, 0x40, RZ ;  /* 0x0000004002046824 */ /* 0x000fe200078e00ff */
[-C--:B-1----:R-:W-:Y:S03]  /*6ba0*/  HMMA.16816.F32 R36, R176, R8.reuse, R36 ;  /* 0x00000008b024723c */ /* 0x082fe60000001824 */
[----:B------:R-:W-:Y:S01]  /*6bb0*/  SHFL.IDX PT, R17, R0, 0x2, 0x1c1f ;  /* 0x005c1f0000117f89 */ /* 0x000fe200000e0000 */
[----:B------:R-:W-:Y:S01]  /*6bc0*/  FMUL.FTZ R30, R30, c[0x0][0x320] ;  /* 0x0000c8001e1e7a20 */ /* 0x000fe20000410000 */
[----:B------:R-:W-:Y:S01]  /*6bd0*/  @P6 IADD3 R5, P1, R4, R234, RZ ;  /* 0x000000ea04056210 */ /* 0x000fe20007f3e0ff */
[----:B------:R-:W-:Y:S01]  /*6be0*/  MUFU.TANH R188, R23 ;  /* 0x0000001700bc7308 */ /* 0x000fe20000002400 */
[----:B------:R-:W-:Y:S01]  /*6bf0*/  @P6 SHF.L.U64.HI R2, R2, 0x6, R3 ;  /* 0x0000000602026819 */ /* 0x000fe20000010203 */
[----:B------:R-:W-:Y:S01]  /*6c00*/  FMUL.FTZ R21, R21, c[0x0][0x320] ;  /* 0x0000c80015157a20 */ /* 0x000fe20000410000 */
[C---:B------:R-:W-:Y:S02]  /*6c10*/  HMMA.16816.F32 R40, R180.reuse, R8, R40 ;  /* 0x00000008b428723c */ /* 0x040fe40000001828 */
[----:B------:R1:W-:Y:S02]  /*6c20*/  SHFL.IDX PT, R15, R0, 0x3, 0x1c1f ;  /* 0x007c1f00000f7f89 */ /* 0x0003e400000e0000 */
[----:B------:R-:W-:Y:S02]  /*6c30*/  FMUL.FTZ R34, R34, c[0x0][0x320] ;  /* 0x0000c80022227a20 */ /* 0x000fe40000410000 */
[----:B------:R-:W-:Y:S01]  /*6c40*/  FMUL.FTZ R27, R27, c[0x0][0x320] ;  /* 0x0000c8001b1b7a20 */ /* 0x000fe20000410000 */
[----:B------:R-:W-:Y:S01]  /*6c50*/  MUFU.TANH R195, R30 ;  /* 0x0000001e00c37308 */ /* 0x000fe20000002400 */
[----:B------:R-:W-:Y:S01]  /*6c60*/  FMUL.FTZ R35, R35, c[0x0][0x320] ;  /* 0x0000c80023237a20 */ /* 0x000fe20000410000 */
[-C--:B------:R-:W-:Y:S03]  /*6c70*/  HMMA.16816.F32 R44, R180, R10.reuse, R44 ;  /* 0x0000000ab42c723c */ /* 0x080fe6000000182c */
[----:B------:R-:W-:Y:S01]  /*6c80*/  FMUL.FTZ R32, R32, c[0x0][0x320] ;  /* 0x0000c80020207a20 */ /* 0x000fe20000410000 */
[----:B------:R-:W-:Y:S01]  /*6c90*/  @P6 MOV R9, c[0x0][0x1e0] ;  /* 0x0000780000096a02 */ /* 0x000fe20000000f00 */
[----:B------:R-:W-:Y:S02]  /*6ca0*/  FMUL.FTZ R33, R33, c[0x0][0x320] ;  /* 0x0000c80021217a20 */ /* 0x000fe40000410000 */
[----:B------:R-:W-:Y:S01]  /*6cb0*/  FMUL.FTZ R37, R37, c[0x0][0x320] ;  /* 0x0000c80025257a20 */ /* 0x000fe20000410000 */
[----:B------:R-:W1:Y:S01]  /*6cc0*/  MUFU.TANH R105, R20 ;  /* 0x0000001400697308 */ /* 0x000e620000002400 */
[----:B------:R-:W-:Y:S01]  /*6cd0*/  FMUL.FTZ R31, R31, c[0x0][0x320] ;  /* 0x0000c8001f1f7a20 */ /* 0x000fe20000410000 */
[C---:B------:R-:W-:Y:S02]  /*6ce0*/  HMMA.16816.F32 R48, R176.reuse, R10, R48 ;  /* 0x0000000ab030723c */ /* 0x040fe40000001830 */
[----:B--2---:R-:W-:Y:S02]  /*6cf0*/  IMAD.MOV.U32 R12, RZ, RZ, -0x40 ;  /* 0xffffffc0ff0c7424 */ /* 0x004fe400078e00ff */
[----:B------:R-:W-:Y:S01]  /*6d00*/  FMUL.FTZ R36, R36, c[0x0][0x320] ;  /* 0x0000c80024247a20 */ /* 0x000fe20000410000 */
[C---:B------:R-:W-:Y:S01]  /*6d10*/  @P6 LEA R3, P0, R9.reuse, R4, 0x5 ;  /* 0x0000000409036211 */ /* 0x040fe200078028ff */
[----:B------:R-:W-:Y:S02]  /*6d20*/  @P6 IMAD.X R6, R2, 0x1, R224, P1 ;  /* 0x0000000102066824 */ /* 0x000fe400008e06e0 */
[----:B------:R2:W-:Y:S01]  /*6d30*/  MUFU.TANH R185, R34 ;  /* 0x0000002200b97308 */ /* 0x0005e20000002400 */
[----:B------:R-:W-:Y:S03]  /*6d40*/  FMUL.FTZ R38, R38, c[0x0][0x320] ;  /* 0x0000c80026267a20 */ /* 0x000fe60000410000 */
[----:B------:R-:W-:Y:S01]  /*6d50*/  FMUL.FTZ R28, R28, c[0x0][0x320] ;  /* 0x0000c8001c1c7a20 */ /* 0x000fe20000410000 */
[----:B------:R-:W-:Y:S01]  /*6d60*/  @P6 LEA.HI.X R9, R9, R2, R7, 0x5, P0 ;  /* 0x0000000209096211 */ /* 0x000fe200000f2c07 */
[----:B------:R-:W-:Y:S01]  /*6d70*/  FMUL.FTZ R41, R41, c[0x0][0x320] ;  /* 0x0000c80029297a20 */ /* 0x000fe20000410000 */
[----:B------:R-:W-:Y:S01]  /*6d80*/  @P6 IADD3 R8, P0, R234, 0x20, RZ ;  /* 0x00000020ea086810 */ /* 0x000fe20007f1e0ff */
[----:B------:R-:W-:Y:S02]  /*6d90*/  FMUL.FTZ R29, R29, c[0x0][0x320] ;  /* 0x0000c8001d1d7a20 */ /* 0x000fe40000410000 */
[----:B------:R-:W-:Y:S01]  /*6da0*/  MUFU.TANH R200, R37 ;  /* 0x0000002500c87308 */ /* 0x000fe20000002400 */
[----:B------:R-:W-:Y:S01]  /*6db0*/  @P6 IADD3.X R7, RZ, R224, RZ, P0, !PT ;  /* 0x000000e0ff076210 */ /* 0x000fe200007fe4ff */
[----:B------:R-:W-:Y:S02]  /*6dc0*/  FMUL.FTZ R39, R39, c[0x0][0x320] ;  /* 0x0000c80027277a20 */ /* 0x000fe40000410000 */
[----:B------:R-:W-:Y:S02]  /*6dd0*/  IMAD R12, R221, R12, 0x1 ;  /* 0x00000001dd0c7424 */ /* 0x000fe400078e020c */
[----:B------:R-:W-:Y:S02]  /*6de0*/  FMUL.FTZ R25, R25, c[0x0][0x320] ;  /* 0x0000c80019197a20 */ /* 0x000fe40000410000 */
[----:B------:R-:W-:Y:S02]  /*6df0*/  FMUL.FTZ R24, R24, c[0x0][0x320] ;  /* 0x0000c80018187a20 */ /* 0x000fe40000410000 */
[----:B------:R1:W-:Y:S01]  /*6e00*/  MUFU.TANH R187, R35 ;  /* 0x0000002300bb7308 */ /* 0x0003e20000002400 */
[----:B------:R-:W-:Y:S02]  /*6e10*/  FMUL.FTZ R26, R26, c[0x0][0x320] ;  /* 0x0000c8001a1a7a20 */ /* 0x000fe40000410000 */
[----:B------:R-:W-:Y:S01]  /*6e20*/  FMUL.FTZ R40, R40, c[0x0][0x320] ;  /* 0x0000c80028287a20 */ /* 0x000fe20000410000 */
[----:B--2---:R-:W-:Y:S01]  /*6e30*/  @P6 LEA R34, P1, R5, c[0x0][0x1c8], 0x1 ;  /* 0x0000720005226a11 */ /* 0x004fe200078208ff */
        /* <DEDUP_REMOVED lines=10> */
[----:B------:R-:W-:Y:S02]  /*6ee0*/  FMUL.FTZ R50, R50, c[0x0][0x320] ;  /* 0x0000c80032327a20 */ /* 0x000fe40000410000 */
[----:B------:R-:W-:Y:S01]  /*6ef0*/  FMUL.FTZ R51, R51, c[0x0][0x320] ;  /* 0x0000c80033337a20 */ /* 0x000fe20000410000 */
[----:B-1----:R-:W-:Y:S02]  /*6f00*/  @P6 LEA.HI.X R35, R5, c[0x0][0x1cc], R6, 0x1, P1 ;  /* 0x0000730005236a11 */ /* 0x002fe400008f0c06 */
[----:B------:R-:W-:Y:S02]  /*6f10*/  @P6 IADD3 R6, P1, R234, 0x40, RZ ;  /* 0x00000040ea066810 */ /* 0x000fe40007f3e0ff */
[C---:B------:R-:W-:Y:S02]  /*6f20*/  @P6 IADD3 R5, P0, R4.reuse, R8, RZ ;  /* 0x0000000804056210 */ /* 0x040fe40007f1e0ff */
[----:B------:R-:W-:Y:S01]  /*6f30*/  MUFU.TANH R190, R25 ;  /* 0x0000001900be7308 */ /* 0x000fe20000002400 */
[----:B------:R-:W-:Y:S01]  /*6f40*/  @P6 IMAD.X R13, RZ, RZ, R224, P1 ;  /* 0x000000ffff0d6224 */ /* 0x000fe200008e06e0 */
[----:B------:R-:W-:Y:S02]  /*6f50*/  @P6 IADD3 R4, P1, R4, R6, RZ ;  /* 0x0000000604046210 */ /* 0x000fe40007f3e0ff */
[CC--:B------:R-:W-:Y:S02]  /*6f60*/  @P6 IADD3.X R0, R2.reuse, R7.reuse, RZ, P0, !PT ;  /* 0x0000000702006210 */ /* 0x0c0fe400007fe4ff */
[----:B------:R-:W-:Y:S01]  /*6f70*/  @P6 LEA R30, P0, R5, c[0x0][0x1c8], 0x1 ;  /* 0x00007200051e6a11 */ /* 0x000fe200078008ff */
[----:B------:R-:W-:Y:S03]  /*6f80*/  @P6 IMAD.X R2, R2, 0x1, R13, P1 ;  /* 0x0000000102026824 */ /* 0x000fe600008e060d */
[----:B------:R1:W-:Y:S01]  /*6f90*/  MUFU.TANH R102, R33 ;  /* 0x0000002100667308 */ /* 0x0003e20000002400 */
[C---:B--2---:R-:W-:Y:S09]  /*6fa0*/  @P6 LEA R32, P1, R4.reuse, c[0x0][0x1c8], 0x1 ;  /* 0x0000720004206a11 */ /* 0x044ff200078208ff */
[----:B------:R-:W-:Y:S10]  /*6fb0*/  MUFU.TANH R189, R24 ;  /* 0x0000001800bd7308 */ /* 0x000ff40000002400 */
[----:B------:R2:W-:Y:S01]  /*6fc0*/  MUFU.TANH R196, R31 ;  /* 0x0000001f00c47308 */ /* 0x0005e20000002400 */
[----:B-1----:R-:W-:Y:S02]  /*6fd0*/  @P6 LEA.HI.X R33, R4, c[0x0][0x1cc], R2, 0x1, P1 ;  /* 0x0000730004216a11 */ /* 0x002fe400008f0c02 */
[----:B------:R-:W-:Y:S07]  /*6fe0*/  @P6 IADD3 R19, P1, R3, R8, RZ ;  /* 0x0000000803136210 */ /* 0x000fee0007f3e0ff */
[----:B------:R-:W-:Y:S01]  /*6ff0*/  MUFU.TANH R186, R22 ;  /* 0x0000001600ba7308 */ /* 0x000fe20000002400 */
[----:B------:R-:W-:Y:S09]  /*7000*/  @P6 IADD3.X R37, R9, R7, RZ, P1, !PT ;  /* 0x0000000709256210 */ /* 0x000ff20000ffe4ff */
[----:B------:R1:W-:Y:S01]  /*7010*/  MUFU.TANH R191, R28 ;  /* 0x0000001c00bf7308 */ /* 0x0003e20000002400 */
[----:B--2---:R-:W-:Y:S02]  /*7020*/  @P6 LEA.HI.X R31, R5, c[0x0][0x1cc], R0, 0x1, P0 ;  /* 0x00007300051f6a11 */ /* 0x004fe400000f0c00 */
[----:B------:R-:W-:Y:S02]  /*7030*/  @P6 IADD3 R23, P0, R3, R6, RZ ;  /* 0x0000000603176210 */ /* 0x000fe40007f1e0ff */
[----:B------:R-:W2:Y:S01]  /*7040*/  LDSM.16.M88.4 R4, [R210] ;  /* 0x00000000d204783b */ /* 0x000ea20000000200 */
[----:B------:R-:W-:Y:S04]  /*7050*/  DEPBAR.LE SB0, 0x0 ;  /* 0x000080000000791a */ /* 0x000fe80000000000 */
[----:B------:R-:W-:Y:S01]  /*7060*/  MUFU.TANH R193, R26 ;  /* 0x0000001a00c17308 */ /* 0x000fe20000002400 */
[----:B------:R-:W-:Y:S02]  /*7070*/  @P6 IADD3.X R36, R9, R13, RZ, P0, !PT ;  /* 0x0000000d09246210 */ /* 0x000fe400007fe4ff */
[----:B------:R-:W-:Y:S07]  /*7080*/  BAR.SYNC.DEFER_BLOCKING 0x0 ;  /* 0x0000000000007b1d */ /* 0x000fee0000010000 */
[----:B------:R1:W-:Y:S10]  /*7090*/  MUFU.TANH R192, R29 ;  /* 0x0000001d00c07308 */ /* 0x0003f40000002400 */
[----:B------:R-:W1:Y:S10]  /*70a0*/  MUFU.TANH R104, R21 ;  /* 0x0000001500687308 */ /* 0x000e740000002400 */
[----:B------:R-:W-:Y:S01]  /*70b0*/  MUFU.TANH R225, R40 ;  /* 0x0000002800e17308 */ /* 0x000fe20000002400 */
[-C--:B--2---:R-:W-:Y:S09]  /*70c0*/  HMMA.16816.F32 R52, R176, R4.reuse, R52 ;  /* 0x00000004b034723c */ /* 0x084ff20000001834 */
[----:B------:R-:W-:Y:S01]  /*70d0*/  MUFU.TANH R222, R38 ;  /* 0x0000002600de7308 */ /* 0x000fe20000002400 */
[C---:B------:R-:W-:Y:S09]  /*70e0*/  HMMA.16816.F32 R56, R180.reuse, R4, R56 ;  /* 0x00000004b438723c */ /* 0x040ff20000001838 */
[----:B------:R-:W-:Y:S01]  /*70f0*/  MUFU.TANH R38, R41 ;  /* 0x0000002900267308 */ /* 0x000fe20000002400 */
[-C--:B------:R-:W-:Y:S07]  /*7100*/  HMMA.16816.F32 R60, R180, R6.reuse, R60 ;  /* 0x00000006b43c723c */ /* 0x080fee000000183c */
[----:B------:R-:W-:Y:S01]  /*7110*/  IMAD.MOV.U32 R183, RZ, RZ, R232 ;  /* 0x000000ffffb77224 */ /* 0x000fe200078e00e8 */
[----:B------:R-:W-:Y:S01]  /*7120*/  HMMA.16816.F32 R64, R176, R6, R64 ;  /* 0x00000006b040723c */ /* 0x000fe20000001840 */
[----:B------:R2:W2:Y:S03]  /*7130*/  MUFU.TANH R194, R27 ;  /* 0x0000001b00c27308 */ /* 0x0004a60000002400 */
[----:B----4-:R-:W-:Y:S01]  /*7140*/  IADD3 R0, R12, c[0x0][0x1d0], -R18 ;  /* 0x000074000c007a10 */ /* 0x010fe20007ffe812 */
[----:B------:R-:W-:Y:S01]  /*7150*/  FMUL.FTZ R52, R52, c[0x0][0x320] ;  /* 0x0000c80034347a20 */ /* 0x000fe20000410000 */
[----:B------:R-:W-:Y:S01]  /*7160*/  @P6 IADD3 R12, P1, R3, R234, RZ ;  /* 0x000000ea030c6210 */ /* 0x000fe20007f3e0ff */
[----:B------:R-:W-:Y:S01]  /*7170*/  FMUL.FTZ R53, R53, c[0x0][0x320] ;  /* 0x0000c80035357a20 */ /* 0x000fe20000410000 */
[----:B------:R-:W-:Y:S01]  /*7180*/  IADD3 R0, R0, -c[0x0][0x168], RZ ;  /* 0x80005a0000007a10 */ /* 0x000fe20007ffe0ff */
[----:B------:R-:W-:Y:S02]  /*7190*/  FMUL.FTZ R54, R54, c[0x0][0x320] ;  /* 0x0000c80036367a20 */ /* 0x000fe40000410000 */
[----:B------:R-:W-:Y:S01]  /*71a0*/  MUFU.TANH R246, R45 ;  /* 0x0000002d00f67308 */ /* 0x000fe20000002400 */
[C---:B------:R-:W-:Y:S01]  /*71b0*/  IADD3 R3, R0.reuse, R16, RZ ;  /* 0x0000001000037210 */ /* 0x040fe20007ffe0ff */
[----:B------:R-:W-:Y:S02]  /*71c0*/  IMAD.IADD R8, R0, 0x1, R14 ;  /* 0x0000000100087824 */ /* 0x000fe400078e020e */
[----:B------:R-:W-:Y:S01]  /*71d0*/  @P6 IMAD.X R14, R9, 0x1, R224, P1 ;  /* 0x00000001090e6824 */ /* 0x000fe200008e06e0 */
[----:B-1----:R-:W-:Y:S01]  /*71e0*/  @P6 LEA R28, P1, R12, c[0x0][0x1c8], 0x1 ;  /* 0x000072000c1c6a11 */ /* 0x002fe200078208ff */
[----:B------:R-:W-:Y:S01]  /*71f0*/  IMAD.IADD R2, R0, 0x1, R17 ;  /* 0x0000000100027824 */ /* 0x000fe200078e0211 */
[----:B------:R-:W-:Y:S01]  /*7200*/  ISETP.GT.AND P0, PT, R8, RZ, PT ;  /* 0x000000ff0800720c */ /* 0x000fe20003f04270 */
[----:B------:R-:W-:Y:S01]  /*7210*/  FMUL.FTZ R59, R59, c[0x0][0x320] ;  /* 0x0000c8003b3b7a20 */ /* 0x000fe20000410000 */
[----:B------:R-:W-:Y:S01]  /*7220*/  @P6 LEA.HI.X R29, R12, c[0x0][0x1cc], R14, 0x1, P1 ;  /* 0x000073000c1d6a11 */ /* 0x000fe200008f0c0e */
[----:B------:R1:W-:Y:S01]  /*7230*/  MUFU.TANH R224, R44 ;  /* 0x0000002c00e07308 */ /* 0x0003e20000002400 */
[----:B------:R-:W-:Y:S01]  /*7240*/  FSEL R12, R228, -INF , P0 ;  /* 0xff800000e40c7808 */ /* 0x000fe20000000000 */
[----:B------:R-:W-:Y:S01]  /*7250*/  FMUL.FTZ R63, R63, c[0x0][0x320] ;  /* 0x0000c8003f3f7a20 */ /* 0x000fe20000410000 */
[----:B------:R-:W-:Y:S01]  /*7260*/  ISETP.GT.AND P1, PT, R8, 0x1, PT ;  /* 0x000000010800780c */ /* 0x000fe20003f24270 */
[----:B--2---:R-:W-:Y:S01]  /*7270*/  FMUL.FTZ R27, R55, c[0x0][0x320] ;  /* 0x0000c800371b7a20 */ /* 0x004fe20000410000 */
[----:B------:R-:W-:Y:S01]  /*7280*/  ISETP.GT.AND P0, PT, R3, RZ, PT ;  /* 0x000000ff0300720c */ /* 0x000fe20003f04270 */
[----:B------:R-:W-:Y:S01]  /*7290*/  FMUL.FTZ R4, R64, c[0x0][0x320] ;  /* 0x0000c80040047a20 */ /* 0x000fe20000410000 */
[----:B------:R-:W-:Y:S01]  /*72a0*/  IADD3 R0, R0, R15, RZ ;  /* 0x0000000f00007210 */ /* 0x000fe20007ffe0ff */
[----:B------:R-:W-:Y:S01]  /*72b0*/  FMUL.FTZ R5, R65, c[0x0][0x320] ;  /* 0x0000c80041057a20 */ /* 0x000fe20000410000 */
[----:B------:R-:W-:Y:S01]  /*72c0*/  FSEL R13, R227, -INF , P1 ;  /* 0xff800000e30d7808 */ /* 0x000fe20000800000 */
[----:B------:R-:W2:Y:S01]  /*72d0*/  MUFU.TANH R39, R39 ;  /* 0x0000002700277308 */ /* 0x000ea20000002400 */
[----:B------:R-:W-:Y:S01]  /*72e0*/  ISETP.GT.AND P1, PT, R3, 0x1, PT ;  /* 0x000000010300780c */ /* 0x000fe20003f24270 */
[----:B------:R-:W-:Y:S01]  /*72f0*/  FMUL.FTZ R61, R61, c[0x0][0x320] ;  /* 0x0000c8003d3d7a20 */ /* 0x000fe20000410000 */
[----:B---3--:R-:W-:Y:S01]  /*7300*/  FSEL R15, R231, -INF , P0 ;  /* 0xff800000e70f7808 */ /* 0x008fe20000000000 */
[----:B------:R-:W-:Y:S01]  /*7310*/  FMUL.FTZ R56, R56, c[0x0][0x320] ;  /* 0x0000c80038387a20 */ /* 0x000fe20000410000 */
[----:B------:R-:W-:Y:S01]  /*7320*/  ISETP.GT.AND P0, PT, R2, RZ, PT ;  /* 0x000000ff0200720c */ /* 0x000fe20003f04270 */
[----:B------:R-:W-:Y:S01]  /*7330*/  FMUL.FTZ R57, R57, c[0x0][0x320] ;  /* 0x0000c80039397a20 */ /* 0x000fe20000410000 */
[----:B------:R-:W-:Y:S01]  /*7340*/  FSEL R16, R230, -INF , P1 ;  /* 0xff800000e6107808 */ /* 0x000fe20000800000 */
[----:B------:R-:W-:Y:S01]  /*7350*/  FMUL.FTZ R60, R60, c[0x0][0x320] ;  /* 0x0000c8003c3c7a20 */ /* 0x000fe20000410000 */
[----:B------:R-:W-:Y:S01]  /*7360*/  FSEL R17, R229, -INF , P0 ;  /* 0xff800000e5117808 */ /* 0x000fe20000000000 */
[----:B------:R-:W-:Y:S01]  /*7370*/  MUFU.TANH R61, R61 ;  /* 0x0000003d003d7308 */ /* 0x000fe20000002400 */
[----:B------:R-:W-:Y:S01]  /*7380*/  ISETP.GT.AND P0, PT, R0, RZ, PT ;  /* 0x000000ff0000720c */ /* 0x000fe20003f04270 */
[----:B------:R-:W-:Y:S01]  /*7390*/  FMUL.FTZ R58, R58, c[0x0][0x320] ;  /* 0x0000c8003a3a7a20 */ /* 0x000fe20000410000 */
[----:B------:R-:W-:Y:S01]  /*73a0*/  ISETP.GT.AND P1, PT, R2, 0x1, PT ;  /* 0x000000010200780c */ /* 0x000fe20003f24270 */
[----:B------:R-:W-:Y:S01]  /*73b0*/  FMUL.FTZ R62, R62, c[0x0][0x320] ;  /* 0x0000c8003e3e7a20 */ /* 0x000fe20000410000 */
[----:B------:R-:W-:Y:S02]  /*73c0*/  FSEL R25, R223, -INF , P0 ;  /* 0xff800000df197808 */ /* 0x000fe40000000000 */
[----:B------:R-:W-:Y:S02]  /*73d0*/  FSEL R18, R226, -INF , P1 ;  /* 0xff800000e2127808 */ /* 0x000fe40000800000 */
[----:B------:R-:W-:Y:S01]  /*73e0*/  ISETP.GT.AND P0, PT, R2, 0x8, PT ;  /* 0x000000080200780c */ /* 0x000fe20003f04270 */
[----:B------:R-:W3:Y:S01]  /*73f0*/  MUFU.TANH R42, R42 ;  /* 0x0000002a002a7308 */ /* 0x000ee20000002400 */
[----:B------:R-:W-:Y:S02]  /*7400*/  ISETP.GT.AND P1, PT, R0, 0x1, PT ;  /* 0x000000010000780c */ /* 0x000fe40003f24270 */
[----:B-----5:R-:W-:Y:S02]  /*7410*/  FSEL R20, R110, -INF , P0 ;  /* 0xff8000006e147808 */ /* 0x020fe40000000000 */
[----:B------:R-:W-:Y:S02]  /*7420*/  ISETP.GT.AND P0, PT, R0, 0x8, PT ;  /* 0x000000080000780c */ /* 0x000fe40003f04270 */
[----:B------:R-:W-:Y:S02]  /*7430*/  FSEL R24, R203, -INF , P1 ;  /* 0xff800000cb187808 */ /* 0x000fe40000800000 */
[----:B------:R-:W-:Y:S01]  /*7440*/  ISETP.GT.AND P1, PT, R2, 0x9, PT ;  /* 0x000000090200780c */ /* 0x000fe20003f24270 */
[----:B------:R-:W-:Y:S01]  /*7450*/  MUFU.TANH R43, R43 ;  /* 0x0000002b002b7308 */ /* 0x000fe20000002400 */
[----:B------:R-:W-:Y:S02]  /*7460*/  FSEL R26, R108, -INF , P0 ;  /* 0xff8000006c1a7808 */ /* 0x000fe40000000000 */
[----:B------:R-:W-:Y:S02]  /*7470*/  FSEL R22, R109, -INF , P1 ;  /* 0xff8000006d167808 */ /* 0x000fe40000800000 */
[----:B------:R-:W-:Y:S02]  /*7480*/  ISETP.GT.AND P1, PT, R0, 0x9, PT ;  /* 0x000000090000780c */ /* 0x000fe40003f24270 */
[C---:B------:R-:W-:Y:S02]  /*7490*/  ISETP.GT.AND P0, PT, R8.reuse, 0x8, PT ;  /* 0x000000080800780c */ /* 0x040fe40003f04270 */
[----:B------:R-:W-:Y:S01]  /*74a0*/  FSEL R21, R201, -INF , P1 ;  /* 0xff800000c9157808 */ /* 0x000fe20000800000 */
[----:B------:R-:W-:Y:S01]  /*74b0*/  MUFU.TANH R108, R63 ;  /* 0x0000003f006c7308 */ /* 0x000fe20000002400 */
[----:B------:R-:W-:Y:S02]  /*74c0*/  FSEL R9, R199, -INF , P0 ;  /* 0xff800000c7097808 */ /* 0x000fe40000000000 */
[----:B------:R-:W-:Y:S02]  /*74d0*/  ISETP.GT.AND P1, PT, R8, 0x9, PT ;  /* 0x000000090800780c */ /* 0x000fe40003f24270 */
[C---:B------:R-:W-:Y:S02]  /*74e0*/  ISETP.GT.AND P0, PT, R3.reuse, 0x8, PT ;  /* 0x000000080300780c */ /* 0x040fe40003f04270 */
[----:B------:R-:W-:Y:S02]  /*74f0*/  FSEL R10, R198, -INF , P1 ;  /* 0xff800000c60a7808 */ /* 0x000fe40000800000 */
[----:B------:R-:W-:Y:S01]  /*7500*/  FSEL R11, R184, -INF , P0 ;  /* 0xff800000b80b7808 */ /* 0x000fe20000000000 */
[----:B------:R-:W4:Y:S01]  /*7510*/  MUFU.TANH R48, R48 ;  /* 0x0000003000307308 */ /* 0x000f220000002400 */
[----:B------:R-:W-:Y:S02]  /*7520*/  ISETP.GT.AND P1, PT, R3, 0x9, PT ;  /* 0x000000090300780c */ /* 0x000fe40003f24270 */
[C---:B------:R-:W-:Y:S02]  /*7530*/  ISETP.GT.AND P0, PT, R8.reuse, 0x10, PT ;  /* 0x000000100800780c */ /* 0x040fe40003f04270 */
[----:B------:R-:W-:Y:S02]  /*7540*/  FSEL R14, R111, -INF , P1 ;  /* 0xff8000006f0e7808 */ /* 0x000fe40000800000 */
[----:B------:R-:W-:Y:S02]  /*7550*/  FSEL R40, R105, -INF , P0 ;  /* 0xff80000069287808 */ /* 0x000fe40000000000 */
[----:B------:R-:W-:Y:S01]  /*7560*/  ISETP.GT.AND P1, PT, R8, 0x11, PT ;  /* 0x000000110800780c */ /* 0x000fe20003f24270 */
[----:B------:R-:W5:Y:S01]  /*7570*/  MUFU.TANH R49, R49 ;  /* 0x0000003100317308 */ /* 0x000f620000002400 */
[C---:B------:R-:W-:Y:S02]  /*7580*/  ISETP.GT.AND P0, PT, R3.reuse, 0x10, PT ;  /* 0x000000100300780c */ /* 0x040fe40003f04270 */
[----:B------:R-:W-:Y:S02]  /*7590*/  FSEL R41, R104, -INF , P1 ;  /* 0xff80000068297808 */ /* 0x000fe40000800000 */
[----:B------:R-:W-:Y:S02]  /*75a0*/  FSEL R186, R186, -INF , P0 ;  /* 0xff800000baba7808 */ /* 0x000fe40000000000 */
[----:B------:R-:W-:Y:S02]  /*75b0*/  ISETP.GT.AND P0, PT, R2, 0x10, PT ;  /* 0x000000100200780c */ /* 0x000fe40003f04270 */
[----:B------:R-:W-:Y:S01]  /*75c0*/  ISETP.GT.AND P1, PT, R3, 0x11, PT ;  /* 0x000000110300780c */ /* 0x000fe20003f24270 */
[----:B------:R-:W1:Y:S01]  /*75d0*/  MUFU.TANH R7, R52 ;  /* 0x0000003400077308 */ /* 0x000e620000002400 */
[----:B------:R-:W-:Y:S02]  /*75e0*/  FSEL R189, R189, -INF , P0 ;  /* 0xff800000bdbd7808 */ /* 0x000fe40000000000 */
[----:B------:R-:W-:Y:S02]  /*75f0*/  FSEL R188, R188, -INF , P1 ;  /* 0xff800000bcbc7808 */ /* 0x000fe40000800000 */
[----:B------:R-:W-:Y:S02]  /*7600*/  ISETP.GT.AND P0, PT, R0, 0x10, PT ;  /* 0x000000100000780c */ /* 0x000fe40003f04270 */
[----:B------:R-:W-:Y:S02]  /*7610*/  ISETP.GT.AND P1, PT, R2, 0x11, PT ;  /* 0x000000110200780c */ /* 0x000fe40003f24270 */
[----:B------:R-:W-:Y:S01]  /*7620*/  FSEL R193, R193, -INF , P0 ;  /* 0xff800000c1c17808 */ /* 0x000fe20000000000 */
[----:B------:R-:W1:Y:S01]  /*7630*/  MUFU.TANH R6, R53 ;  /* 0x0000003500067308 */ /* 0x000e620000002400 */
[----:B------:R-:W-:Y:S02]  /*7640*/  FSEL R190, R190, -INF , P1 ;  /* 0xff800000bebe7808 */ /* 0x000fe40000800000 */
[----:B------:R-:W-:Y:S02]  /*7650*/  ISETP.GT.AND P1, PT, R0, 0x11, PT ;  /* 0x000000110000780c */ /* 0x000fe40003f24270 */
[----:B------:R-:W-:Y:S02]  /*7660*/  FMNMX.FTZ R105, R12, R100, !PT ;  /* 0x000000640c697209 */ /* 0x000fe40007810000 */
[----:B------:R-:W-:Y:S02]  /*7670*/  ISETP.GT.AND P0, PT, R2, 0x18, PT ;  /* 0x000000180200780c */ /* 0x000fe40003f04270 */
[----:B------:R-:W-:Y:S01]  /*7680*/  FSEL R194, R194, -INF , P1 ;  /* 0xff800000c2c27808 */ /* 0x000fe20000800000 */
[----:B------:R-:W2:Y:S01]  /*7690*/  MUFU.TANH R4, R4 ;  /* 0x0000000400047308 */ /* 0x000ea20000002400 */
[----:B------:R-:W-:Y:S02]  /*76a0*/  FSEL R191, R191, -INF , P0 ;  /* 0xff800000bfbf7808 */ /* 0x000fe40000000000 */
[----:B------:R-:W-:Y:S02]  /*76b0*/  ISETP.GT.AND P1, PT, R2, 0x19, PT ;  /* 0x000000190200780c */ /* 0x000fe40003f24270 */
[----:B------:R-:W-:Y:S02]  /*76c0*/  ISETP.GT.AND P0, PT, R0, 0x18, PT ;  /* 0x000000180000780c */ /* 0x000fe40003f04270 */
[----:B------:R-:W-:Y:S02]  /*76d0*/  FMNMX.FTZ R105, R13, R105, !PT ;  /* 0x000000690d697209 */ /* 0x000fe40007810000 */
[----:B------:R-:W-:Y:S01]  /*76e0*/  FSEL R192, R192, -INF , P1 ;  /* 0xff800000c0c07808 */ /* 0x000fe20000800000 */
[----:B------:R-:W2:Y:S01]  /*76f0*/  MUFU.TANH R5, R5 ;  /* 0x0000000500057308 */ /* 0x000ea20000002400 */
[----:B------:R-:W-:Y:S02]  /*7700*/  FMNMX.FTZ R105, R9, R105, !PT ;  /* 0x0000006909697209 */ /* 0x000fe40007810000 */
[----:B------:R-:W-:Y:S02]  /*7710*/  ISETP.GT.AND P1, PT, R0, 0x19, PT ;  /* 0x000000190000780c */ /* 0x000fe40003f24270 */
[----:B------:R-:W-:Y:S02]  /*7720*/  FSEL R195, R195, -INF , P0 ;  /* 0xff800000c3c37808 */ /* 0x000fe40000000000 */
[----:B------:R-:W-:Y:S02]  /*7730*/  ISETP.GT.AND P0, PT, R8, 0x18, PT ;  /* 0x000000180800780c */ /* 0x000fe40003f04270 */
[----:B------:R-:W-:Y:S01]  /*7740*/  FMNMX.FTZ R105, R10, R105, !PT ;  /* 0x000000690a697209 */ /* 0x000fe20007810000 */
[----:B------:R-:W2:Y:S01]  /*7750*/  MUFU.TANH R46, R46 ;  /* 0x0000002e002e7308 */ /* 0x000ea20000002400 */
[----:B-1----:R-:W-:Y:S02]  /*7760*/  FSEL R44, R103, -INF , P0 ;  /* 0xff800000672c7808 */ /* 0x002fe40000000000 */
[----:B------:R-:W-:Y:S02]  /*7770*/  ISETP.GT.AND P0, PT, R3, 0x18, PT ;  /* 0x000000180300780c */ /* 0x000fe40003f04270 */
[----:B------:R-:W-:Y:S02]  /*7780*/  FSEL R196, R196, -INF , P1 ;  /* 0xff800000c4c47808 */ /* 0x000fe40000800000 */
[----:B------:R-:W-:Y:S02]  /*7790*/  ISETP.GT.AND P1, PT, R8, 0x19, PT ;  /* 0x000000190800780c */ /* 0x000fe40003f24270 */
[----:B------:R-:W-:Y:S01]  /*77a0*/  FSEL R185, R185, -INF , P0 ;  /* 0xff800000b9b97808 */ /* 0x000fe20000000000 */
[----:B------:R-:W1:Y:S01]  /*77b0*/  MUFU.TANH R50, R50 ;  /* 0x0000003200327308 */ /* 0x000e620000002400 */
[----:B------:R-:W-:Y:S02]  /*77c0*/  FSEL R45, R102, -INF , P1 ;  /* 0xff800000662d7808 */ /* 0x000fe40000800000 */
[----:B------:R-:W-:Y:S02]  /*77d0*/  ISETP.GT.AND P1, PT, R3, 0x19, PT ;  /* 0x000000190300780c */ /* 0x000fe40003f24270 */
[----:B------:R-:W-:Y:S02]  /*77e0*/  FMNMX.FTZ R105, R40, R105, !PT ;  /* 0x0000006928697209 */ /* 0x000fe40007810000 */
[C---:B------:R-:W-:Y:S02]  /*77f0*/  ISETP.GT.AND P0, PT, R8.reuse, 0x20, PT ;  /* 0x000000200800780c */ /* 0x040fe40003f04270 */
[----:B------:R-:W-:Y:S01]  /*7800*/  FSEL R187, R187, -INF , P1 ;  /* 0xff800000bbbb7808 */ /* 0x000fe20000800000 */
[----:B------:R-:W1:Y:S01]  /*7810*/  MUFU.TANH R51, R51 ;  /* 0x0000003300337308 */ /* 0x000e620000002400 */
[----:B------:R-:W-:Y:S02]  /*7820*/  ISETP.GT.AND P1, PT, R8, 0x21, PT ;  /* 0x000000210800780c */ /* 0x000fe40003f24270 */
[----:B------:R-:W-:Y:S02]  /*7830*/  FSEL R197, R197, -INF , P0 ;  /* 0xff800000c5c57808 */ /* 0x000fe40000000000 */
        /* <DEDUP_REMOVED lines=8> */
[----:B--2---:R-:W-:Y:S01]  /*78c0*/  FSEL R223, R39, -INF , P1 ;  /* 0xff80000027df7808 */ /* 0x004fe20000800000 */
[----:B------:R-:W2:Y:S01]  /*78d0*/  MUFU.TANH R27, R27 ;  /* 0x0000001b001b7308 */ /* 0x000ea20000002400 */
[----:B------:R-:W-:Y:S02]  /*78e0*/  ISETP.GT.AND P1, PT, R2, 0x21, PT ;  /* 0x000000210200780c */ /* 0x000fe40003f24270 */
[----:B------:R-:W-:Y:S02]  /*78f0*/  FSEL R225, R225, -INF , P0 ;  /* 0xff800000e1e17808 */ /* 0x000fe40000000000 */
[----:B------:R-:W-:Y:S02]  /*7900*/  FMNMX.FTZ R105, R45, R105, !PT ;  /* 0x000000692d697209 */ /* 0x000fe40007810000 */
[----:B------:R-:W-:Y:S02]  /*7910*/  ISETP.GT.AND P0, PT, R0, 0x20, PT ;  /* 0x000000200000780c */ /* 0x000fe40003f04270 */
[----:B------:R-:W-:Y:S01]  /*7920*/  FSEL R232, R38, -INF , P1 ;  /* 0xff80000026e87808 */ /* 0x000fe20000800000 */
[----:B------:R-:W-:Y:S01]  /*7930*/  MUFU.TANH R56, R56 ;  /* 0x0000003800387308 */ /* 0x000fe20000002400 */
[----:B------:R-:W-:Y:S02]  /*7940*/  ISETP.GT.AND P1, PT, R0, 0x21, PT ;  /* 0x000000210000780c */ /* 0x000fe40003f24270 */
[----:B---3--:R-:W-:Y:S02]  /*7950*/  FSEL R239, R42, -INF , P0 ;  /* 0xff8000002aef7808 */ /* 0x008fe40000000000 */
[----:B------:R-:W-:Y:S02]  /*7960*/  ISETP.GT.AND P0, PT, R8, 0x28, PT ;  /* 0x000000280800780c */ /* 0x000fe40003f04270 */
[----:B------:R-:W-:Y:S02]  /*7970*/  FMNMX.FTZ R105, R197, R105, !PT ;  /* 0x00000069c5697209 */ /* 0x000fe40007810000 */
[----:B----4-:R-:W-:Y:S01]  /*7980*/  FSEL R198, R48, -INF , P0 ;  /* 0xff80000030c67808 */ /* 0x010fe20000000000 */
[----:B------:R-:W-:Y:S01]  /*7990*/  MUFU.TANH R57, R57 ;  /* 0x0000003900397308 */ /* 0x000fe20000002400 */
[----:B------:R-:W-:Y:S02]  /*79a0*/  FSEL R250, R43, -INF , P1 ;  /* 0xff8000002bfa7808 */ /* 0x000fe40000800000 */
[----:B------:R-:W-:Y:S02]  /*79b0*/  FMNMX.FTZ R105, R200, R105, !PT ;  /* 0x00000069c8697209 */ /* 0x000fe40007810000 */
[----:B------:R-:W-:Y:S02]  /*79c0*/  ISETP.GT.AND P1, PT, R8, 0x29, PT ;  /* 0x000000290800780c */ /* 0x000fe40003f24270 */
[----:B------:R-:W-:Y:S02]  /*79d0*/  FMNMX.FTZ R105, R198, R105, !PT ;  /* 0x00000069c6697209 */ /* 0x000fe40007810000 */
[----:B-----5:R-:W-:Y:S01]  /*79e0*/  FSEL R201, R49, -INF , P1 ;  /* 0xff80000031c97808 */ /* 0x020fe20000800000 */
[----:B------:R-:W-:Y:S01]  /*79f0*/  MUFU.TANH R60, R60 ;  /* 0x0000003c003c7308 */ /* 0x000fe20000002400 */
[C---:B------:R-:W-:Y:S02]  /*7a00*/  ISETP.GT.AND P0, PT, R8.reuse, 0x30, PT ;  /* 0x000000300800780c */ /* 0x040fe40003f04270 */
[----:B------:R-:W-:Y:S02]  /*7a10*/  ISETP.GT.AND P1, PT, R8, 0x31, PT ;  /* 0x000000310800780c */ /* 0x000fe40003f24270 */
[----:B------:R-:W-:Y:S01]  /*7a20*/  FSEL R251, R7, -INF , P0 ;  /* 0xff80000007fb7808 */ /* 0x000fe20000000000 */
[----:B------:R-:W-:Y:S01]  /*7a30*/  FMUL.FTZ R7, R66, c[0x0][0x320] ;  /* 0x0000c80042077a20 */ /* 0x000fe20000410000 */
[----:B------:R-:W-:Y:S02]  /*7a40*/  FMNMX.FTZ R105, R201, R105, !PT ;  /* 0x00000069c9697209 */ /* 0x000fe40007810000 */
[----:B------:R-:W-:Y:S01]  /*7a50*/  FSEL R227, R6, -INF , P1 ;  /* 0xff80000006e37808 */ /* 0x000fe20000800000 */
[----:B------:R-:W-:Y:S01]  /*7a60*/  MUFU.TANH R47, R47 ;  /* 0x0000002f002f7308 */ /* 0x000fe20000002400 */
[C---:B------:R-:W-:Y:S02]  /*7a70*/  ISETP.GT.AND P0, PT, R8.reuse, 0x38, PT ;  /* 0x000000380800780c */ /* 0x040fe40003f04270 */
[----:B------:R-:W-:Y:S02]  /*7a80*/  FMNMX.FTZ R105, R251, R105, !PT ;  /* 0x00000069fb697209 */ /* 0x000fe40007810000 */
[----:B------:R-:W-:Y:S01]  /*7a90*/  ISETP.GT.AND P1, PT, R8, 0x39, PT ;  /* 0x000000390800780c */ /* 0x000fe20003f24270 */
[----:B------:R-:W-:Y:S01]  /*7aa0*/  FMUL.FTZ R8, R67, c[0x0][0x320] ;  /* 0x0000c80043087a20 */ /* 0x000fe20000410000 */
[----:B------:R-:W-:Y:S02]  /*7ab0*/  FSEL R231, R4, -INF , P0 ;  /* 0xff80000004e77808 */ /* 0x000fe40000000000 */
[----:B------:R-:W-:Y:S01]  /*7ac0*/  FMNMX.FTZ R105, R227, R105, !PT ;  /* 0x00000069e3697209 */ /* 0x000fe20007810000 */
[----:B------:R-:W3:Y:S01]  /*7ad0*/  MUFU.TANH R7, R7 ;  /* 0x0000000700077308 */ /* 0x000ee20000002400 */
[----:B------:R-:W-:Y:S02]  /*7ae0*/  FSEL R230, R5, -INF , P1 ;  /* 0xff80000005e67808 */ /* 0x000fe40000800000 */
[----:B------:R-:W-:Y:S02]  /*7af0*/  FMNMX.FTZ R105, R231, R105, !PT ;  /* 0x00000069e7697209 */ /* 0x000fe40007810000 */
[----:B------:R-:W-:Y:S02]  /*7b00*/  FMNMX.FTZ R4, R15, R101, !PT ;  /* 0x000000650f047209 */ /* 0x000fe40007810000 */
[----:B------:R-:W-:Y:S02]  /*7b10*/  FMNMX.FTZ R105, R230, R105, !PT ;  /* 0x00000069e6697209 */ /* 0x000fe40007810000 */
[----:B------:R-:W-:Y:S01]  /*7b20*/  FMNMX.FTZ R4, R16, R4, !PT ;  /* 0x0000000410047209 */ /* 0x000fe20007810000 */
[----:B------:R-:W4:Y:S01]  /*7b30*/  MUFU.TANH R8, R8 ;  /* 0x0000000800087308 */ /* 0x000f220000002400 */
[----:B------:R-:W-:Y:S01]  /*7b40*/  FMNMX.FTZ R5, R17, R106, !PT ;  /* 0x0000006a11057209 */ /* 0x000fe20007810000 */
[----:B------:R-:W5:Y:S01]  /*7b50*/  SHFL.BFLY PT, R6, R105, 0x2, 0x1f ;  /* 0x0c401f0069067f89 */ /* 0x000f6200000e0000 */
[----:B------:R-:W-:Y:S02]  /*7b60*/  FMNMX.FTZ R4, R11, R4, !PT ;  /* 0x000000040b047209 */ /* 0x000fe40007810000 */
[----:B------:R-:W-:Y:S02]  /*7b70*/  ISETP.GT.AND P0, PT, R2, 0x28, PT ;  /* 0x000000280200780c */ /* 0x000fe40003f04270 */
[----:B------:R-:W-:Y:S02]  /*7b80*/  FMNMX.FTZ R4, R14, R4, !PT ;  /* 0x000000040e047209 */ /* 0x000fe40007810000 */
[----:B------:R-:W-:Y:S01]  /*7b90*/  ISETP.GT.AND P1, PT, R2, 0x29, PT ;  /* 0x000000290200780c */ /* 0x000fe20003f24270 */
[----:B------:R-:W2:Y:S01]  /*7ba0*/  MUFU.TANH R58, R58 ;  /* 0x0000003a003a7308 */ /* 0x000ea20000002400 */
[----:B------:R-:W-:Y:S02]  /*7bb0*/  FMNMX.FTZ R4, R186, R4, !PT ;  /* 0x00000004ba047209 */ /* 0x000fe40007810000 */
[----:B------:R-:W-:Y:S02]  /*7bc0*/  FMNMX.FTZ R5, R18, R5, !PT ;  /* 0x0000000512057209 */ /* 0x000fe40007810000 */
[----:B------:R-:W-:Y:S02]  /*7bd0*/  FSEL R224, R224, -INF , P0 ;  /* 0xff800000e0e07808 */ /* 0x000fe40000000000 */
[----:B------:R-:W-:Y:S02]  /*7be0*/  FMNMX.FTZ R4, R188, R4, !PT ;  /* 0x00000004bc047209 */ /* 0x000fe40007810000 */
[----:B------:R-:W-:Y:S01]  /*7bf0*/  ISETP.GT.AND P0, PT, R0, 0x28, PT ;  /* 0x000000280000780c */ /* 0x000fe20003f04270 */
[----:B------:R-:W-:Y:S01]  /*7c00*/  MUFU.TANH R62, R62 ;  /* 0x0000003e003e7308 */ /* 0x000fe20000002400 */
[----:B------:R-:W-:Y:S02]  /*7c10*/  FSEL R246, R246, -INF , P1 ;  /* 0xff800000f6f67808 */ /* 0x000fe40000800000 */
[----:B------:R-:W-:Y:S02]  /*7c20*/  ISETP.GT.AND P1, PT, R3, 0x28, PT ;  /* 0x000000280300780c */ /* 0x000fe40003f24270 */
[----:B------:R-:W-:Y:S02]  /*7c30*/  FMNMX.FTZ R5, R20, R5, !PT ;  /* 0x0000000514057209 */ /* 0x000fe40007810000 */
[----:B------:R-:W-:Y:S02]  /*7c40*/  FMNMX.FTZ R4, R185, R4, !PT ;  /* 0x00000004b9047209 */ /* 0x000fe40007810000 */
[----:B------:R-:W-:Y:S02]  /*7c50*/  FSEL R240, R46, -INF , P0 ;  /* 0xff8000002ef07808 */ /* 0x000fe40000000000 */
[C---:B------:R-:W-:Y:S02]  /*7c60*/  ISETP.GT.AND P0, PT, R3.reuse, 0x29, PT ;  /* 0x000000290300780c */ /* 0x040fe40003f04270 */
[----:B-1----:R-:W-:Y:S02]  /*7c70*/  FSEL R199, R50, -INF , P1 ;  /* 0xff80000032c77808 */ /* 0x002fe40000800000 */
[----:B------:R-:W-:Y:S02]  /*7c80*/  ISETP.GT.AND P1, PT, R3, 0x30, PT ;  /* 0x000000300300780c */ /* 0x000fe40003f24270 */
[----:B------:R-:W-:Y:S02]  /*7c90*/  FMNMX.FTZ R5, R22, R5, !PT ;  /* 0x0000000516057209 */ /* 0x000fe40007810000 */
[----:B------:R-:W-:Y:S02]  /*7ca0*/  FMNMX.FTZ R4, R187, R4, !PT ;  /* 0x00000004bb047209 */ /* 0x000fe40007810000 */
[----:B------:R-:W-:Y:S02]  /*7cb0*/  FSEL R203, R51, -INF , P0 ;  /* 0xff80000033cb7808 */ /* 0x000fe40000000000 */
[C---:B------:R-:W-:Y:S02]  /*7cc0*/  ISETP.GT.AND P0, PT, R3.reuse, 0x31, PT ;  /* 0x000000310300780c */ /* 0x040fe40003f04270 */
[----:B------:R-:W-:Y:S02]  /*7cd0*/  FSEL R226, R54, -INF , P1 ;  /* 0xff80000036e27808 */ /* 0x000fe40000800000 */
[----:B------:R-:W-:Y:S02]  /*7ce0*/  ISETP.GT.AND P1, PT, R3, 0x38, PT ;  /* 0x000000380300780c */ /* 0x000fe40003f24270 */
[----:B--2---:R-:W-:Y:S02]  /*7cf0*/  FSEL R64, R27, -INF , P0 ;  /* 0xff8000001b407808 */ /* 0x004fe40000000000 */
[----:B------:R-:W-:Y:S02]  /*7d00*/  ISETP.GT.AND P0, PT, R3, 0x39, PT ;  /* 0x000000390300780c */ /* 0x000fe40003f04270 */
[----:B-----5:R-:W-:Y:S02]  /*7d10*/  FMNMX.FTZ R105, R105, R6, !PT ;  /* 0x0000000669697209 */ /* 0x020fe40007810000 */
[----:B------:R-:W-:Y:S02]  /*7d20*/  FMNMX.FTZ R3, R222, R4, !PT ;  /* 0x00000004de037209 */ /* 0x000fe40007810000 */
[----:B------:R-:W-:Y:S02]  /*7d30*/  FMNMX.FTZ R4, R189, R5, !PT ;  /* 0x00000005bd047209 */ /* 0x000fe40007810000 */
[----:B---3--:R-:W-:Y:S02]  /*7d40*/  FSEL R252, R7, -INF , P1 ;  /* 0xff80000007fc7808 */ /* 0x008fe40000800000 */
[----:B------:R-:W-:Y:S01]  /*7d50*/  FMNMX.FTZ R4, R190, R4, !PT ;  /* 0x00000004be047209 */ /* 0x000fe20007810000 */
[----:B------:R-:W1:Y:S01]  /*7d60*/  SHFL.BFLY PT, R7, R105, 0x1, 0x1f ;  /* 0x0c201f0069077f89 */ /* 0x000e6200000e0000 */
[----:B------:R-:W-:Y:S02]  /*7d70*/  FMNMX.FTZ R5, R25, R107, !PT ;  /* 0x0000006b19057209 */ /* 0x000fe40007810000 */
[----:B------:R-:W-:Y:S02]  /*7d80*/  FMNMX.FTZ R4, R191, R4, !PT ;  /* 0x00000004bf047209 */ /* 0x000fe40007810000 */
[----:B------:R-:W-:Y:S02]  /*7d90*/  FMNMX.FTZ R5, R24, R5, !PT ;  /* 0x0000000518057209 */ /* 0x000fe40007810000 */
[----:B------:R-:W-:Y:S02]  /*7da0*/  FMNMX.FTZ R4, R192, R4, !PT ;  /* 0x00000004c0047209 */ /* 0x000fe40007810000 */
[----:B------:R-:W-:Y:S02]  /*7db0*/  FMNMX.FTZ R5, R26, R5, !PT ;  /* 0x000000051a057209 */ /* 0x000fe40007810000 */
[----:B------:R-:W-:Y:S02]  /*7dc0*/  FMNMX.FTZ R4, R225, R4, !PT ;  /* 0x00000004e1047209 */ /* 0x000fe40007810000 */
[----:B------:R-:W-:Y:S02]  /*7dd0*/  FMNMX.FTZ R5, R21, R5, !PT ;  /* 0x0000000515057209 */ /* 0x000fe40007810000 */
[----:B----4-:R-:W-:Y:S02]  /*7de0*/  FSEL R247, R8, -INF , P0 ;  /* 0xff80000008f77808 */ /* 0x010fe40000000000 */
[----:B------:R-:W-:Y:S01]  /*7df0*/  FMNMX.FTZ R5, R193, R5, !PT ;  /* 0x00000005c1057209 */ /* 0x000fe20007810000 */
[----:B------:R-:W2:Y:S01]  /*7e00*/  MUFU.TANH R8, R59 ;  /* 0x0000003b00087308 */ /* 0x000ea20000002400 */
[----:B------:R-:W-:Y:S02]  /*7e10*/  ISETP.GT.AND P1, PT, R2, 0x30, PT ;  /* 0x000000300200780c */ /* 0x000fe40003f24270 */
[----:B------:R-:W-:Y:S02]  /*7e20*/  FMNMX.FTZ R4, R232, R4, !PT ;  /* 0x00000004e8047209 */ /* 0x000fe40007810000 */
[----:B------:R-:W-:Y:S02]  /*7e30*/  ISETP.GT.AND P0, PT, R2, 0x31, PT ;  /* 0x000000310200780c */ /* 0x000fe40003f04270 */
[----:B------:R-:W-:Y:S02]  /*7e40*/  FSEL R248, R56, -INF , P1 ;  /* 0xff80000038f87808 */ /* 0x000fe40000800000 */
[----:B------:R-:W-:Y:S02]  /*7e50*/  FSEL R245, R57, -INF , P0 ;  /* 0xff80000039f57808 */ /* 0x000fe40000000000 */
[C---:B------:R-:W-:Y:S02]  /*7e60*/  ISETP.GT.AND P0, PT, R2.reuse, 0x39, PT ;  /* 0x000000390200780c */ /* 0x040fe40003f04270 */
[----:B------:R-:W-:Y:S02]  /*7e70*/  ISETP.GT.AND P1, PT, R2, 0x38, PT ;  /* 0x000000380200780c */ /* 0x000fe40003f24270 */
[----:B------:R-:W-:Y:S02]  /*7e80*/  FMNMX.FTZ R2, R224, R4, !PT ;  /* 0x00000004e0027209 */ /* 0x000fe40007810000 */
[----:B------:R-:W-:Y:S02]  /*7e90*/  FMNMX.FTZ R4, R194, R5, !PT ;  /* 0x00000005c2047209 */ /* 0x000fe40007810000 */
[----:B------:R-:W-:Y:S02]  /*7ea0*/  FMNMX.FTZ R3, R223, R3, !PT ;  /* 0x00000003df037209 */ /* 0x000fe40007810000 */
[----:B------:R-:W-:Y:S02]  /*7eb0*/  FMNMX.FTZ R4, R195, R4, !PT ;  /* 0x00000004c3047209 */ /* 0x000fe40007810000 */
[----:B-1----:R-:W-:Y:S02]  /*7ec0*/  FMNMX.FTZ R105, R105, R7, !PT ;  /* 0x0000000769697209 */ /* 0x002fe40007810000 */
[----:B------:R-:W-:Y:S02]  /*7ed0*/  FSEL R243, R60, -INF , P1 ;  /* 0xff8000003cf37808 */ /* 0x000fe40000800000 */
[----:B------:R-:W-:Y:S01]  /*7ee0*/  ISETP.GT.AND P1, PT, R0, 0x29, PT ;  /* 0x000000290000780c */ /* 0x000fe20003f24270 */
[----:B------:R-:W-:Y:S01]  /*7ef0*/  FMUL.FTZ R109, R105, c[0x0][0x2d0] ;  /* 0x0000b400696d7a20 */ /* 0x000fe20000410000 */
[----:B------:R-:W-:Y:S02]  /*7f00*/  FMNMX.FTZ R3, R199, R3, !PT ;  /* 0x00000003c7037209 */ /* 0x000fe40007810000 */
[----:B------:R-:W-:Y:S02]  /*7f10*/  FMNMX.FTZ R4, R196, R4, !PT ;  /* 0x00000004c4047209 */ /* 0x000fe40007810000 */
[----:B------:R-:W-:Y:S02]  /*7f20*/  FSEL R238, R47, -INF , P1 ;  /* 0xff8000002fee7808 */ /* 0x000fe40000800000 */
[----:B------:R-:W-:Y:S02]  /*7f30*/  FSETP.NEU.FTZ.AND P1, PT, R105, -INF , PT ;  /* 0xff8000006900780b */ /* 0x000fe40003f3d000 */
[----:B------:R-:W-:Y:S02]  /*7f40*/  FMNMX.FTZ R3, R203, R3, !PT ;  /* 0x00000003cb037209 */ /* 0x000fe40007810000 */
[----:B------:R-:W-:Y:S02]  /*7f50*/  FMNMX.FTZ R4, R239, R4, !PT ;  /* 0x00000004ef047209 */ /* 0x000fe40007810000 */
[----:B------:R-:W-:Y:S02]  /*7f60*/  FSEL R109, R109, RZ, P1 ;  /* 0x000000ff6d6d7208 */ /* 0x000fe40000800000 */
[----:B------:R-:W-:Y:S02]  /*7f70*/  FMNMX.FTZ R3, R226, R3, !PT ;  /* 0x00000003e2037209 */ /* 0x000fe40007810000 */
[----:B------:R-:W-:Y:S02]  /*7f80*/  FMNMX.FTZ R4, R250, R4, !PT ;  /* 0x00000004fa047209 */ /* 0x000fe40007810000 */
[----:B------:R-:W-:Y:S02]  /*7f90*/  FMNMX.FTZ R3, R64, R3, !PT ;  /* 0x0000000340037209 */ /* 0x000fe40007810000 */
[----:B------:R-:W-:Y:S01]  /*7fa0*/  FMNMX.FTZ R5, R240, R4, !PT ;  /* 0x00000004f0057209 */ /* 0x000fe20007810000 */
[--C-:B------:R-:W-:Y:S01]  /*7fb0*/  FFMA.FTZ R4, R12, c[0x0][0x2d0], -R109.reuse ;  /* 0x0000b4000c047a23 */ /* 0x100fe2000001086d */
[----:B------:R-:W-:Y:S02]  /*7fc0*/  FMNMX.FTZ R3, R252, R3, !PT ;  /* 0x00000003fc037209 */ /* 0x000fe40007810000 */
[----:B------:R-:W-:Y:S01]  /*7fd0*/  FSEL R244, R61, -INF , P0 ;  /* 0xff8000003df47808 */ /* 0x000fe20000000000 */
[----:B------:R1:W-:Y:S01]  /*7fe0*/  MUFU.EX2 R234, R4 ;  /* 0x0000000400ea7308 */ /* 0x0003e20000000800 */
[----:B------:R-:W-:Y:S02]  /*7ff0*/  FMNMX.FTZ R3, R247, R3, !PT ;  /* 0x00000003f7037209 */ /* 0x000fe40007810000 */
[----:B------:R-:W-:Y:S02]  /*8000*/  ISETP.GT.AND P0, PT, R0, 0x30, PT ;  /* 0x000000300000780c */ /* 0x000fe40003f04270 */
[----:B------:R-:W-:Y:S01]  /*8010*/  FMNMX.FTZ R5, R238, R5, !PT ;  /* 0x00000005ee057209 */ /* 0x000fe20007810000 */
[----:B------:R-:W3:Y:S01]  /*8020*/  SHFL.BFLY PT, R6, R3, 0x2, 0x1f ;  /* 0x0c401f0003067f89 */ /* 0x000ee200000e0000 */
[----:B------:R-:W-:Y:S02]  /*8030*/  FSEL R228, R58, -INF , P0 ;  /* 0xff8000003ae47808 */ /* 0x000fe40000000000 */
[----:B------:R-:W-:Y:S02]  /*8040*/  FMNMX.FTZ R2, R246, R2, !PT ;  /* 0x00000002f6027209 */ /* 0x000fe40007810000 */
[----:B------:R-:W-:Y:S02]  /*8050*/  ISETP.GT.AND P0, PT, R0, 0x31, PT ;  /* 0x000000310000780c */ /* 0x000fe40003f04270 */
[----:B------:R-:W-:Y:S02]  /*8060*/  FMNMX.FTZ R2, R248, R2, !PT ;  /* 0x00000002f8027209 */ /* 0x000fe40007810000 */
[----:B--2---:R-:W-:Y:S02]  /*8070*/  FSEL R242, R8, -INF , P0 ;  /* 0xff80000008f27808 */ /* 0x004fe40000000000 */
[----:B------:R-:W-:Y:S02]  /*8080*/  FMNMX.FTZ R2, R245, R2, !PT ;  /* 0x00000002f5027209 */ /* 0x000fe40007810000 */
[----:B------:R-:W-:Y:S02]  /*8090*/  ISETP.GT.AND P0, PT, R0, 0x38, PT ;  /* 0x000000380000780c */ /* 0x000fe40003f04270 */
[----:B------:R-:W-:Y:S02]  /*80a0*/  FMNMX.FTZ R2, R243, R2, !PT ;  /* 0x00000002f3027209 */ /* 0x000fe40007810000 */
[----:B------:R-:W-:Y:S02]  /*80b0*/  FSEL R249, R62, -INF , P0 ;  /* 0xff8000003ef97808 */ /* 0x000fe40000000000 */
[----:B-1----:R-:W-:Y:S01]  /*80c0*/  FMNMX.FTZ R4, R228, R5, !PT ;  /* 0x00000005e4047209 */ /* 0x002fe20007810000 */
[----:B------:R-:W-:Y:S01]  /*80d0*/  FFMA.FTZ R5, R13, c[0x0][0x2d0], -R109 ;  /* 0x0000b4000d057a23 */ /* 0x000fe2000001086d */
[----:B------:R-:W-:Y:S02]  /*80e0*/  FMNMX.FTZ R2, R244, R2, !PT ;  /* 0x00000002f4027209 */ /* 0x000fe40007810000 */
[----:B------:R-:W-:Y:S01]  /*80f0*/  ISETP.GT.AND P0, PT, R0, 0x39, PT ;  /* 0x000000390000780c */ /* 0x000fe20003f04270 */
[----:B------:R1:W2:Y:S01]  /*8100*/  MUFU.EX2 R236, R5 ;  /* 0x0000000500ec7308 */ /* 0x0002a20000000800 */
[----:B---3--:R-:W-:Y:S01]  /*8110*/  FMNMX.FTZ R3, R3, R6, !PT ;  /* 0x0000000603037209 */ /* 0x008fe20007810000 */
[----:B------:R-:W3:Y:S01]  /*8120*/  SHFL.BFLY PT, R103, R2, 0x2, 0x1f ;  /* 0x0c401f0002677f89 */ /* 0x000ee200000e0000 */
[----:B------:R-:W-:Y:S02]  /*8130*/  FMNMX.FTZ R0, R242, R4, !PT ;  /* 0x00000004f2007209 */ /* 0x000fe40007810000 */
[----:B------:R-:W-:Y:S02]  /*8140*/  FSEL R108, R108, -INF , P0 ;  /* 0xff8000006c6c7808 */ /* 0x000fe40000000000 */
[----:B------:R-:W-:Y:S02]  /*8150*/  FMNMX.FTZ R0, R249, R0, !PT ;  /* 0x00000000f9007209 */ /* 0x000fe40007810000 */
[C---:B------:R-:W-:Y:S01]  /*8160*/  @P6 LEA R6, P0, R19.reuse, c[0x0][0x1c8], 0x1 ;  /* 0x0000720013066a11 */ /* 0x040fe200078008ff */
[----:B------:R-:W4:Y:S01]  /*8170*/  SHFL.BFLY PT, R104, R3, 0x1, 0x1f ;  /* 0x0c201f0003687f89 */ /* 0x000f2200000e0000 */
[----:B------:R-:W-:Y:S02]  /*8180*/  FMNMX.FTZ R0, R108, R0, !PT ;  /* 0x000000006c007209 */ /* 0x000fe40007810000 */
[----:B------:R-:W-:Y:S02]  /*8190*/  @P6 LEA.HI.X R7, R19, c[0x0][0x1cc], R37, 0x1, P0 ;  /* 0x0000730013076a11 */ /* 0x000fe400000f0c25 */
[----:B------:R-:W-:Y:S01]  /*81a0*/  @P6 LEA R4, P0, R23, c[0x0][0x1c8], 0x1 ;  /* 0x0000720017046a11 */ /* 0x000fe200078008ff */
[--C-:B-1----:R-:W-:Y:S01]  /*81b0*/  FFMA.FTZ R5, R9, c[0x0][0x2d0], -R109.reuse ;  /* 0x0000b40009057a23 */ /* 0x102fe2000001086d */
[----:B--2---:R-:W-:Y:S02]  /*81c0*/  F2FP.PACK_AB R176, R236, R234 ;  /* 0x000000eaecb0723e */ /* 0x004fe400000000ff */
[----:B---3--:R-:W-:Y:S01]  /*81d0*/  FMNMX.FTZ R103, R2, R103, !PT ;  /* 0x0000006702677209 */ /* 0x008fe20007810000 */
[----:B------:R1:W-:Y:S01]  /*81e0*/  MUFU.EX2 R61, R5 ;  /* 0x00000005003d7308 */ /* 0x0003e20000000800 */
[----:B------:R-:W2:Y:S01]  /*81f0*/  SHFL.BFLY PT, R2, R0, 0x2, 0x1f ;  /* 0x0c401f0000027f89 */ /* 0x000ea200000e0000 */
[----:B----4-:R-:W-:Y:S01]  /*8200*/  FMNMX.FTZ R104, R3, R104, !PT ;  /* 0x0000006803687209 */ /* 0x010fe20007810000 */
[----:B------:R-:W-:Y:S06]  /*8210*/  FFMA.FTZ R3, R10, c[0x0][0x2d0], -R109 ;  /* 0x0000b4000a037a23 */ /* 0x000fec000001086d */
[----:B------:R-:W3:Y:S01]  /*8220*/  SHFL.BFLY PT, R8, R103, 0x1, 0x1f ;  /* 0x0c201f0067087f89 */ /* 0x000ee200000e0000 */
[----:B------:R4:W5:Y:S01]  /*8230*/  MUFU.EX2 R65, R3 ;  /* 0x0000000300417308 */ /* 0x0009620000000800 */
[C---:B------:R-:W-:Y:S01]  /*8240*/  FMUL.FTZ R110, R104.reuse, c[0x0][0x2d0] ;  /* 0x0000b400686e7a20 */ /* 0x040fe20000410000 */
[----:B-1----:R-:W-:Y:S02]  /*8250*/  @P6 LEA.HI.X R5, R23, c[0x0][0x1cc], R36, 0x1, P0 ;  /* 0x0000730017056a11 */ /* 0x002fe400000f0c24 */
[----:B------:R-:W-:Y:S02]  /*8260*/  FSETP.NEU.FTZ.AND P0, PT, R104, -INF , PT ;  /* 0xff8000006800780b */ /* 0x000fe40003f1d000 */
[----:B--2---:R-:W-:Y:S02]  /*8270*/  FMNMX.FTZ R0, R0, R2, !PT ;  /* 0x0000000200007209 */ /* 0x004fe40007810000 */
[----:B------:R-:W-:Y:S02]  /*8280*/  FSEL R110, R110, RZ, P0 ;  /* 0x000000ff6e6e7208 */ /* 0x000fe40000000000 */
[----:B---3--:R-:W-:Y:S03]  /*8290*/  FMNMX.FTZ R103, R103, R8, !PT ;  /* 0x0000000867677209 */ /* 0x008fe60007810000 */
[--C-:B----4-:R-:W-:Y:S01]  /*82a0*/  FFMA.FTZ R3, R15, c[0x0][0x2d0], -R110.reuse ;  /* 0x0000b4000f037a23 */ /* 0x110fe2000001086e */
[----:B-----5:R-:W-:Y:S01]  /*82b0*/  F2FP.PACK_AB R178, R65, R61 ;  /* 0x0000003d41b2723e */ /* 0x020fe200000000ff */
[--C-:B------:R-:W-:Y:S02]  /*82c0*/  FFMA.FTZ R2, R11, c[0x0][0x2d0], -R110.reuse ;  /* 0x0000b4000b027a23 */ /* 0x100fe4000001086e */
[----:B------:R1:W-:Y:S01]  /*82d0*/  MUFU.EX2 R235, R3 ;  /* 0x0000000300eb7308 */ /* 0x0003e20000000800 */
[----:B------:R-:W-:Y:S02]  /*82e0*/  FMUL.FTZ R111, R103, c[0x0][0x2d0] ;  /* 0x0000b400676f7a20 */ /* 0x000fe40000410000 */
[--C-:B------:R-:W-:Y:S07]  /*82f0*/  FFMA.FTZ R8, R14, c[0x0][0x2d0], -R110.reuse ;  /* 0x0000b4000e087a23 */ /* 0x100fee000001086e */
[----:B------:R2:W-:Y:S10]  /*8300*/  MUFU.EX2 R60, R2 ;  /* 0x00000002003c7308 */ /* 0x0005f40000000800 */
[----:B------:R-:W3:Y:S01]  /*8310*/  MUFU.EX2 R66, R8 ;  /* 0x0000000800427308 */ /* 0x000ee20000000800 */
[----:B-1----:R-:W-:Y:S09]  /*8320*/  FFMA.FTZ R3, R16, c[0x0][0x2d0], -R110 ;  /* 0x0000b40010037a23 */ /* 0x002ff2000001086e */
[----:B------:R1:W4:Y:S01]  /*8330*/  MUFU.EX2 R237, R3 ;  /* 0x0000000300ed7308 */ /* 0x0003220000000800 */
[----:B--2---:R-:W2:Y:S01]  /*8340*/  SHFL.BFLY PT, R2, R0, 0x1, 0x1f ;  /* 0x0c201f0000027f89 */ /* 0x004ea200000e0000 */
[----:B---3--:R-:W-:Y:S02]  /*8350*/  F2FP.PACK_AB R179, R66, R60 ;  /* 0x0000003c42b3723e */ /* 0x008fe400000000ff */
[----:B-1----:R-:W-:Y:S02]  /*8360*/  FSEL R3, R105, RZ, P1 ;  /* 0x000000ff69037208 */ /* 0x002fe40000800000 */
[----:B------:R-:W-:Y:S02]  /*8370*/  FSETP.NEU.FTZ.AND P1, PT, R103, -INF , PT ;  /* 0xff8000006700780b */ /* 0x000fe40003f3d000 */
[----:B--2---:R-:W-:Y:S02]  /*8380*/  FMNMX.FTZ R102, R0, R2, !PT ;  /* 0x0000000200667209 */ /* 0x004fe40007810000 */
[----:B------:R-:W-:Y:S02]  /*8390*/  FSEL R111, R111, RZ, P1 ;  /* 0x000000ff6f6f7208 */ /* 0x000fe40000800000 */
[----:B------:R-:W-:Y:S01]  /*83a0*/  FSEL R2, R104, RZ, P0 ;  /* 0x000000ff68027208 */ /* 0x000fe20000000000 */
[C---:B------:R-:W-:Y:S01]  /*83b0*/  FMUL.FTZ R184, R102.reuse, c[0x0][0x2d0] ;  /* 0x0000b40066b87a20 */ /* 0x040fe20000410000 */
[----:B------:R-:W-:Y:S01]  /*83c0*/  FSETP.NEU.FTZ.AND P0, PT, R102, -INF , PT ;  /* 0xff8000006600780b */ /* 0x000fe20003f1d000 */
[--C-:B------:R-:W-:Y:S01]  /*83d0*/  FFMA.FTZ R0, R20, c[0x0][0x2d0], -R111.reuse ;  /* 0x0000b40014007a23 */ /* 0x100fe2000001086f */
[----:B----4-:R-:W-:Y:S01]  /*83e0*/  F2FP.PACK_AB R177, R237, R235 ;  /* 0x000000ebedb1723e */ /* 0x010fe200000000ff */
[--C-:B------:R-:W-:Y:S01]  /*83f0*/  FFMA.FTZ R8, R17, c[0x0][0x2d0], -R111.reuse ;  /* 0x0000b40011087a23 */ /* 0x100fe2000001086f */
[----:B------:R-:W-:Y:S01]  /*8400*/  FSEL R184, R184, RZ, P0 ;  /* 0x000000ffb8b87208 */ /* 0x000fe20000000000 */
[----:B------:R1:W-:Y:S10]  /*8410*/  MUFU.EX2 R56, R0 ;  /* 0x0000000000387308 */ /* 0x0003f40000000800 */
[----:B------:R2:W-:Y:S01]  /*8420*/  MUFU.EX2 R233, R8 ;  /* 0x0000000800e97308 */ /* 0x0005e20000000800 */
[--C-:B-1----:R-:W-:Y:S09]  /*8430*/  FFMA.FTZ R0, R22, c[0x0][0x2d0], -R111.reuse ;  /* 0x0000b40016007a23 */ /* 0x102ff2000001086f */
[----:B------:R1:W3:Y:S01]  /*8440*/  MUFU.EX2 R59, R0 ;  /* 0x00000000003b7308 */ /* 0x0002e20000000800 */
[----:B--2---:R-:W-:Y:S09]  /*8450*/  FFMA.FTZ R8, R18, c[0x0][0x2d0], -R111 ;  /* 0x0000b40012087a23 */ /* 0x004ff2000001086f */
[----:B------:R2:W4:Y:S01]  /*8460*/  MUFU.EX2 R241, R8 ;  /* 0x0000000800f17308 */ /* 0x0005220000000800 */
[--C-:B-1----:R-:W-:Y:S01]  /*8470*/  FFMA.FTZ R0, R25, c[0x0][0x2d0], -R184.reuse ;  /* 0x0000b40019007a23 */ /* 0x102fe200000108b8 */
[----:B---3--:R-:W-:Y:S08]  /*8480*/  F2FP.PACK_AB R182, R59, R56 ;  /* 0x000000383bb6723e */ /* 0x008ff000000000ff */
[----:B------:R1:W-:Y:S01]  /*8490*/  MUFU.EX2 R229, R0 ;  /* 0x0000000000e57308 */ /* 0x0003e20000000800 */
[--C-:B--2---:R-:W-:Y:S01]  /*84a0*/  FFMA.FTZ R8, R21, c[0x0][0x2d0], -R184.reuse ;  /* 0x0000b40015087a23 */ /* 0x104fe200000108b8 */
[----:B----4-:R-:W-:Y:S08]  /*84b0*/  F2FP.PACK_AB R180, R241, R233 ;  /* 0x000000e9f1b4723e */ /* 0x010ff000000000ff */
[----:B------:R-:W-:Y:S01]  /*84c0*/  MUFU.EX2 R57, R8 ;  /* 0x0000000800397308 */ /* 0x000fe20000000800 */
[--C-:B-1----:R-:W-:Y:S09]  /*84d0*/  FFMA.FTZ R0, R24, c[0x0][0x2d0], -R184.reuse ;  /* 0x0000b40018007a23 */ /* 0x102ff200000108b8 */
[----:B------:R1:W2:Y:S02]  /*84e0*/  MUFU.EX2 R63, R0 ;  /* 0x00000000003f7308 */ /* 0x0002a40000000800 */
[----:B-1----:R-:W-:Y:S01]  /*84f0*/  FFMA.FTZ R0, R26, c[0x0][0x2d0], -R184 ;  /* 0x0000b4001a007a23 */ /* 0x002fe200000108b8 */
[----:B--2---:R-:W-:Y:S07]  /*8500*/  F2FP.PACK_AB R181, R63, R229 ;  /* 0x000000e53fb5723e */ /* 0x004fee00000000ff */
[----:B------:R1:W2:Y:S02]  /*8510*/  MUFU.EX2 R67, R0 ;  /* 0x0000000000437308 */ /* 0x0002a40000000800 */
[----:B-1----:R-:W-:Y:S01]  /*8520*/  FADD.FTZ R0, -R3, R100 ;  /* 0x0000006403007221 */ /* 0x002fe20000010100 */
[----:B------:R-:W-:Y:S02]  /*8530*/  @P6 SHF.L.U32 R3, R183, 0x1, RZ ;  /* 0x00000001b7036819 */ /* 0x000fe400000006ff */
[----:B--2---:R-:W-:Y:S01]  /*8540*/  F2FP.PACK_AB R183, R57, R67 ;  /* 0x0000004339b7723e */ /* 0x004fe200000000ff */
[----:B------:R-:W-:Y:S02]  /*8550*/  FMUL.FTZ R0, R0, c[0x0][0x2d0] ;  /* 0x0000b40000007a20 */ /* 0x000fe40000410000 */
[----:B------:R1:W-:Y:S02]  /*8560*/  @P6 LDGSTS.E.BYPASS.LTC128B.128 [R3+0x3100], [R34.64], !P5 ;  /* 0x0310000022036fae */ /* 0x0003e4000e901d46 */
[----:B------:R2:W3:Y:S06]  /*8570*/  MUFU.EX2 R100, R0 ;  /* 0x0000000000647308 */ /* 0x0004ec0000000800 */
[----:B------:R1:W-:Y:S08]  /*8580*/  @P6 LDGSTS.E.BYPASS.LTC128B.128 [R3+0x4100], [R30.64], !P4 ;  /* 0x041000001e036fae */ /* 0x0003f0000e101d46 */
[----:B------:R4:W-:Y:S08]  /*8590*/  @P6 LDGSTS.E.BYPASS.LTC128B.128 [R3+0x5100], [R32.64], !P3 ;  /* 0x0510000020036fae */ /* 0x0009f0000d901d46 */
[----:B------:R1:W-:Y:S01]  /*85a0*/  @P6 LDGSTS.E.BYPASS.LTC128B.128 [R3+0x3900], [R28.64], !P5 ;  /* 0x039000001c036fae */ /* 0x0003e2000e901d46 */
[----:B--2---:R-:W-:Y:S01]  /*85b0*/  FADD.FTZ R0, -R2, R101 ;  /* 0x0000006502007221 */ /* 0x004fe20000010100 */
[----:B------:R-:W-:Y:S01]  /*85c0*/  FSEL R2, R103, RZ, P1 ;  /* 0x000000ff67027208 */ /* 0x000fe20000800000 */
[----:B---3--:R-:W-:Y:S02]  /*85d0*/  FMUL.FTZ R16, R100, R124 ;  /* 0x0000007c64107220 */ /* 0x008fe40000410000 */
[----:B------:R-:W-:Y:S03]  /*85e0*/  FMUL.FTZ R0, R0, c[0x0][0x2d0] ;  /* 0x0000b40000007a20 */ /* 0x000fe60000410000 */
[----:B------:R2:W-:Y:S01]  /*85f0*/  @P6 LDGSTS.E.BYPASS.LTC128B.128 [R3+0x4900], [R6.64], !P4 ;  /* 0x0490000006036fae */ /* 0x0005e2000e101d46 */
[C---:B------:R-:W-:Y:S01]  /*8600*/  FMUL.FTZ R17, R100.reuse, R125 ;  /* 0x0000007d64117220 */ /* 0x040fe20000410000 */
[----:B------:R3:W2:Y:S01]  /*8610*/  MUFU.EX2 R101, R0 ;  /* 0x0000000000657308 */ /* 0x0006a20000000800 */
[C---:B------:R-:W-:Y:S02]  /*8620*/  FMUL.FTZ R49, R100.reuse, R157 ;  /* 0x0000009d64317220 */ /* 0x040fe40000410000 */
[----:B------:R-:W-:Y:S02]  /*8630*/  IMAD.MOV.U32 R157, RZ, RZ, R230 ;  /* 0x000000ffff9d7224 */ /* 0x000fe400078e00e6 */
[C---:B------:R-:W-:Y:S01]  /*8640*/  FMUL.FTZ R68, R100.reuse, R68 ;  /* 0x0000004464447220 */ /* 0x040fe20000410000 */
[----:B------:R1:W-:Y:S01]  /*8650*/  @P6 LDGSTS.E.BYPASS.LTC128B.128 [R3+0x5900], [R4.64], !P3 ;  /* 0x0590000004036fae */ /* 0x0003e2000d901d46 */
[C---:B------:R-:W-:Y:S02]  /*8660*/  FMUL.FTZ R69, R100.reuse, R69 ;  /* 0x0000004564457220 */ /* 0x040fe40000410000 */
[C---:B----4-:R-:W-:Y:S02]  /*8670*/  FMUL.FTZ R32, R100.reuse, R140 ;  /* 0x0000008c64207220 */ /* 0x050fe40000410000 */
[C---:B------:R-:W-:Y:S01]  /*8680*/  FMUL.FTZ R33, R100.reuse, R141 ;  /* 0x0000008d64217220 */ /* 0x040fe20000410000 */
[----:B------:R-:W-:Y:S01]  /*8690*/  MOV R141, R64 ;  /* 0x00000040008d7202 */ /* 0x000fe20000000f00 */
[C---:B------:R-:W-:Y:S01]  /*86a0*/  FMUL.FTZ R64, R100.reuse, R172 ;  /* 0x000000ac64407220 */ /* 0x040fe20000410000 */
[----:B------:R-:W4:Y:S01]  /*86b0*/  LDSM.16.MT88.4 R20, [R205] ;  /* 0x00000000cd14783b */ /* 0x000f220000004200 */
[C---:B------:R-:W-:Y:S02]  /*86c0*/  FMUL.FTZ R80, R100.reuse, R80 ;  /* 0x0000005064507220 */ /* 0x040fe40000410000 */
[C---:B------:R-:W-:Y:S02]  /*86d0*/  FMUL.FTZ R81, R100.reuse, R81 ;  /* 0x0000005164517220 */ /* 0x040fe40000410000 */
[----:B------:R-:W-:Y:S02]  /*86e0*/  IMAD.MOV.U32 R140, RZ, RZ, R226 ;  /* 0x000000ffff8c7224 */ /* 0x000fe400078e00e2 */
[C---:B------:R-:W-:Y:S01]  /*86f0*/  FMUL.FTZ R84, R100.reuse, R84 ;  /* 0x0000005464547220 */ /* 0x040fe20000410000 */
[----:B------:R-:W5:Y:S01]  /*8700*/  LDSM.16.MT88.4 R36, [R206] ;  /* 0x00000000ce24783b */ /* 0x000f620000004200 */
[----:B------:R-:W-:Y:S02]  /*8710*/  FMUL.FTZ R85, R100, R85 ;  /* 0x0000005564557220 */ /* 0x000fe40000410000 */
[----:B---3--:R-:W-:Y:S01]  /*8720*/  FADD.FTZ R0, -R2, R106 ;  /* 0x0000006a02007221 */ /* 0x008fe20000010100 */
[----:B------:R-:W-:Y:S01]  /*8730*/  FSEL R2, R102, RZ, P0 ;  /* 0x000000ff66027208 */ /* 0x000fe20000000000 */
[C---:B--2---:R-:W-:Y:S02]  /*8740*/  FMUL.FTZ R6, R101.reuse, R114 ;  /* 0x0000007265067220 */ /* 0x044fe40000410000 */
[----:B------:R-:W-:Y:S01]  /*8750*/  FMUL.FTZ R0, R0, c[0x0][0x2d0] ;  /* 0x0000b40000007a20 */ /* 0x000fe20000410000 */
[----:B------:R-:W2:Y:S01]  /*8760*/  LDSM.16.MT88.4 R52, [R205+0x1000] ;  /* 0x00100000cd34783b */ /* 0x000ea20000004200 */
[C---:B------:R-:W-:Y:S02]  /*8770*/  FMUL.FTZ R7, R101.reuse, R115 ;  /* 0x0000007365077220 */ /* 0x040fe40000410000 */
[----:B-1----:R1:W3:Y:S01]  /*8780*/  MUFU.EX2 R3, R0 ;  /* 0x0000000000037308 */ /* 0x0022e20000000800 */
[C---:B------:R-:W-:Y:S02]  /*8790*/  FMUL.FTZ R4, R100.reuse, R112 ;  /* 0x0000007064047220 */ /* 0x040fe40000410000 */
[----:B------:R-:W-:Y:S02]  /*87a0*/  FMUL.FTZ R5, R100, R113 ;  /* 0x0000007164057220 */ /* 0x000fe40000410000 */
[----:B------:R-:W2:Y:S01]  /*87b0*/  LDSM.16.MT88.4 R112, [R206+0x1000] ;  /* 0x00100000ce70783b */ /* 0x000ea20000004200 */
[C---:B------:R-:W-:Y:S02]  /*87c0*/  FMUL.FTZ R18, R101.reuse, R126 ;  /* 0x0000007e65127220 */ /* 0x040fe40000410000 */
[----:B------:R-:W-:Y:S02]  /*87d0*/  FMUL.FTZ R19, R101, R127 ;  /* 0x0000007f65137220 */ /* 0x000fe40000410000 */
[--C-:B------:R-:W-:Y:S02]  /*87e0*/  FFMA.FTZ R140, R140, c[0x0][0x2d0], -R110.reuse ;  /* 0x0000b4008c8c7a23 */ /* 0x100fe4000001086e */
[----:B------:R-:W-:Y:S01]  /*87f0*/  FFMA.FTZ R141, R141, c[0x0][0x2d0], -R110 ;  /* 0x0000b4008d8d7a23 */ /* 0x000fe2000001086e */
[----:B------:R-:W-:Y:S01]  /*8800*/  LDSM.16.MT88.4 R124, [R206+0x400] ;  /* 0x00040000ce7c783b */ /* 0x000fe20000004200 */
[C---:B------:R-:W-:Y:S02]  /*8810*/  FMUL.FTZ R70, R101.reuse, R70 ;  /* 0x0000004665467220 */ /* 0x040fe40000410000 */
[C---:B------:R-:W-:Y:S02]  /*8820*/  FMUL.FTZ R71, R101.reuse, R71 ;  /* 0x0000004765477220 */ /* 0x040fe40000410000 */
[C---:B------:R-:W-:Y:S02]  /*8830*/  FMUL.FTZ R82, R101.reuse, R82 ;  /* 0x0000005265527220 */ /* 0x040fe40000410000 */
[----:B------:R-:W-:Y:S01]  /*8840*/  FMUL.FTZ R83, R101, R83 ;  /* 0x0000005365537220 */ /* 0x000fe20000410000 */
[-C--:B----4-:R-:W-:Y:S01]  /*8850*/  HMMA.16816.F32 R4, R176, R20.reuse, R4 ;  /* 0x00000014b004723c */ /* 0x090fe20000001804 */
[----:B------:R-:W0:Y:S02]  /*8860*/  LDGDEPBAR ;  /* 0x00000000000079af */ /* 0x000e240000000000 */
[----:B-1----:R-:W-:Y:S01]  /*8870*/  FADD.FTZ R0, -R2, R107 ;  /* 0x0000006b02007221 */ /* 0x002fe20000010100 */
[----:B------:R-:W-:Y:S01]  /*8880*/  MOV R107, R231 ;  /* 0x000000e7006b7202 */ /* 0x000fe20000000f00 */
[--C-:B------:R-:W-:Y:S02]  /*8890*/  FFMA.FTZ R2, R40, c[0x0][0x2d0], -R109.reuse ;  /* 0x0000b40028027a23 */ /* 0x100fe4000001086d */
[----:B------:R-:W-:Y:S02]  /*88a0*/  FMUL.FTZ R0, R0, c[0x0][0x2d0] ;  /* 0x0000b40000007a20 */ /* 0x000fe40000410000 */
[----:B------:R1:W-:Y:S03]  /*88b0*/  MUFU.EX2 R42, R2 ;  /* 0x00000002002a7308 */ /* 0x0003e60000000800 */
[C---:B---3--:R-:W-:Y:S02]  /*88c0*/  FMUL.FTZ R8, R3.reuse, R116 ;  /* 0x0000007403087220 */ /* 0x048fe40000410000 */
[C---:B------:R-:W-:Y:S02]  /*88d0*/  FMUL.FTZ R9, R3.reuse, R117 ;  /* 0x0000007503097220 */ /* 0x040fe40000410000 */
[C---:B------:R-:W-:Y:S02]  /*88e0*/  FMUL.FTZ R12, R3.reuse, R120 ;  /* 0x00000078030c7220 */ /* 0x040fe40000410000 */
[C---:B------:R-:W-:Y:S01]  /*88f0*/  FMUL.FTZ R13, R3.reuse, R121 ;  /* 0x00000079030d7220 */ /* 0x040fe20000410000 */
[----:B------:R-:W3:Y:S01]  /*8900*/  MUFU.EX2 R0, R0 ;  /* 0x0000000000007308 */ /* 0x000ee20000000800 */
[C---:B------:R-:W-:Y:S01]  /*8910*/  FMUL.FTZ R24, R3.reuse, R132 ;  /* 0x0000008403187220 */ /* 0x040fe20000410000 */
[----:B------:R-:W-:Y:S01]  /*8920*/  MOV R132, R228 ;  /* 0x000000e400847202 */ /* 0x000fe20000000f00 */
[C---:B------:R-:W-:Y:S01]  /*8930*/  FMUL.FTZ R25, R3.reuse, R133 ;  /* 0x0000008503197220 */ /* 0x040fe20000410000 */
[----:B------:R-:W-:Y:S01]  /*8940*/  MOV R133, R229 ;  /* 0x000000e500857202 */ /* 0x000fe20000000f00 */
[C---:B------:R-:W-:Y:S01]  /*8950*/  FMUL.FTZ R28, R3.reuse, R136 ;  /* 0x00000088031c7220 */ /* 0x040fe20000410000 */
[----:B------:R-:W-:Y:S01]  /*8960*/  MOV R136, R235 ;  /* 0x000000eb00887202 */ /* 0x000fe20000000f00 */
[----:B------:R-:W-:Y:S02]  /*8970*/  FMUL.FTZ R29, R3, R137 ;  /* 0x00000089031d7220 */ /* 0x000fe40000410000 */
[C---:B------:R-:W-:Y:S01]  /*8980*/  FMUL.FTZ R34, R101.reuse, R142 ;  /* 0x0000008e65227220 */ /* 0x040fe20000410000 */
[----:B------:R-:W-:Y:S01]  /*8990*/  MOV R142, R242 ;  /* 0x000000f2008e7202 */ /* 0x000fe20000000f00 */
[----:B------:R-:W-:Y:S02]  /*89a0*/  FMUL.FTZ R35, R101, R143 ;  /* 0x0000008f65237220 */ /* 0x000fe40000410000 */
[----:B------:R-:W-:Y:S01]  /*89b0*/  FMUL.FTZ R40, R3, R148 ;  /* 0x0000009403287220 */ /* 0x000fe20000410000 */
[----:B------:R-:W-:Y:S01]  /*89c0*/  MOV R148, R57 ;  /* 0x0000003900947202 */ /* 0x000fe20000000f00 */
[----:B-1----:R-:W-:Y:S02]  /*89d0*/  FFMA.FTZ R2, R41, c[0x0][0x2d0], -R109 ;  /* 0x0000b40029027a23 */ /* 0x002fe4000001086d */
[----:B------:R-:W-:Y:S02]  /*89e0*/  FMUL.FTZ R41, R3, R149 ;  /* 0x0000009503297220 */ /* 0x000fe40000410000 */
[----:B------:R1:W4:Y:S01]  /*89f0*/  MUFU.EX2 R46, R2 ;  /* 0x00000002002e7308 */ /* 0x0003220000000800 */
[C---:B------:R-:W-:Y:S02]  /*8a00*/  FMUL.FTZ R51, R101.reuse, R159 ;  /* 0x0000009f65337220 */ /* 0x040fe40000410000 */
[----:B------:R-:W-:Y:S02]  /*8a10*/  IMAD.MOV.U32 R159, RZ, RZ, R251 ;  /* 0x000000ffff9f7224 */ /* 0x000fe400078e00fb */
[C---:B---3--:R-:W-:Y:S02]  /*8a20*/  FMUL.FTZ R10, R0.reuse, R118 ;  /* 0x00000076000a7220 */ /* 0x048fe40000410000 */
[C---:B------:R-:W-:Y:S02]  /*8a30*/  FMUL.FTZ R11, R0.reuse, R119 ;  /* 0x00000077000b7220 */ /* 0x040fe40000410000 */
[----:B------:R-:W3:Y:S01]  /*8a40*/  LDSM.16.MT88.4 R116, [R205+0x2000] ;  /* 0x00200000cd74783b */ /* 0x000ee20000004200 */
[----:B------:R-:W-:Y:S02]  /*8a50*/  IMAD.MOV.U32 R137, RZ, RZ, R236 ;  /* 0x000000ffff897224 */ /* 0x000fe400078e00ec */
[C---:B------:R-:W-:Y:S02]  /*8a60*/  FMUL.FTZ R14, R0.reuse, R122 ;  /* 0x0000007a000e7220 */ /* 0x040fe40000410000 */
[C---:B------:R-:W-:Y:S04]  /*8a70*/  HMMA.16816.F32 R8, R180.reuse, R20, R8 ;  /* 0x00000014b408723c */ /* 0x040fe80000001808 */
[C---:B------:R-:W-:Y:S02]  /*8a80*/  FMUL.FTZ R15, R0.reuse, R123 ;  /* 0x0000007b000f7220 */ /* 0x040fe40000410000 */
[----:B------:R-:W-:Y:S01]  /*8a90*/  FMUL.FTZ R26, R0, R134 ;  /* 0x00000086001a7220 */ /* 0x000fe20000410000 */
[----:B------:R-:W-:Y:S01]  /*8aa0*/  MOV R134, R233 ;  /* 0x000000e900867202 */ /* 0x000fe20000000f00 */
[C---:B------:R-:W-:Y:S03]  /*8ab0*/  FMUL.FTZ R20, R100.reuse, R128 ;  /* 0x0000008064147220 */ /* 0x040fe60000410000 */
[-C--:B------:R-:W-:Y:S03]  /*8ac0*/  HMMA.16816.F32 R12, R180, R22.reuse, R12 ;  /* 0x00000016b40c723c */ /* 0x080fe6000000180c */
[----:B------:R-:W-:Y:S02]  /*8ad0*/  FMUL.FTZ R21, R100, R129 ;  /* 0x0000008164157220 */ /* 0x000fe40000410000 */
[C---:B------:R-:W-:Y:S02]  /*8ae0*/  FMUL.FTZ R27, R0.reuse, R135 ;  /* 0x00000087001b7220 */ /* 0x040fe40000410000 */
[----:B------:R-:W-:Y:S01]  /*8af0*/  IMAD.MOV.U32 R135, RZ, RZ, R234 ;  /* 0x000000ffff877224 */ /* 0x000fe200078e00ea */
[C---:B------:R-:W-:Y:S04]  /*8b00*/  HMMA.16816.F32 R16, R176.reuse, R22, R16 ;  /* 0x00000016b010723c */ /* 0x040fe80000001810 */
[C---:B------:R-:W-:Y:S01]  /*8b10*/  FMUL.FTZ R30, R0.reuse, R138 ;  /* 0x0000008a001e7220 */ /* 0x040fe20000410000 */
[----:B------:R-:W-:Y:S01]  /*8b20*/  MOV R138, R237 ;  /* 0x000000ed008a7202 */ /* 0x000fe20000000f00 */
[----:B------:R-:W-:Y:S02]  /*8b30*/  FMUL.FTZ R31, R0, R139 ;  /* 0x0000008b001f7220 */ /* 0x000fe40000410000 */
[C---:B------:R-:W-:Y:S04]  /*8b40*/  FMUL.FTZ R22, R101.reuse, R130 ;  /* 0x0000008265167220 */ /* 0x040fe80000410000 */
[----:B------:R-:W-:Y:S02]  /*8b50*/  FMUL.FTZ R23, R101, R131 ;  /* 0x0000008365177220 */ /* 0x000fe40000410000 */
[----:B------:R-:W-:Y:S01]  /*8b60*/  LDSM.16.MT88.4 R128, [R205+0x1400] ;  /* 0x00140000cd80783b */ /* 0x000fe20000004200 */
[----:B------:R-:W-:Y:S02]  /*8b70*/  IMAD.MOV.U32 R139, RZ, RZ, R241 ;  /* 0x000000ffff8b7224 */ /* 0x000fe400078e00f1 */
[----:B-1----:R-:W-:Y:S02]  /*8b80*/  FFMA.FTZ R2, R44, c[0x0][0x2d0], -R109 ;  /* 0x0000b4002c027a23 */ /* 0x002fe4000001086d */
[-C--:B-----5:R-:W-:Y:S02]  /*8b90*/  HMMA.16816.F32 R20, R176, R36.reuse, R20 ;  /* 0x00000024b014723c */ /* 0x0a0fe40000001814 */
[----:B------:R1:W5:Y:S01]  /*8ba0*/  MUFU.EX2 R48, R2 ;  /* 0x0000000200307308 */ /* 0x0003620000000800 */
[C---:B------:R-:W-:Y:S02]  /*8bb0*/  FMUL.FTZ R43, R0.reuse, R151 ;  /* 0x00000097002b7220 */ /* 0x040fe40000410000 */
[----:B------:R-:W-:Y:S02]  /*8bc0*/  IMAD.MOV.U32 R143, RZ, RZ, R249 ;  /* 0x000000ffff8f7224 */ /* 0x000fe400078e00f9 */
[C---:B------:R-:W-:Y:S01]  /*8bd0*/  FMUL.FTZ R44, R3.reuse, R152 ;  /* 0x00000098032c7220 */ /* 0x040fe20000410000 */
[C---:B------:R-:W-:Y:S04]  /*8be0*/  HMMA.16816.F32 R24, R180.reuse, R36, R24 ;  /* 0x00000024b418723c */ /* 0x040fe80000001818 */
[C---:B------:R-:W-:Y:S01]  /*8bf0*/  FMUL.FTZ R47, R0.reuse, R155 ;  /* 0x0000009b002f7220 */ /* 0x040fe20000410000 */
[----:B----4-:R-:W-:Y:S01]  /*8c00*/  MOV R152, R46 ;  /* 0x0000002e00987202 */ /* 0x010fe20000000f00 */
[----:B------:R-:W-:Y:S01]  /*8c10*/  FMUL.FTZ R46, R0, R154 ;  /* 0x0000009a002e7220 */ /* 0x000fe20000410000 */
[----:B------:R-:W-:Y:S01]  /*8c20*/  MOV R154, R56 ;  /* 0x00000038009a7202 */ /* 0x000fe20000000f00 */
[-C--:B------:R-:W-:Y:S04]  /*8c30*/  HMMA.16816.F32 R28, R180, R38.reuse, R28 ;  /* 0x00000026b41c723c */ /* 0x080fe8000000181c */
[----:B------:R-:W-:Y:S02]  /*8c40*/  FMUL.FTZ R56, R3, R164 ;  /* 0x000000a403387220 */ /* 0x000fe40000410000 */
[----:B------:R-:W-:Y:S02]  /*8c50*/  IMAD.MOV.U32 R164, RZ, RZ, R136 ;  /* 0x000000ffffa47224 */ /* 0x000fe400078e0088 */
[C---:B------:R-:W-:Y:S04]  /*8c60*/  HMMA.16816.F32 R32, R176.reuse, R38, R32 ;  /* 0x00000026b020723c */ /* 0x040fe80000001820 */
[C---:B------:R-:W-:Y:S02]  /*8c70*/  FMUL.FTZ R36, R100.reuse, R144 ;  /* 0x0000009064247220 */ /* 0x040fe40000410000 */
[----:B------:R-:W-:Y:S01]  /*8c80*/  FMUL.FTZ R37, R100, R145 ;  /* 0x0000009164257220 */ /* 0x000fe20000410000 */
[----:B------:R-:W-:Y:S01]  /*8c90*/  MOV R145, R61 ;  /* 0x0000003d00917202 */ /* 0x000fe20000000f00 */
[C---:B------:R-:W-:Y:S04]  /*8ca0*/  FMUL.FTZ R38, R101.reuse, R146 ;  /* 0x0000009265267220 */ /* 0x040fe80000410000 */
[----:B------:R-:W-:Y:S02]  /*8cb0*/  FMUL.FTZ R39, R101, R147 ;  /* 0x0000009365277220 */ /* 0x000fe40000410000 */
[----:B-1----:R-:W-:Y:S02]  /*8cc0*/  FFMA.FTZ R2, R45, c[0x0][0x2d0], -R109 ;  /* 0x0000b4002d027a23 */ /* 0x002fe4000001086d */
[C---:B------:R-:W-:Y:S02]  /*8cd0*/  FMUL.FTZ R45, R3.reuse, R153 ;  /* 0x00000099032d7220 */ /* 0x040fe40000410000 */
[----:B------:R-:W-:Y:S01]  /*8ce0*/  FMUL.FTZ R57, R3, R165 ;  /* 0x000000a503397220 */ /* 0x000fe20000410000 */
[-C--:B--2---:R-:W-:Y:S03]  /*8cf0*/  HMMA.16816.F32 R36, R176, R52.reuse, R36 ;  /* 0x00000034b024723c */ /* 0x084fe60000001824 */
[----:B------:R-:W-:Y:S01]  /*8d00*/  IMAD.MOV.U32 R147, RZ, RZ, R42 ;  /* 0x000000ffff937224 */ /* 0x000fe200078e002a */
[----:B------:R-:W-:Y:S01]  /*8d10*/  MOV R165, R135 ;  /* 0x0000008700a57202 */ /* 0x000fe20000000f00 */
[C---:B------:R-:W-:Y:S01]  /*8d20*/  FMUL.FTZ R42, R0.reuse, R150 ;  /* 0x00000096002a7220 */ /* 0x040fe20000410000 */
[----:B------:R-:W-:Y:S01]  /*8d30*/  MOV R150, R66 ;  /* 0x0000004200967202 */ /* 0x000fe20000000f00 */
[C---:B------:R-:W-:Y:S02]  /*8d40*/  FMUL.FTZ R66, R101.reuse, R174 ;  /* 0x000000ae65427220 */ /* 0x040fe40000410000 */
[----:B------:R-:W-:Y:S03]  /*8d50*/  FMUL.FTZ R58, R0, R166 ;  /* 0x000000a6003a7220 */ /* 0x000fe60000410000 */
[C---:B------:R-:W-:Y:S01]  /*8d60*/  HMMA.16816.F32 R40, R180.reuse, R52, R40 ;  /* 0x00000034b428723c */ /* 0x040fe20000001828 */
[----:B------:R1:W2:Y:S03]  /*8d70*/  MUFU.EX2 R53, R2 ;  /* 0x0000000200357308 */ /* 0x0002a60000000800 */
[----:B------:R-:W-:Y:S01]  /*8d80*/  MOV R166, R133 ;  /* 0x0000008500a67202 */ /* 0x000fe20000000f00 */
[----:B------:R-:W-:Y:S02]  /*8d90*/  IMAD.MOV.U32 R144, RZ, RZ, R63 ;  /* 0x000000ffff907224 */ /* 0x000fe400078e003f */
[C---:B------:R-:W-:Y:S01]  /*8da0*/  FMUL.FTZ R52, R100.reuse, R160 ;  /* 0x000000a064347220 */ /* 0x040fe20000410000 */
[-C--:B------:R-:W-:Y:S04]  /*8db0*/  HMMA.16816.F32 R44, R180, R54.reuse, R44 ;  /* 0x00000036b42c723c */ /* 0x080fe8000000182c */
[----:B-----5:R-:W-:Y:S02]  /*8dc0*/  IMAD.MOV.U32 R155, RZ, RZ, R48 ;  /* 0x000000ffff9b7224 */ /* 0x020fe400078e0030 */
[----:B------:R-:W-:Y:S02]  /*8dd0*/  FMUL.FTZ R48, R100, R156 ;  /* 0x0000009c64307220 */ /* 0x000fe40000410000 */
[----:B------:R-:W-:Y:S04]  /*8de0*/  FMUL.FTZ R50, R101, R158 ;  /* 0x0000009e65327220 */ /* 0x000fe80000410000 */
[----:B------:R-:W-:Y:S02]  /*8df0*/  IMAD.MOV.U32 R156, RZ, RZ, R60 ;  /* 0x000000ffff9c7224 */ /* 0x000fe400078e003c */
[----:B------:R-:W-:Y:S01]  /*8e00*/  FMUL.FTZ R60, R3, R168 ;  /* 0x000000a8033c7220 */ /* 0x000fe20000410000 */
[C---:B------:R-:W-:Y:S04]  /*8e10*/  HMMA.16816.F32 R48, R176.reuse, R54, R48 ;  /* 0x00000036b030723c */ /* 0x040fe80000001830 */
[----:B-1----:R-:W-:Y:S01]  /*8e20*/  FFMA.FTZ R2, R186, c[0x0][0x2d0], -R110 ;  /* 0x0000b400ba027a23 */ /* 0x002fe2000001086e */
[----:B------:R-:W-:Y:S01]  /*8e30*/  MOV R186, R240 ;  /* 0x000000f000ba7202 */ /* 0x000fe20000000f00 */
[----:B------:R-:W-:Y:S01]  /*8e40*/  IMAD.MOV.U32 R149, RZ, RZ, R59 ;  /* 0x000000ffff957224 */ /* 0x000fe200078e003b */
[----:B--2---:R-:W-:Y:S01]  /*8e50*/  MOV R160, R53 ;  /* 0x0000003500a07202 */ /* 0x004fe20000000f00 */
[----:B------:R1:W-:Y:S01]  /*8e60*/  MUFU.EX2 R146, R2 ;  /* 0x0000000200927308 */ /* 0x0003e20000000800 */
[----:B------:R-:W-:Y:S03]  /*8e70*/  FMUL.FTZ R53, R100, R161 ;  /* 0x000000a164357220 */ /* 0x000fe60000410000 */
[----:B------:R-:W-:Y:S01]  /*8e80*/  IMAD.MOV.U32 R161, RZ, RZ, R239 ;  /* 0x000000ffffa17224 */ /* 0x000fe200078e00ef */
[----:B------:R-:W-:Y:S01]  /*8e90*/  MOV R168, R164 ;  /* 0x000000a400a87202 */ /* 0x000fe20000000f00 */
[C---:B------:R-:W-:Y:S02]  /*8ea0*/  FMUL.FTZ R54, R101.reuse, R162 ;  /* 0x000000a265367220 */ /* 0x040fe40000410000 */
[----:B------:R-:W-:Y:S02]  /*8eb0*/  IMAD.MOV.U32 R162, RZ, RZ, R232 ;  /* 0x000000ffffa27224 */ /* 0x000fe400078e00e8 */
[----:B------:R-:W-:Y:S01]  /*8ec0*/  FMUL.FTZ R55, R101, R163 ;  /* 0x000000a365377220 */ /* 0x000fe20000410000 */
[----:B------:R-:W-:Y:S01]  /*8ed0*/  MOV R163, R137 ;  /* 0x0000008900a37202 */ /* 0x000fe20000000f00 */
[C---:B------:R-:W-:Y:S02]  /*8ee0*/  FMUL.FTZ R59, R0.reuse, R167 ;  /* 0x000000a7003b7220 */ /* 0x040fe40000410000 */
[----:B------:R-:W-:Y:S02]  /*8ef0*/  IMAD.MOV.U32 R167, RZ, RZ, R134 ;  /* 0x000000ffffa77224 */ /* 0x000fe400078e0086 */
[----:B------:R-:W-:Y:S01]  /*8f00*/  FMUL.FTZ R61, R3, R169 ;  /* 0x000000a9033d7220 */ /* 0x000fe20000410000 */
[-C--:B------:R-:W-:Y:S03]  /*8f10*/  HMMA.16816.F32 R52, R176, R112.reuse, R52 ;  /* 0x00000070b034723c */ /* 0x080fe60000001834 */
[C---:B------:R-:W-:Y:S01]  /*8f20*/  FMUL.FTZ R62, R0.reuse, R170 ;  /* 0x000000aa003e7220 */ /* 0x040fe20000410000 */
[----:B------:R-:W-:Y:S01]  /*8f30*/  MOV R169, R165 ;  /* 0x000000a500a97202 */ /* 0x000fe20000000f00 */
[----:B------:R-:W-:Y:S02]  /*8f40*/  FMUL.FTZ R63, R0, R171 ;  /* 0x000000ab003f7220 */ /* 0x000fe40000410000 */
[--C-:B-1----:R-:W-:Y:S01]  /*8f50*/  FFMA.FTZ R2, R188, c[0x0][0x2d0], -R110.reuse ;  /* 0x0000b400bc027a23 */ /* 0x102fe2000001086e */
[C---:B------:R-:W-:Y:S03]  /*8f60*/  HMMA.16816.F32 R56, R180.reuse, R112, R56 ;  /* 0x00000070b438723c */ /* 0x040fe60000001838 */
[----:B------:R1:W2:Y:S01]  /*8f70*/  MUFU.EX2 R251, R2 ;  /* 0x0000000200fb7308 */ /* 0x0002a20000000800 */
[----:B------:R-:W-:Y:S01]  /*8f80*/  MOV R188, R250 ;  /* 0x000000fa00bc7202 */ /* 0x000fe20000000f00 */
[----:B------:R-:W-:Y:S02]  /*8f90*/  IMAD.MOV.U32 R153, RZ, RZ, R67 ;  /* 0x000000ffff997224 */ /* 0x000fe400078e0043 */
[----:B------:R-:W-:Y:S01]  /*8fa0*/  FMUL.FTZ R67, R101, R175 ;  /* 0x000000af65437220 */ /* 0x000fe20000410000 */
[-C--:B------:R-:W-:Y:S04]  /*8fb0*/  HMMA.16816.F32 R60, R180, R114.reuse, R60 ;  /* 0x00000072b43c723c */ /* 0x080fe8000000183c */
[----:B------:R-:W-:Y:S02]  /*8fc0*/  IMAD.MOV.U32 R151, RZ, RZ, R65 ;  /* 0x000000ffff977224 */ /* 0x000fe400078e0041 */
[----:B------:R-:W-:Y:S02]  /*8fd0*/  FMUL.FTZ R65, R100, R173 ;  /* 0x000000ad64417220 */ /* 0x000fe40000410000 */
[----:B------:R-:W-:Y:S01]  /*8fe0*/  LDSM.16.MT88.4 R172, [R206+0x1c00] ;  /* 0x001c0000ceac783b */ /* 0x000fe20000004200 */
[C---:B------:R-:W-:Y:S03]  /*8ff0*/  FMUL.FTZ R72, R3.reuse, R72 ;  /* 0x0000004803487220 */ /* 0x040fe60000410000 */
[----:B------:R-:W-:Y:S01]  /*9000*/  FMUL.FTZ R73, R3, R73 ;  /* 0x0000004903497220 */ /* 0x000fe20000410000 */
[C---:B------:R-:W-:Y:S03]  /*9010*/  HMMA.16816.F32 R64, R176.reuse, R114, R64 ;  /* 0x00000072b040723c */ /* 0x040fe60000001840 */
[----:B------:R-:W4:Y:S01]  /*9020*/  LDSM.16.MT88.4 R112, [R206+0x2000] ;  /* 0x00200000ce70783b */ /* 0x000f220000004200 */
[C---:B------:R-:W-:Y:S02]  /*9030*/  FMUL.FTZ R74, R0.reuse, R74 ;  /* 0x0000004a004a7220 */ /* 0x040fe40000410000 */
[----:B-1----:R-:W-:Y:S02]  /*9040*/  FFMA.FTZ R2, R185, c[0x0][0x2d0], -R110 ;  /* 0x0000b400b9027a23 */ /* 0x002fe4000001086e */
[-C--:B---3--:R-:W-:Y:S02]  /*9050*/  HMMA.16816.F32 R68, R176, R116.reuse, R68 ;  /* 0x00000074b044723c */ /* 0x088fe40000001844 */
[----:B------:R1:W-:Y:S02]  /*9060*/  MUFU.EX2 R250, R2 ;  /* 0x0000000200fa7308 */ /* 0x0003e40000000800 */
[C---:B------:R-:W-:Y:S02]  /*9070*/  FMUL.FTZ R75, R0.reuse, R75 ;  /* 0x0000004b004b7220 */ /* 0x040fe40000410000 */
[----:B------:R-:W-:Y:S02]  /*9080*/  IMAD.MOV.U32 R185, RZ, RZ, R132 ;  /* 0x000000ffffb97224 */ /* 0x000fe400078e0084 */
[----:B------:R-:W-:Y:S01]  /*9090*/  LDSM.16.MT88.4 R132, [R206+0x1800] ;  /* 0x00180000ce84783b */ /* 0x000fe20000004200 */
[C---:B------:R-:W-:Y:S02]  /*90a0*/  FMUL.FTZ R76, R3.reuse, R76 ;  /* 0x0000004c034c7220 */ /* 0x040fe40000410000 */
[C---:B------:R-:W-:Y:S04]  /*90b0*/  HMMA.16816.F32 R72, R180.reuse, R116, R72 ;  /* 0x00000074b448723c */ /* 0x040fe80000001848 */
[C---:B------:R-:W-:Y:S02]  /*90c0*/  FMUL.FTZ R77, R3.reuse, R77 ;  /* 0x0000004d034d7220 */ /* 0x040fe40000410000 */
[C---:B------:R-:W-:Y:S02]  /*90d0*/  FMUL.FTZ R78, R0.reuse, R78 ;  /* 0x0000004e004e7220 */ /* 0x040fe40000410000 */
[C---:B------:R-:W-:Y:S04]  /*90e0*/  FMUL.FTZ R79, R0.reuse, R79 ;  /* 0x0000004f004f7220 */ /* 0x040fe80000410000 */
[C---:B------:R-:W-:Y:S02]  /*90f0*/  FMUL.FTZ R88, R3.reuse, R88 ;  /* 0x0000005803587220 */ /* 0x040fe40000410000 */
[----:B------:R-:W-:Y:S01]  /*9100*/  FMUL.FTZ R89, R3, R89 ;  /* 0x0000005903597220 */ /* 0x000fe20000410000 */
[-C--:B------:R-:W-:Y:S03]  /*9110*/  HMMA.16816.F32 R76, R180, R118.reuse, R76 ;  /* 0x00000076b44c723c */ /* 0x080fe6000000184c */
[--C-:B-1----:R-:W-:Y:S02]  /*9120*/  FFMA.FTZ R2, R187, c[0x0][0x2d0], -R110.reuse ;  /* 0x0000b400bb027a23 */ /* 0x102fe4000001086e */
[C---:B------:R-:W-:Y:S02]  /*9130*/  FMUL.FTZ R90, R0.reuse, R90 ;  /* 0x0000005a005a7220 */ /* 0x040fe40000410000 */
[----:B------:R1:W3:Y:S01]  /*9140*/  MUFU.EX2 R249, R2 ;  /* 0x0000000200f97308 */ /* 0x0002e20000000800 */
[C---:B------:R-:W-:Y:S01]  /*9150*/  HMMA.16816.F32 R80, R176.reuse, R118, R80 ;  /* 0x00000076b050723c */ /* 0x040fe20000001850 */
[----:B------:R-:W5:Y:S03]  /*9160*/  LDSM.16.MT88.4 R116, [R205+0x400] ;  /* 0x00040000cd74783b */ /* 0x000f660000004200 */
[C---:B------:R-:W-:Y:S02]  /*9170*/  FMUL.FTZ R86, R101.reuse, R86 ;  /* 0x0000005665567220 */ /* 0x040fe40000410000 */
[----:B------:R-:W-:Y:S02]  /*9180*/  FMUL.FTZ R87, R101, R87 ;  /* 0x0000005765577220 */ /* 0x000fe40000410000 */
[C---:B------:R-:W-:Y:S04]  /*9190*/  FMUL.FTZ R91, R0.reuse, R91 ;  /* 0x0000005b005b7220 */ /* 0x040fe80000410000 */
[C---:B------:R-:W-:Y:S01]  /*91a0*/  FMUL.FTZ R92, R3.reuse, R92 ;  /* 0x0000005c035c7220 */ /* 0x040fe20000410000 */
[-C--:B----4-:R-:W-:Y:S03]  /*91b0*/  HMMA.16816.F32 R84, R176, R112.reuse, R84 ;  /* 0x00000070b054723c */ /* 0x090fe60000001854 */
[----:B------:R-:W-:Y:S02]  /*91c0*/  FMUL.FTZ R93, R3, R93 ;  /* 0x0000005d035d7220 */ /* 0x000fe40000410000 */
[C---:B------:R-:W-:Y:S02]  /*91d0*/  FMUL.FTZ R94, R0.reuse, R94 ;  /* 0x0000005e005e7220 */ /* 0x040fe40000410000 */
[----:B------:R-:W-:Y:S01]  /*91e0*/  FMUL.FTZ R95, R0, R95 ;  /* 0x0000005f005f7220 */ /* 0x000fe20000410000 */
[C---:B------:R-:W-:Y:S04]  /*91f0*/  HMMA.16816.F32 R88, R180.reuse, R112, R88 ;  /* 0x00000070b458723c */ /* 0x040fe80000001858 */
[----:B-1----:R-:W-:Y:S02]  /*9200*/  FFMA.FTZ R2, R189, c[0x0][0x2d0], -R111 ;  /* 0x0000b400bd027a23 */ /* 0x002fe4000001086f */
[----:B------:R-:W-:Y:S01]  /*9210*/  FFMA.FTZ R106, R199, c[0x0][0x2d0], -R110 ;  /* 0x0000b400c76a7a23 */ /* 0x000fe2000001086e */
[----:B------:R-:W-:Y:S01]  /*9220*/  F2FP.PACK_AB R112, R152, R147 ;  /* 0x000000939870723e */ /* 0x000fe200000000ff */
[-C--:B------:R-:W-:Y:S01]  /*9230*/  HMMA.16816.F32 R92, R180, R114.reuse, R92 ;  /* 0x00000072b45c723c */ /* 0x080fe2000000185c */
[----:B------:R1:W-:Y:S01]  /*9240*/  MUFU.EX2 R242, R2 ;  /* 0x0000000200f27308 */ /* 0x0003e20000000800 */
[----:B------:R-:W-:Y:S02]  /*9250*/  LDSM.16.MT88.4 R180, [R205+0x2c00] ;  /* 0x002c0000cdb4783b */ /* 0x000fe40000004200 */
[C---:B------:R-:W-:Y:S01]  /*9260*/  FMUL.FTZ R96, R100.reuse, R96 ;  /* 0x0000006064607220 */ /* 0x040fe20000410000 */
[----:B--2---:R-:W-:Y:S01]  /*9270*/  F2FP.PACK_AB R113, R251, R146 ;  /* 0x00000092fb71723e */ /* 0x004fe200000000ff */
[----:B------:R-:W-:Y:S02]  /*9280*/  FMUL.FTZ R97, R100, R97 ;  /* 0x0000006164617220 */ /* 0x000fe40000410000 */
[C---:B------:R-:W-:Y:S04]  /*9290*/  FMUL.FTZ R98, R101.reuse, R98 ;  /* 0x0000006265627220 */ /* 0x040fe80000410000 */
[----:B------:R-:W-:Y:S02]  /*92a0*/  FMUL.FTZ R99, R101, R99 ;  /* 0x0000006365637220 */ /* 0x000fe40000410000 */
[----:B------:R-:W-:Y:S02]  /*92b0*/  IMAD.MOV.U32 R158, RZ, RZ, R227 ;  /* 0x000000ffff9e7224 */ /* 0x000fe400078e00e3 */
[----:B------:R-:W-:Y:S01]  /*92c0*/  FFMA.FTZ R107, R107, c[0x0][0x2d0], -R109 ;  /* 0x0000b4006b6b7a23 */ /* 0x000fe2000001086d */
[----:B------:R2:W-:Y:S01]  /*92d0*/  MUFU.EX2 R227, R106 ;  /* 0x0000006a00e37308 */ /* 0x0005e20000000800 */
[----:B------:R-:W-:Y:S01]  /*92e0*/  IMAD.MOV.U32 R165, RZ, RZ, R163 ;  /* 0x000000ffffa57224 */ /* 0x000fe200078e00a3 */
[----:B------:R-:W-:Y:S04]  /*92f0*/  HMMA.16816.F32 R96, R176, R114, R96 ;  /* 0x00000072b060723c */ /* 0x000fe80000001860 */
[----:B-1----:R-:W-:Y:S03]  /*9300*/  FFMA.FTZ R2, R190, c[0x0][0x2d0], -R111 ;  /* 0x0000b400be027a23 */ /* 0x002fe6000001086f */
[----:B------:R-:W-:Y:S02]  /*9310*/  F2FP.PACK_AB R114, R160, R155 ;  /* 0x0000009ba072723e */ /* 0x000fe400000000ff */
[----:B---3--:R-:W-:Y:S01]  /*9320*/  F2FP.PACK_AB R115, R249, R250 ;  /* 0x000000faf973723e */ /* 0x008fe200000000ff */
[----:B------:R1:W3:Y:S06]  /*9330*/  MUFU.EX2 R241, R2 ;  /* 0x0000000200f17308 */ /* 0x0002ec0000000800 */
[-C--:B-----5:R-:W-:Y:S05]  /*9340*/  HMMA.16816.F32 R4, R112, R116.reuse, R4 ;  /* 0x000000747004723c */ /* 0x0a0fea0000001804 */
[----:B--2---:R-:W-:Y:S01]  /*9350*/  FFMA.FTZ R106, R159, c[0x0][0x2d0], -R109 ;  /* 0x0000b4009f6a7a23 */ /* 0x004fe2000001086d */
[----:B------:R-:W-:Y:S01]  /*9360*/  MOV R159, R143 ;  /* 0x0000008f009f7202 */ /* 0x000fe20000000f00 */
[--C-:B------:R-:W-:Y:S01]  /*9370*/  FFMA.FTZ R143, R248, c[0x0][0x2d0], -R111.reuse ;  /* 0x0000b400f88f7a23 */ /* 0x100fe2000001086f */
[----:B------:R-:W-:Y:S03]  /*9380*/  MOV R248, R147 ;  /* 0x0000009300f87202 */ /* 0x000fe60000000f00 */
[----:B------:R-:W-:Y:S01]  /*9390*/  MUFU.EX2 R190, R143 ;  /* 0x0000008f00be7308 */ /* 0x000fe20000000800 */
[--C-:B-1----:R-:W-:Y:S01]  /*93a0*/  FFMA.FTZ R2, R191, c[0x0][0x2d0], -R111.reuse ;  /* 0x0000b400bf027a23 */ /* 0x102fe2000001086f */
[----:B---3--:R-:W-:Y:S08]  /*93b0*/  F2FP.PACK_AB R120, R241, R242 ;  /* 0x000000f2f178723e */ /* 0x008ff000000000ff */
[----:B------:R1:W-:Y:S02]  /*93c0*/  MUFU.EX2 R240, R2 ;  /* 0x0000000200f07308 */ /* 0x0003e40000000800 */
[----:B-1----:R-:W-:Y:S08]  /*93d0*/  FFMA.FTZ R2, R192, c[0x0][0x2d0], -R111 ;  /* 0x0000b400c0027a23 */ /* 0x002ff0000001086f */
[----:B------:R1:W2:Y:S02]  /*93e0*/  MUFU.EX2 R239, R2 ;  /* 0x0000000200ef7308 */ /* 0x0002a40000000800 */
[--C-:B-1----:R-:W-:Y:S01]  /*93f0*/  FFMA.FTZ R2, R193, c[0x0][0x2d0], -R184.reuse ;  /* 0x0000b400c1027a23 */ /* 0x102fe200000108b8 */
[----:B--2---:R-:W-:Y:S07]  /*9400*/  F2FP.PACK_AB R122, R239, R240 ;  /* 0x000000f0ef7a723e */ /* 0x004fee00000000ff */
[----:B------:R-:W-:Y:S10]  /*9410*/  MUFU.EX2 R193, R141 ;  /* 0x0000008d00c17308 */ /* 0x000ff40000000800 */
[----:B------:R1:W-:Y:S02]  /*9420*/  MUFU.EX2 R237, R2 ;  /* 0x0000000200ed7308 */ /* 0x0003e40000000800 */
[--C-:B-1----:R-:W-:Y:S08]  /*9430*/  FFMA.FTZ R2, R194, c[0x0][0x2d0], -R184.reuse ;  /* 0x0000b400c2027a23 */ /* 0x102ff000000108b8 */
[----:B------:R-:W-:Y:S10]  /*9440*/  MUFU.EX2 R194, R140 ;  /* 0x0000008c00c27308 */ /* 0x000ff40000000800 */
[----:B------:R1:W2:Y:S02]  /*9450*/  MUFU.EX2 R236, R2 ;  /* 0x0000000200ec7308 */ /* 0x0002a40000000800 */
[--C-:B-1----:R-:W-:Y:S01]  /*9460*/  FFMA.FTZ R2, R195, c[0x0][0x2d0], -R184.reuse ;  /* 0x0000b400c3027a23 */ /* 0x102fe200000108b8 */
[----:B--2---:R-:W-:Y:S07]  /*9470*/  F2FP.PACK_AB R121, R236, R237 ;  /* 0x000000edec79723e */ /* 0x004fee00000000ff */
[----:B------:R1:W-:Y:S02]  /*9480*/  MUFU.EX2 R235, R2 ;  /* 0x0000000200eb7308 */ /* 0x0003e40000000800 */
[----:B-1----:R-:W-:Y:S08]  /*9490*/  FFMA.FTZ R2, R196, c[0x0][0x2d0], -R184 ;  /* 0x0000b400c4027a23 */ /* 0x002ff000000108b8 */
[----:B------:R-:W-:Y:S10]  /*94a0*/  MUFU.EX2 R196, R107 ;  /* 0x0000006b00c47308 */ /* 0x000ff40000000800 */
[----:B------:R1:W2:Y:S02]  /*94b0*/  MUFU.EX2 R234, R2 ;  /* 0x0000000200ea7308 */ /* 0x0002a40000000800 */
[--C-:B-1----:R-:W-:Y:S01]  /*94c0*/  FFMA.FTZ R2, R197, c[0x0][0x2d0], -R109.reuse ;  /* 0x0000b400c5027a23 */ /* 0x102fe2000001086d */
[----:B--2---:R-:W-:Y:S07]  /*94d0*/  F2FP.PACK_AB R123, R234, R235 ;  /* 0x000000ebea7b723e */ /* 0x004fee00000000ff */
[----:B------:R-:W-:Y:S01]  /*94e0*/  MUFU.EX2 R197, R106 ;  /* 0x0000006a00c57308 */ /* 0x000fe20000000800 */
[C---:B------:R-:W-:Y:S09]  /*94f0*/  HMMA.16816.F32 R8, R120.reuse, R116, R8 ;  /* 0x000000747808723c */ /* 0x040ff20000001808 */
[----:B------:R1:W-:Y:S01]  /*9500*/  MUFU.EX2 R230, R2 ;  /* 0x0000000200e67308 */ /* 0x0003e20000000800 */
[-C--:B------:R-:W-:Y:S08]  /*9510*/  HMMA.16816.F32 R12, R120, R118.reuse, R12 ;  /* 0x00000076780c723c */ /* 0x080ff0000000180c */
[C---:B------:R-:W-:Y:S01]  /*9520*/  HMMA.16816.F32 R16, R112.reuse, R118, R16 ;  /* 0x000000767010723c */ /* 0x040fe20000001810 */
[----:B------:R-:W2:Y:S07]  /*9530*/  LDSM.16.MT88.4 R116, [R206+0x1400] ;  /* 0x00140000ce74783b */ /* 0x000eae0000004200 */
[-C--:B------:R-:W-:Y:S04]  /*9540*/  HMMA.16816.F32 R20, R112, R124.reuse, R20 ;  /* 0x0000007c7014723c */ /* 0x080fe80000001814 */
[--C-:B-1----:R-:W-:Y:S04]  /*9550*/  FFMA.FTZ R2, R200, c[0x0][0x2d0], -R109.reuse ;  /* 0x0000b400c8027a23 */ /* 0x102fe8000001086d */
[C---:B------:R-:W-:Y:S01]  /*9560*/  HMMA.16816.F32 R24, R120.reuse, R124, R24 ;  /* 0x0000007c7818723c */ /* 0x040fe20000001818 */
[----:B------:R1:W3:Y:S07]  /*9570*/  MUFU.EX2 R232, R2 ;  /* 0x0000000200e87308 */ /* 0x0002ee0000000800 */
[-C--:B------:R-:W-:Y:S08]  /*9580*/  HMMA.16816.F32 R28, R120, R126.reuse, R28 ;  /* 0x0000007e781c723c */ /* 0x080ff0000000181c */
[C---:B------:R-:W-:Y:S01]  /*9590*/  HMMA.16816.F32 R32, R112.reuse, R126, R32 ;  /* 0x0000007e7020723c */ /* 0x040fe20000001820 */
[----:B------:R-:W4:Y:S07]  /*95a0*/  LDSM.16.MT88.4 R124, [R205+0x2400] ;  /* 0x00240000cd7c783b */ /* 0x000f2e0000004200 */
[-C--:B------:R-:W-:Y:S04]  /*95b0*/  HMMA.16816.F32 R36, R112, R128.reuse, R36 ;  /* 0x000000807024723c */ /* 0x080fe80000001824 */
[--C-:B-1----:R-:W-:Y:S04]  /*95c0*/  FFMA.FTZ R2, R198, c[0x0][0x2d0], -R109.reuse ;  /* 0x0000b400c6027a23 */ /* 0x102fe8000001086d */
[C---:B------:R-:W-:Y:S01]  /*95d0*/  HMMA.16816.F32 R40, R120.reuse, R128, R40 ;  /* 0x000000807828723c */ /* 0x040fe20000001828 */
[----:B------:R1:W-:Y:S07]  /*95e0*/  MUFU.EX2 R233, R2 ;  /* 0x0000000200e97308 */ /* 0x0003ee0000000800 */
[-C--:B------:R-:W-:Y:S08]  /*95f0*/  HMMA.16816.F32 R44, R120, R130.reuse, R44 ;  /* 0x00000082782c723c */ /* 0x080ff0000000182c */
[C---:B------:R-:W-:Y:S01]  /*9600*/  HMMA.16816.F32 R48, R112.reuse, R130, R48 ;  /* 0x000000827030723c */ /* 0x040fe20000001830 */
[----:B------:R-:W5:Y:S07]  /*9610*/  LDSM.16.MT88.4 R128, [R206+0x2400] ;  /* 0x00240000ce80783b */ /* 0x000f6e0000004200 */
[-C--:B--2---:R-:W-:Y:S04]  /*9620*/  HMMA.16816.F32 R52, R112, R116.reuse, R52 ;  /* 0x000000747034723c */ /* 0x084fe80000001834 */
[----:B-1----:R-:W-:Y:S04]  /*9630*/  FFMA.FTZ R2, R201, c[0x0][0x2d0], -R109 ;  /* 0x0000b400c9027a23 */ /* 0x002fe8000001086d */
[C---:B------:R-:W-:Y:S01]  /*9640*/  HMMA.16816.F32 R56, R120.reuse, R116, R56 ;  /* 0x000000747838723c */ /* 0x040fe20000001838 */
[----:B------:R1:W2:Y:S07]  /*9650*/  MUFU.EX2 R231, R2 ;  /* 0x0000000200e77308 */ /* 0x0002ae0000000800 */
[-C--:B------:R-:W-:Y:S08]  /*9660*/  HMMA.16816.F32 R60, R120, R118.reuse, R60 ;  /* 0x00000076783c723c */ /* 0x080ff0000000183c */
[C---:B------:R-:W-:Y:S01]  /*9670*/  HMMA.16816.F32 R64, R112.reuse, R118, R64 ;  /* 0x000000767040723c */ /* 0x040fe20000001840 */
[----:B------:R-:W2:Y:S07]  /*9680*/  LDSM.16.MT88.4 R116, [R205+0x800] ;  /* 0x00080000cd74783b */ /* 0x000eae0000004200 */
[-C--:B----4-:R-:W-:Y:S04]  /*9690*/  HMMA.16816.F32 R68, R112, R124.reuse, R68 ;  /* 0x0000007c7044723c */ /* 0x090fe80000001844 */
[--C-:B-1----:R-:W-:Y:S04]  /*96a0*/  FFMA.FTZ R2, R222, c[0x0][0x2d0], -R110.reuse ;  /* 0x0000b400de027a23 */ /* 0x102fe8000001086e */
[C---:B------:R-:W-:Y:S01]  /*96b0*/  HMMA.16816.F32 R72, R120.reuse, R124, R72 ;  /* 0x0000007c7848723c */ /* 0x040fe20000001848 */
[----:B------:R1:W-:Y:S07]  /*96c0*/  MUFU.EX2 R229, R2 ;  /* 0x0000000200e57308 */ /* 0x0003ee0000000800 */
[-C--:B------:R-:W-:Y:S08]  /*96d0*/  HMMA.16816.F32 R76, R120, R126.reuse, R76 ;  /* 0x0000007e784c723c */ /* 0x080ff0000000184c */
[C---:B------:R-:W-:Y:S01]  /*96e0*/  HMMA.16816.F32 R80, R112.reuse, R126, R80 ;  /* 0x0000007e7050723c */ /* 0x040fe20000001850 */
[----:B------:R-:W4:Y:S07]  /*96f0*/  LDSM.16.MT88.4 R124, [R206+0x800] ;  /* 0x00080000ce7c783b */ /* 0x000f2e0000004200 */
[-C--:B-----5:R-:W-:Y:S04]  /*9700*/  HMMA.16816.F32 R84, R112, R128.reuse, R84 ;  /* 0x000000807054723c */ /* 0x0a0fe80000001854 */
[--C-:B-1----:R-:W-:Y:S04]  /*9710*/  FFMA.FTZ R2, R223, c[0x0][0x2d0], -R110.reuse ;  /* 0x0000b400df027a23 */ /* 0x102fe8000001086e */
[C---:B------:R-:W-:Y:S01]  /*9720*/  HMMA.16816.F32 R88, R120.reuse, R128, R88 ;  /* 0x000000807858723c */ /* 0x040fe20000001858 */
[----:B------:R1:W5:Y:S07]  /*9730*/  MUFU.EX2 R228, R2 ;  /* 0x0000000200e47308 */ /* 0x00036e0000000800 */
[-C--:B------:R-:W-:Y:S08]  /*9740*/  HMMA.16816.F32 R92, R120, R130.reuse, R92 ;  /* 0x00000082785c723c */ /* 0x080ff0000000185c */
[----:B------:R-:W-:Y:S01]  /*9750*/  HMMA.16816.F32 R96, R112, R130, R96 ;  /* 0x000000827060723c */ /* 0x000fe20000001860 */
[----:B------:R-:W4:Y:S06]  /*9760*/  LDSM.16.MT88.4 R128, [R205+0x1800] ;  /* 0x00180000cd80783b */ /* 0x000f2c0000004200 */
[----:B---3--:R-:W-:Y:S01]  /*9770*/  F2FP.PACK_AB R112, R232, R230 ;  /* 0x000000e6e870723e */ /* 0x008fe200000000ff */
[----:B-1----:R-:W-:Y:S01]  /*9780*/  FFMA.FTZ R2, R203, c[0x0][0x2d0], -R110 ;  /* 0x0000b400cb027a23 */ /* 0x002fe2000001086e */
[----:B--2---:R-:W-:Y:S03]  /*9790*/  F2FP.PACK_AB R114, R231, R233 ;  /* 0x000000e9e772723e */ /* 0x004fe600000000ff */
[----:B------:R1:W2:Y:S01]  /*97a0*/  MUFU.EX2 R226, R2 ;  /* 0x0000000200e27308 */ /* 0x0002a20000000800 */
[----:B-----5:R-:W-:Y:S01]  /*97b0*/  F2FP.PACK_AB R113, R228, R229 ;  /* 0x000000e5e471723e */ /* 0x020fe200000000ff */
[--C-:B-1----:R-:W-:Y:S01]  /*97c0*/  FFMA.FTZ R2, R225, c[0x0][0x2d0], -R111.reuse ;  /* 0x0000b400e1027a23 */ /* 0x102fe2000001086f */
[----:B--2---:R-:W-:Y:S07]  /*97d0*/  F2FP.PACK_AB R115, R226, R227 ;  /* 0x000000e3e273723e */ /* 0x004fee00000000ff */
[----:B------:R1:W-:Y:S01]  /*97e0*/  MUFU.EX2 R225, R2 ;  /* 0x0000000200e17308 */ /* 0x0003e20000000800 */
[-C--:B------:R-:W-:Y:S03]  /*97f0*/  HMMA.16816.F32 R4, R112, R116.reuse, R4 ;  /* 0x000000747004723c */ /* 0x080fe60000001804 */
[--C-:B-1----:R-:W-:Y:S02]  /*9800*/  FFMA.FTZ R2, R162, c[0x0][0x2d0], -R111.reuse ;  /* 0x0000b400a2027a23 */ /* 0x102fe4000001086f */
[----:B------:R-:W-:Y:S04]  /*9810*/  IMAD.MOV.U32 R162, RZ, RZ, R138 ;  /* 0x000000ffffa27224 */ /* 0x000fe800078e008a */
[----:B------:R1:W2:Y:S03]  /*9820*/  MUFU.EX2 R223, R2 ;  /* 0x0000000200df7308 */ /* 0x0002a60000000800 */
[----:B------:R-:W-:Y:S01]  /*9830*/  MOV R164, R162 ;  /* 0x000000a200a47202 */ /* 0x000fe20000000f00 */
[--C-:B-1----:R-:W-:Y:S01]  /*9840*/  FFMA.FTZ R2, R224, c[0x0][0x2d0], -R111.reuse ;  /* 0x0000b400e0027a23 */ /* 0x102fe2000001086f */
[----:B--2---:R-:W-:Y:S05]  /*9850*/  F2FP.PACK_AB R120, R223, R225 ;  /* 0x000000e1df78723e */ /* 0x004fea00000000ff */
[----:B------:R1:W-:Y:S02]  /*9860*/  MUFU.EX2 R224, R2 ;  /* 0x0000000200e07308 */ /* 0x0003e40000000800 */
[----:B-1----:R-:W-:Y:S01]  /*9870*/  FFMA.FTZ R2, R246, c[0x0][0x2d0], -R111 ;  /* 0x0000b400f6027a23 */ /* 0x002fe2000001086f */
[----:B------:R-:W-:Y:S07]  /*9880*/  MOV R246, R160 ;  /* 0x000000a000f67202 */ /* 0x000fee0000000f00 */
[----:B------:R1:W2:Y:S02]  /*9890*/  MUFU.EX2 R222, R2 ;  /* 0x0000000200de7308 */ /* 0x0002a40000000800 */
[----:B-1----:R-:W-:Y:S01]  /*98a0*/  FFMA.FTZ R2, R161, c[0x0][0x2d0], -R184 ;  /* 0x0000b400a1027a23 */ /* 0x002fe200000108b8 */
[----:B--2---:R-:W-:Y:S01]  /*98b0*/  F2FP.PACK_AB R122, R222, R224 ;  /* 0x000000e0de7a723e */ /* 0x004fe200000000ff */
[----:B------:R-:W-:Y:S06]  /*98c0*/  IMAD.MOV.U32 R161, RZ, RZ, R142 ;  /* 0x000000ffffa17224 */ /* 0x000fec00078e008e */
[----:B------:R1:W-:Y:S01]  /*98d0*/  MUFU.EX2 R203, R2 ;  /* 0x0000000200cb7308 */ /* 0x0003e20000000800 */
[--C-:B------:R-:W-:Y:S02]  /*98e0*/  FFMA.FTZ R142, R252, c[0x0][0x2d0], -R110.reuse ;  /* 0x0000b400fc8e7a23 */ /* 0x100fe4000001086e */
[----:B------:R-:W-:Y:S02]  /*98f0*/  FFMA.FTZ R110, R247, c[0x0][0x2d0], -R110 ;  /* 0x0000b400f76e7a23 */ /* 0x000fe4000001086e */
[----:B------:R-:W-:Y:S02]  /*9900*/  IMAD.MOV.U32 R252, RZ, RZ, R152 ;  /* 0x000000fffffc7224 */ /* 0x000fe400078e0098 */
[----:B------:R-:W-:Y:S03]  /*9910*/  IMAD.MOV.U32 R247, RZ, RZ, R146 ;  /* 0x000000fffff77224 */ /* 0x000fe600078e0092 */
[----:B------:R-:W-:Y:S10]  /*9920*/  MUFU.EX2 R191, R110 ;  /* 0x0000006e00bf7308 */ /* 0x000ff40000000800 */
[----:B------:R2:W-:Y:S01]  /*9930*/  MUFU.EX2 R192, R142 ;  /* 0x0000008e00c07308 */ /* 0x0005e20000000800 */
[--C-:B-1----:R-:W-:Y:S09]  /*9940*/  FFMA.FTZ R2, R188, c[0x0][0x2d0], -R184.reuse ;  /* 0x0000b400bc027a23 */ /* 0x102ff200000108b8 */
[----:B------:R1:W3:Y:S01]  /*9950*/  MUFU.EX2 R200, R2 ;  /* 0x0000000200c87308 */ /* 0x0002e20000000800 */
[----:B--2---:R-:W-:Y:S01]  /*9960*/  LDSM.16.MT88.4 R140, [R206+0xc00] ;  /* 0x000c0000ce8c783b */ /* 0x004fe20000004200 */
[--C-:B-1----:R-:W-:Y:S01]  /*9970*/  FFMA.FTZ R2, R186, c[0x0][0x2d0], -R184.reuse ;  /* 0x0000b400ba027a23 */ /* 0x102fe200000108b8 */
[----:B---3--:R-:W-:Y:S02]  /*9980*/  F2FP.PACK_AB R121, R200, R203 ;  /* 0x000000cbc879723e */ /* 0x008fe400000000ff */
[----:B------:R-:W-:Y:S05]  /*9990*/  MOV R186, R139 ;  /* 0x0000008b00ba7202 */ /* 0x000fea0000000f00 */
[----:B------:R1:W-:Y:S01]  /*99a0*/  MUFU.EX2 R201, R2 ;  /* 0x0000000200c97308 */ /* 0x0003e20000000800 */
[----:B------:R-:W2:Y:S01]  /*99b0*/  LDSM.16.MT88.4 R136, [R205+0x2800] ;  /* 0x00280000cd88783b */ /* 0x000ea20000004200 */
[----:B-1----:R-:W-:Y:S02]  /*99c0*/  FFMA.FTZ R2, R238, c[0x0][0x2d0], -R184 ;  /* 0x0000b400ee027a23 */ /* 0x002fe400000108b8 */
[----:B------:R-:W-:Y:S06]  /*99d0*/  IMAD.MOV.U32 R238, RZ, RZ, R155 ;  /* 0x000000ffffee7224 */ /* 0x000fec00078e009b */
[----:B------:R-:W1:Y:S02]  /*99e0*/  MUFU.EX2 R199, R2 ;  /* 0x0000000200c77308 */ /* 0x000e640000000800 */
[----:B-1----:R-:W-:Y:S01]  /*99f0*/  F2FP.PACK_AB R123, R199, R201 ;  /* 0x000000c9c77b723e */ /* 0x002fe200000000ff */
[--C-:B------:R-:W-:Y:S02]  /*9a00*/  FFMA.FTZ R2, R158, c[0x0][0x2d0], -R109.reuse ;  /* 0x0000b4009e027a23 */ /* 0x100fe4000001086d */
[----:B------:R-:W-:Y:S01]  /*9a10*/  FFMA.FTZ R109, R157, c[0x0][0x2d0], -R109 ;  /* 0x0000b4009d6d7a23 */ /* 0x000fe2000001086d */
[----:B------:R-:W-:Y:S01]  /*9a20*/  MOV R157, R145 ;  /* 0x00000091009d7202 */ /* 0x000fe20000000f00 */
[----:B------:R-:W-:Y:S03]  /*9a30*/  IMAD.MOV.U32 R158, RZ, RZ, R144 ;  /* 0x000000ffff9e7224 */ /* 0x000fe600078e0090 */
[----:B------:R1:W-:Y:S01]  /*9a40*/  MUFU.EX2 R195, R2 ;  /* 0x0000000200c37308 */ /* 0x0003e20000000800 */
[C---:B------:R-:W-:Y:S04]  /*9a50*/  HMMA.16816.F32 R8, R120.reuse, R116, R8 ;  /* 0x000000747808723c */ /* 0x040fe80000001808 */
[----:B------:R-:W-:Y:S01]  /*9a60*/  MOV R163, R158 ;  /* 0x0000009e00a37202 */ /* 0x000fe20000000f00 */
[----:B------:R-:W-:Y:S02]  /*9a70*/  IMAD.MOV.U32 R162, RZ, RZ, R157 ;  /* 0x000000ffffa27224 */ /* 0x000fe400078e009d */
[--C-:B------:R-:W-:Y:S01]  /*9a80*/  FFMA.FTZ R144, R245, c[0x0][0x2d0], -R111.reuse ;  /* 0x0000b400f5907a23 */ /* 0x100fe2000001086f */
[-C--:B------:R-:W-:Y:S01]  /*9a90*/  HMMA.16816.F32 R12, R120, R118.reuse, R12 ;  /* 0x00000076780c723c */ /* 0x080fe2000000180c */
[----:B------:R-:W-:Y:S03]  /*9aa0*/  MUFU.EX2 R198, R109 ;  /* 0x0000006d00c67308 */ /* 0x000fe60000000800 */
[--C-:B------:R-:W-:Y:S01]  /*9ab0*/  FFMA.FTZ R145, R243, c[0x0][0x2d0], -R111.reuse ;  /* 0x0000b400f3917a23 */ /* 0x100fe2000001086f */
[----:B------:R-:W-:Y:S01]  /*9ac0*/  MOV R245, R148 ;  /* 0x0000009400f57202 */ /* 0x000fe20000000f00 */
[----:B------:R-:W-:Y:S01]  /*9ad0*/  FFMA.FTZ R111, R244, c[0x0][0x2d0], -R111 ;  /* 0x0000b400f46f7a23 */ /* 0x000fe2000001086f */
[----:B------:R-:W-:Y:S01]  /*9ae0*/  MOV R244, R150 ;  /* 0x0000009600f47202 */ /* 0x000fe20000000f00 */
[C---:B------:R-:W-:Y:S01]  /*9af0*/  HMMA.16816.F32 R16, R112.reuse, R118, R16 ;  /* 0x000000767010723c */ /* 0x040fe20000001810 */
[----:B------:R-:W3:Y:S02]  /*9b00*/  LDSM.16.MT88.4 R116, [R206+0x2800] ;  /* 0x00280000ce74783b */ /* 0x000ee40000004200 */
[----:B------:R-:W-:Y:S01]  /*9b10*/  MUFU.EX2 R187, R111 ;  /* 0x0000006f00bb7308 */ /* 0x000fe20000000800 */
[----:B------:R-:W-:Y:S02]  /*9b20*/  IMAD.MOV.U32 R243, RZ, RZ, R149 ;  /* 0x000000fffff37224 */ /* 0x000fe400078e0095 */
[--C-:B-1----:R-:W-:Y:S02]  /*9b30*/  FFMA.FTZ R2, R185, c[0x0][0x2d0], -R184.reuse ;  /* 0x0000b400b9027a23 */ /* 0x102fe400000108b8 */
[-C--:B----4-:R-:W-:Y:S05]  /*9b40*/  HMMA.16816.F32 R20, R112, R124.reuse, R20 ;  /* 0x0000007c7014723c */ /* 0x090fea0000001814 */
[----:B------:R1:W-:Y:S03]  /*9b50*/  MUFU.EX2 R107, R2 ;  /* 0x00000002006b7308 */ /* 0x0003e60000000800 */
[C---:B------:R-:W-:Y:S07]  /*9b60*/  HMMA.16816.F32 R24, R120.reuse, R124, R24 ;  /* 0x0000007c7818723c */ /* 0x040fee0000001818 */
[----:B------:R-:W4:Y:S01]  /*9b70*/  MUFU.EX2 R188, R145 ;  /* 0x0000009100bc7308 */ /* 0x000f220000000800 */
[-C--:B------:R-:W-:Y:S08]  /*9b80*/  HMMA.16816.F32 R28, R120, R126.reuse, R28 ;  /* 0x0000007e781c723c */ /* 0x080ff0000000181c */
[C---:B------:R-:W-:Y:S01]  /*9b90*/  HMMA.16816.F32 R32, R112.reuse, R126, R32 ;  /* 0x0000007e7020723c */ /* 0x040fe20000001820 */
[----:B------:R-:W5:Y:S01]  /*9ba0*/  LDSM.16.MT88.4 R124, [R205+0xc00] ;  /* 0x000c0000cd7c783b */ /* 0x000f620000004200 */
[----:B------:R-:W2:Y:S02]  /*9bb0*/  MUFU.EX2 R189, R144 ;  /* 0x0000009000bd7308 */ /* 0x000ea40000000800 */
[--C-:B-1----:R-:W-:Y:S01]  /*9bc0*/  FFMA.FTZ R2, R161, c[0x0][0x2d0], -R184.reuse ;  /* 0x0000b400a1027a23 */ /* 0x102fe200000108b8 */
[----:B------:R-:W-:Y:S03]  /*9bd0*/  MOV R161, R156 ;  /* 0x0000009c00a17202 */ /* 0x000fe60000000f00 */
[-C--:B------:R-:W-:Y:S04]  /*9be0*/  HMMA.16816.F32 R36, R112, R128.reuse, R36 ;  /* 0x000000807024723c */ /* 0x080fe80000001824 */
[----:B------:R1:W1:Y:S01]  /*9bf0*/  MUFU.EX2 R185, R2 ;  /* 0x0000000200b97308 */ /* 0x0002620000000800 */
[----:B----4-:R-:W-:Y:S03]  /*9c00*/  F2FP.PACK_AB R178, R187, R188 ;  /* 0x000000bcbbb2723e */ /* 0x010fe600000000ff */
[C---:B------:R-:W-:Y:S01]  /*9c10*/  HMMA.16816.F32 R40, R120.reuse, R128, R40 ;  /* 0x000000807828723c */ /* 0x040fe20000001828 */
[----:B------:R-:W4:Y:S04]  /*9c20*/  LDL R129, [R1+0x34] ;  /* 0x0000340001817983 */ /* 0x000f280000100800 */
[----:B------:R-:W5:Y:S03]  /*9c30*/  LDL.LU R128, [R1+0x20] ;  /* 0x0000200001807983 */ /* 0x000f660000300800 */
[-C--:B------:R-:W-:Y:S01]  /*9c40*/  HMMA.16816.F32 R44, R120, R130.reuse, R44 ;  /* 0x00000082782c723c */ /* 0x080fe2000000182c */
[----:B------:R-:W5:Y:S03]  /*9c50*/  LDL.LU R111, [R1+0x24] ;  /* 0x00002400016f7983 */ /* 0x000f660000300800 */
[----:B--2---:R-:W-:Y:S01]  /*9c60*/  F2FP.PACK_AB R176, R189, R190 ;  /* 0x000000bebdb0723e */ /* 0x004fe200000000ff */
[----:B------:R-:W2:Y:S03]  /*9c70*/  LDL.LU R110, [R1+0x28] ;  /* 0x00002800016e7983 */ /* 0x000ea60000300800 */
[C---:B------:R-:W-:Y:S01]  /*9c80*/  HMMA.16816.F32 R48, R112.reuse, R130, R48 ;  /* 0x000000827030723c */ /* 0x040fe20000001830 */
[----:B------:R-:W2:Y:S03]  /*9c90*/  LDL.LU R109, [R1+0x2c] ;  /* 0x00002c00016d7983 */ /* 0x000ea60000300800 */
[--C-:B-1----:R-:W-:Y:S01]  /*9ca0*/  FFMA.FTZ R2, R159, c[0x0][0x2d0], -R184.reuse ;  /* 0x0000b4009f027a23 */ /* 0x102fe200000108b8 */
[----:B------:R-:W-:Y:S01]  /*9cb0*/  F2FP.PACK_AB R177, R185, R107 ;  /* 0x0000006bb9b1723e */ /* 0x000fe200000000ff */
[----:B------:R-:W1:Y:S01]  /*9cc0*/  LDSM.16.MT88.4 R156, [R205+0x1c00] ;  /* 0x001c0000cd9c783b */ /* 0x000e620000004200 */
[----:B------:R-:W-:Y:S01]  /*9cd0*/  FFMA.FTZ R184, R108, c[0x0][0x2d0], -R184 ;  /* 0x0000b4006cb87a23 */ /* 0x000fe200000108b8 */
[-C--:B------:R-:W-:Y:S01]  /*9ce0*/  HMMA.16816.F32 R52, R112, R132.reuse, R52 ;  /* 0x000000847034723c */ /* 0x080fe20000001834 */
[----:B------:R-:W-:Y:S03]  /*9cf0*/  MUFU.EX2 R106, R2 ;  /* 0x00000002006a7308 */ /* 0x000fe60000000800 */
[----:B------:R-:W-:Y:S04]  /*9d00*/  F2FP.PACK_AB R108, R195, R197 ;  /* 0x000000c5c36c723e */ /* 0x000fe800000000ff */
[C---:B------:R-:W-:Y:S03]  /*9d10*/  HMMA.16816.F32 R56, R120.reuse, R132, R56 ;  /* 0x000000847838723c */ /* 0x040fe60000001838 */
[----:B------:R-:W3:Y:S05]  /*9d20*/  MUFU.EX2 R184, R184 ;  /* 0x000000b800b87308 */ /* 0x000eea0000000800 */
[-C--:B------:R-:W-:Y:S08]  /*9d30*/  HMMA.16816.F32 R60, R120, R134.reuse, R60 ;  /* 0x00000086783c723c */ /* 0x080ff0000000183c */
[C---:B------:R-:W-:Y:S08]  /*9d40*/  HMMA.16816.F32 R64, R112.reuse, R134, R64 ;  /* 0x000000867040723c */ /* 0x040ff00000001840 */
[-C--:B------:R-:W-:Y:S04]  /*9d50*/  HMMA.16816.F32 R68, R112, R136.reuse, R68 ;  /* 0x000000887044723c */ /* 0x080fe80000001844 */
[----:B---3--:R-:W-:Y:S04]  /*9d60*/  F2FP.PACK_AB R179, R184, R106 ;  /* 0x0000006ab8b3723e */ /* 0x008fe800000000ff */
[C---:B------:R-:W-:Y:S08]  /*9d70*/  HMMA.16816.F32 R72, R120.reuse, R136, R72 ;  /* 0x000000887848723c */ /* 0x040ff00000001848 */
[-C--:B------:R-:W-:Y:S08]  /*9d80*/  HMMA.16816.F32 R76, R120, R138.reuse, R76 ;  /* 0x0000008a784c723c */ /* 0x080ff0000000184c */
[C---:B------:R-:W-:Y:S08]  /*9d90*/  HMMA.16816.F32 R80, R112.reuse, R138, R80 ;  /* 0x0000008a7050723c */ /* 0x040ff00000001850 */
[-C--:B------:R-:W-:Y:S08]  /*9da0*/  HMMA.16816.F32 R84, R112, R116.reuse, R84 ;  /* 0x000000747054723c */ /* 0x080ff00000001854 */
[C---:B------:R-:W-:Y:S08]  /*9db0*/  HMMA.16816.F32 R88, R120.reuse, R116, R88 ;  /* 0x000000747858723c */ /* 0x040ff00000001858 */
[-C--:B------:R-:W-:Y:S08]  /*9dc0*/  HMMA.16816.F32 R92, R120, R118.reuse, R92 ;  /* 0x00000076785c723c */ /* 0x080ff0000000185c */
[----:B------:R-:W-:Y:S04]  /*9dd0*/  HMMA.16816.F32 R96, R112, R118, R96 ;  /* 0x000000767060723c */ /* 0x000fe80000001860 */
[----:B----4-:R-:W-:Y:S02]  /*9de0*/  ISETP.GT.AND P0, PT, R221, R129, PT ;  /* 0x00000081dd00720c */ /* 0x010fe40003f04270 */
[----:B------:R-:W-:Y:S01]  /*9df0*/  MOV R221, R151 ;  /* 0x0000009700dd7202 */ /* 0x000fe20000000f00 */
[----:B-----5:R-:W-:Y:S02]  /*9e00*/  FFMA.FTZ R100, R100, R128, R169 ;  /* 0x0000008064647223 */ /* 0x020fe400000100a9 */
[----:B------:R-:W-:Y:S03]  /*9e10*/  FFMA.FTZ R101, R101, R111, R168 ;  /* 0x0000006f65657223 */ /* 0x000fe600000100a8 */
[----:B------:R-:W-:Y:S01]  /*9e20*/  F2FP.PACK_AB R111, R191, R192 ;  /* 0x000000c0bf6f723e */ /* 0x000fe200000000ff */
[----:B------:R-:W-:Y:S02]  /*9e30*/  FADD.FTZ R100, R165, R100 ;  /* 0x00000064a5647221 */ /* 0x000fe40000010000 */
[----:B--2---:R-:W-:Y:S01]  /*9e40*/  FFMA.FTZ R3, R3, R110, R167 ;  /* 0x0000006e03037223 */ /* 0x004fe200000100a7 */
[----:B------:R-:W-:Y:S01]  /*9e50*/  F2FP.PACK_AB R110, R198, R196 ;  /* 0x000000c4c66e723e */ /* 0x000fe200000000ff */
[----:B------:R-:W-:Y:S02]  /*9e60*/  FADD.FTZ R101, R164, R101 ;  /* 0x00000065a4657221 */ /* 0x000fe40000010000 */
[----:B------:R-:W-:Y:S01]  /*9e70*/  FFMA.FTZ R0, R0, R109, R166 ;  /* 0x0000006d00007223 */ /* 0x000fe200000100a6 */
[----:B------:R-:W-:Y:S01]  /*9e80*/  F2FP.PACK_AB R109, R193, R194 ;  /* 0x000000c2c16d723e */ /* 0x000fe200000000ff */
[----:B------:R-:W-:Y:S02]  /*9e90*/  FADD.FTZ R101, R161, R101 ;  /* 0x00000065a1657221 */ /* 0x000fe40000010000 */
[----:B------:R-:W-:Y:S01]  /*9ea0*/  FADD.FTZ R2, R163, R0 ;  /* 0x00000000a3027221 */ /* 0x000fe20000010000 */
[----:B------:R-:W-:Y:S01]  /*9eb0*/  MOV R0, R154 ;  /* 0x0000009a00007202 */ /* 0x000fe20000000f00 */
[----:B------:R-:W-:Y:S02]  /*9ec0*/  FADD.FTZ R186, R186, R3 ;  /* 0x00000003baba7221 */ /* 0x000fe40000010000 */
[-C--:B------:R-:W-:Y:S01]  /*9ed0*/  HMMA.16816.F32 R112, R108, R124.reuse, R4 ;  /* 0x0000007c6c70723c */ /* 0x080fe20000001804 */
[----:B------:R-:W2:Y:S04]  /*9ee0*/  LDSM.16.MT88.4 R4, [R206+0x2c00] ;  /* 0x002c0000ce04783b */ /* 0x000ea80000004200 */
[----:B------:R-:W-:Y:S01]  /*9ef0*/  FADD.FTZ R3, R162, R100 ;  /* 0x00000064a2037221 */ /* 0x000fe20000010000 */
[----:B------:R-:W-:Y:S01]  /*9f00*/  MOV R100, R153 ;  /* 0x0000009900647202 */ /* 0x000fe20000000f00 */
[----:B------:R-:W-:Y:S01]  /*9f10*/  FADD.FTZ R0, R0, R186 ;  /* 0x000000ba00007221 */ /* 0x000fe20000010000 */
[C---:B------:R-:W-:Y:S04]  /*9f20*/  HMMA.16816.F32 R116, R176.reuse, R124, R8 ;  /* 0x0000007cb074723c */ /* 0x040fe80000001808 */
[----:B------:R-:W-:Y:S01]  /*9f30*/  FADD.FTZ R3, R221, R3 ;  /* 0x00000003dd037221 */ /* 0x000fe20000010000 */
[----:B------:R-:W-:Y:S01]  /*9f40*/  MOV R221, R202 ;  /* 0x000000ca00dd7202 */ /* 0x000fe20000000f00 */
[----:B------:R-:W-:Y:S02]  /*9f50*/  FADD.FTZ R0, R243, R0 ;  /* 0x00000000f3007221 */ /* 0x000fe40000010000 */
[-C--:B------:R-:W-:Y:S04]  /*9f60*/  HMMA.16816.F32 R120, R176, R126.reuse, R12 ;  /* 0x0000007eb078723c */ /* 0x080fe8000000180c */
[----:B------:R-:W-:Y:S02]  /*9f70*/  FADD.FTZ R10, R248, R3 ;  /* 0x00000003f80a7221 */ /* 0x000fe40000010000 */
[----:B------:R-:W-:Y:S02]  /*9f80*/  FADD.FTZ R8, R242, R0 ;  /* 0x00000000f2087221 */ /* 0x000fe40000010000 */
        /* <DEDUP_REMOVED lines=16> */
[-C--:B-1----:R-:W-:Y:S04]  /*a090*/  HMMA.16816.F32 R144, R108, R156.reuse, R36 ;  /* 0x0000009c6c90723c */ /* 0x082fe80000001824 */
        /* <DEDUP_REMOVED lines=31> */
[----:B------:R-:W-:Y:S02]  /*a290*/  IMAD.MOV.U32 R101, RZ, RZ, R104 ;  /* 0x000000ffff657224 */ /* 0x000fe400078e0068 */
[C---:B------:R-:W-:Y:S04]  /*a2a0*/  HMMA.16816.F32 R80, R108.reuse, R182, R80 ;  /* 0x000000b66c50723c */ /* 0x040fe80000001850 */
[----:B------:R-:W-:Y:S01]  /*a2b0*/  FADD.FTZ R3, R107, R3 ;  /* 0x000000036b037221 */ /* 0x000fe20000010000 */
[----:B------:R-:W-:Y:S03]  /*a2c0*/  MOV R107, R102 ;  /* 0x00000066006b7202 */ /* 0x000fe60000000f00 */
[----:B------:R-:W-:Y:S01]  /*a2d0*/  FADD.FTZ R3, R185, R3 ;  /* 0x00000003b9037221 */ /* 0x000fe20000010000 */
[-C--:B--2---:R-:W-:Y:S08]  /*a2e0*/  HMMA.16816.F32 R84, R108, R4.reuse, R84 ;  /* 0x000000046c54723c */ /* 0x084ff00000001854 */
[C---:B------:R-:W-:Y:S07]  /*a2f0*/  HMMA.16816.F32 R88, R176.reuse, R4, R88 ;  /* 0x00000004b058723c */ /* 0x040fee0000001858 */
[----:B------:R-:W-:Y:S01]  /*a300*/  FADD.FTZ R4, R226, R2 ;  /* 0x00000002e2047221 */ /* 0x000fe20000010000 */
[-C--:B------:R-:W-:Y:S04]  /*a310*/  HMMA.16816.F32 R92, R176, R6.reuse, R92 ;  /* 0x00000006b05c723c */ /* 0x080fe8000000185c */
[----:B------:R-:W-:Y:S02]  /*a320*/  FADD.FTZ R5, R222, R0 ;  /* 0x00000000de057221 */ /* 0x000fe40000010000 */
[----:B------:R-:W-:Y:S02]  /*a330*/  FADD.FTZ R2, R197, R8 ;  /* 0x00000008c5027221 */ /* 0x000fe40000010000 */
[----:B------:R-:W-:Y:S01]  /*a340*/  FADD.FTZ R0, R194, R4 ;  /* 0x00000004c2007221 */ /* 0x000fe20000010000 */
[----:B------:R-:W-:Y:S04]  /*a350*/  HMMA.16816.F32 R96, R108, R6, R96 ;  /* 0x000000066c60723c */ /* 0x000fe80000001860 */
[----:B------:R-:W-:Y:S02]  /*a360*/  FADD.FTZ R5, R190, R5 ;  /* 0x00000005be057221 */ /* 0x000fe40000010000 */
[----:B------:R-:W-:Y:S02]  /*a370*/  FADD.FTZ R2, R195, R2 ;  /* 0x00000002c3027221 */ /* 0x000fe40000010000 */
[----:B------:R-:W-:Y:S04]  /*a380*/  FADD.FTZ R4, R193, R0 ;  /* 0x00000000c1047221 */ /* 0x000fe80000010000 */
        /* <DEDUP_REMOVED lines=9> */
[----:B------:R-:W-:Y:S02]  /*a420*/  FADD.FTZ R2, R187, R2 ;  /* 0x00000002bb027221 */ /* 0x000fe40000010000 */
[----:B------:R-:W-:Y:S01]  /*a430*/  FADD.FTZ R0, R184, R0 ;  /* 0x00000000b8007221 */ /* 0x000fe20000010000 */
[----:B------:R1:W-:Y:S04]  /*a440*/  STL [R1+0x24], R3 ;  /* 0x0000240301007387 */ /* 0x0003e80000100800 */
[----:B------:R1:W-:Y:S04]  /*a450*/  STL [R1+0x28], R2 ;  /* 0x0000280201007387 */ /* 0x0003e80000100800 */
[----:B------:R1:W-:Y:S01]  /*a460*/  STL [R1+0x2c], R0 ;  /* 0x00002c0001007387 */ /* 0x0003e20000100800 */
[----:B------:R-:W-:-:S05]  /*a470*/  @P0 BRA `(.L_x_553) ;  /* 0xffffb87000000947 */ /* 0x000fca000383ffff */
.L_x_552:
[----:B-1----:R-:W-:-:S13]  /*a480*/  ISETP.GE.AND P0, PT, R202, RZ, PT ;  /* 0x000000ffca00720c */ /* 0x002fda0003f06270 */
[----:B------:R-:W-:Y:S05]  /*a490*/  @!P0 BRA `(.L_x_554) ;  /* 0x00003d2000008947 */ /* 0x000fea0003800000 */
[----:B------:R-:W-:Y:S01]  /*a4a0*/  IMAD.MOV.U32 R3, RZ, RZ, R104 ;  /* 0x000000ffff037224 */ /* 0x000fe200078e0068 */
[----:B------:R-:W-:Y:S01]  /*a4b0*/  MOV R107, R102 ;  /* 0x00000066006b7202 */ /* 0x000fe20000000f00 */
[----:B------:R-:W-:Y:S01]  /*a4c0*/  IMAD.MOV.U32 R2, RZ, RZ, R105 ;  /* 0x000000ffff027224 */ /* 0x000fe200078e0069 */
[----:B------:R-:W-:Y:S02]  /*a4d0*/  MOV R106, R103 ;  /* 0x00000067006a7202 */ /* 0x000fe40000000f00 */
.L_x_555:
[----:B------:R-:W2:Y:S01]  /*a4e0*/  LDL.64 R42, [R1+0x10] ;  /* 0x00001000012a7983 */ /* 0x000ea20000100a00 */
[----:B------:R-:W-:Y:S04]  /*a4f0*/  DEPBAR.LE SB0, 0x0 ;  /* 0x000080000000791a */ /* 0x000fe80000000000 */
[----:B------:R-:W-:Y:S01]  /*a500*/  WARPSYNC 0xffffffff ;  /* 0xffffffff00007948 */ /* 0x000fe20003800000 */
[----:B---3--:R-:W3:Y:S01]  /*a510*/  LDL R47, [R1+0x1c] ;  /* 0x00001c00012f7983 */ /* 0x008ee20000100800 */
[----:B------:R-:W-:Y:S01]  /*a520*/  SHF.R.S32.HI R0, RZ, 0x1f, R202 ;  /* 0x0000001fff007819 */ /* 0x000fe200000114ca */
[----:B------:R-:W-:Y:S01]  /*a530*/  IMAD.WIDE.U32 R28, R202, c[0x0][0x208], RZ ;  /* 0x00008200ca1c7a25 */ /* 0x000fe200078e00ff */
[----:B------:R-:W-:Y:S01]  /*a540*/  MOV R44, c[0x0][0x208] ;  /* 0x00008200002c7a02 */ /* 0x000fe20000000f00 */
[----:B------:R-:W4:Y:S02]  /*a550*/  LDL R203, [R1+0x30] ;  /* 0x0000300001cb7983 */ /* 0x000f240000100800 */
[----:B------:R-:W-:Y:S01]  /*a560*/  IMAD R0, R0, c[0x0][0x208], RZ ;  /* 0x0000820000007a24 */ /* 0x000fe200078e02ff */
[----:B------:R-:W-:Y:S01]  /*a570*/  SHF.L.U32 R36, R28, 0x6, RZ ;  /* 0x000000061c247819 */ /* 0x000fe200000006ff */
[----:B------:R-:W-:Y:S02]  /*a580*/  BAR.SYNC.DEFER_BLOCKING 0x0 ;  /* 0x0000000000007b1d */ /* 0x000fe40000010000 */
[----:B------:R-:W-:Y:S01]  /*a590*/  IMAD R0, R202, c[0x0][0x20c], R0 ;  /* 0x00008300ca007a24 */ /* 0x000fe200078e0200 */
[----:B------:R-:W-:Y:S04]  /*a5a0*/  LEA R40, P2, R44, R36, 0x5 ;  /* 0x000000242c287211 */ /* 0x000fe800078428ff */
[----:B------:R-:W-:Y:S04]  /*a5b0*/  IADD3 R0, R29, R0, RZ ;  /* 0x000000001d007210 */ /* 0x000fe80007ffe0ff */
[----:B------:R-:W-:Y:S01]  /*a5c0*/  SHF.L.U64.HI R0, R28, 0x6, R0 ;  /* 0x000000061c007819 */ /* 0x000fe20000010200 */
[----:B------:R-:W-:Y:S08]  /*a5d0*/  LDSM.16.M88.4 R64, [R207] ;  /* 0x00000000cf40783b */ /* 0x000ff00000000200 */
[----:B------:R-:W1:Y:S08]  /*a5e0*/  LDSM.16.M88.4 R16, [R204] ;  /* 0x00000000cc10783b */ /* 0x000e700000000200 */
        /* <DEDUP_REMOVED lines=15> */
[----:B------:R-:W-:Y:S01]  /*a6e0*/  MOV R32, c[0x0][0x20c] ;  /* 0x0000830000207a02 */ /* 0x000fe20000000f00 */
[-C--:B------:R-:W-:Y:S04]  /*a6f0*/  HMMA.16816.F32 R28, R60, R34.reuse, RZ ;  /* 0x000000223c1c723c */ /* 0x080fe800000018ff */
[----:B------:R-:W-:Y:S04]  /*a700*/  LEA.HI.X R44, R44, R0, R32, 0x5, P2 ;  /* 0x000000002c2c7211 */ /* 0x000fe800010f2c20 */
[C---:B------:R-:W-:Y:S04]  /*a710*/  HMMA.16816.F32 R32, R64.reuse, R34, RZ ;  /* 0x000000224020723c */ /* 0x040fe800000018ff */
[C---:B--2---:R-:W-:Y:S02]  /*a720*/  IADD3 R37, P0, R42.reuse, 0x20, RZ ;  /* 0x000000202a257810 */ /* 0x044fe40007f1e0ff */
[----:B------:R-:W-:Y:S02]  /*a730*/  IADD3 R41, P1, R42, 0x40, RZ ;  /* 0x000000402a297810 */ /* 0x000fe40007f3e0ff */
[C---:B------:R-:W-:Y:S04]  /*a740*/  IADD3 R59, P2, R36.reuse, R37, RZ ;  /* 0x00000025243b7210 */ /* 0x040fe80007f5e0ff */
[-C--:B---3--:R-:W-:Y:S02]  /*a750*/  IADD3.X R45, RZ, R47.reuse, RZ, P0, !PT ;  /* 0x0000002fff2d7210 */ /* 0x088fe400007fe4ff */
[C---:B------:R-:W-:Y:S02]  /*a760*/  IADD3 R55, P0, R36.reuse, R42, RZ ;  /* 0x0000002a24377210 */ /* 0x040fe40007f1e0ff */
[----:B------:R-:W-:Y:S02]  /*a770*/  IADD3.X R46, RZ, R47, RZ, P1, !PT ;  /* 0x0000002fff2e7210 */ /* 0x000fe40000ffe4ff */
[----:B------:R-:W-:Y:S02]  /*a780*/  IADD3 R53, P6, R36, R41, RZ ;  /* 0x0000002924357210 */ /* 0x000fe40007fde0ff */
[----:B------:R-:W-:Y:S02]  /*a790*/  IADD3 R105, P1, R40, R37, RZ ;  /* 0x0000002528697210 */ /* 0x000fe40007f3e0ff */
[-C--:B------:R-:W-:Y:S01]  /*a7a0*/  HMMA.16816.F32 R36, R64, R48.reuse, RZ ;  /* 0x000000304024723c */ /* 0x080fe200000018ff */
[----:B------:R-:W-:Y:S02]  /*a7b0*/  IADD3.X R57, R0, R47, RZ, P0, !PT ;  /* 0x0000002f00397210 */ /* 0x000fe400007fe4ff */
[----:B------:R-:W-:Y:S02]  /*a7c0*/  IADD3 R104, P0, R40, R41, RZ ;  /* 0x0000002928687210 */ /* 0x000fe40007f1e0ff */
[CC--:B------:R-:W-:Y:S02]  /*a7d0*/  IADD3.X R193, R0.reuse, R45.reuse, RZ, P2, !PT ;  /* 0x0000002d00c17210 */ /* 0x0c0fe400017fe4ff */
[-C--:B------:R-:W-:Y:S02]  /*a7e0*/  IADD3.X R192, R0, R46.reuse, RZ, P6, !PT ;  /* 0x0000002e00c07210 */ /* 0x080fe400037fe4ff */
[----:B------:R-:W-:Y:S03]  /*a7f0*/  LEA R56, P6, R55, c[0x0][0x1f8], 0x1 ;  /* 0x00007e0037387a11 */ /* 0x000fe600078c08ff */
[C---:B------:R-:W-:Y:S02]  /*a800*/  IADD3.X R195, R44.reuse, R45, RZ, P1, !PT ;  /* 0x0000002d2cc37210 */ /* 0x040fe40000ffe4ff */
[----:B------:R-:W-:Y:S02]  /*a810*/  LEA R54, P1, R59, c[0x0][0x1f8], 0x1 ;  /* 0x00007e003b367a11 */ /* 0x000fe400078208ff */
[----:B------:R-:W-:Y:S02]  /*a820*/  IADD3.X R194, R44, R46, RZ, P0, !PT ;  /* 0x0000002e2cc27210 */ /* 0x000fe400007fe4ff */
[----:B------:R-:W-:Y:S02]  /*a830*/  LEA R58, P0, R53, c[0x0][0x1f8], 0x1 ;  /* 0x00007e00353a7a11 */ /* 0x000fe400078008ff */
[----:B------:R-:W-:Y:S02]  /*a840*/  LEA.HI.X R57, R55, c[0x0][0x1fc], R57, 0x1, P6 ;  /* 0x00007f0037397a11 */ /* 0x000fe400030f0c39 */
[----:B------:R-:W-:Y:S02]  /*a850*/  LEA.HI.X R55, R59, c[0x0][0x1fc], R193, 0x1, P1 ;  /* 0x00007f003b377a11 */ /* 0x000fe400008f0cc1 */
[----:B------:R-:W-:Y:S02]  /*a860*/  LEA.HI.X R59, R53, c[0x0][0x1fc], R192, 0x1, P0 ;  /* 0x00007f00353b7a11 */ /* 0x000fe400000f0cc0 */
[C---:B------:R-:W-:Y:S02]  /*a870*/  LEA R198, P1, R105.reuse, c[0x0][0x1f8], 0x1 ;  /* 0x00007e0069c67a11 */ /* 0x040fe400078208ff */
[C---:B------:R-:W-:Y:S02]  /*a880*/  LEA R196, P0, R104.reuse, c[0x0][0x1f8], 0x1 ;  /* 0x00007e0068c47a11 */ /* 0x040fe400078008ff */
[----:B------:R-:W-:Y:S02]  /*a890*/  LEA.HI.X R199, R105, c[0x0][0x1fc], R195, 0x1, P1 ;  /* 0x00007f0069c77a11 */ /* 0x000fe400008f0cc3 */
[----:B------:R-:W-:Y:S02]  /*a8a0*/  LEA.HI.X R197, R104, c[0x0][0x1fc], R194, 0x1, P0 ;  /* 0x00007f0068c57a11 */ /* 0x000fe400000f0cc2 */
[----:B------:R-:W2:Y:S01]  /*a8b0*/  LDSM.16.M88.4 R192, [R218] ;  /* 0x00000000dac0783b */ /* 0x000ea20000000200 */
[----:B----4-:R-:W-:Y:S02]  /*a8c0*/  SHF.L.U32 R203, R203, 0x1, RZ ;  /* 0x00000001cbcb7819 */ /* 0x010fe400000006ff */
[----:B------:R-:W-:Y:S02]  /*a8d0*/  IADD3 R52, P2, R40, R42, RZ ;  /* 0x0000002a28347210 */ /* 0x000fe40007f5e0ff */
[C---:B------:R-:W-:Y:S02]  /*a8e0*/  HMMA.16816.F32 R40, R60.reuse, R48, RZ ;  /* 0x000000303c28723c */ /* 0x040fe400000018ff */
[----:B------:R-:W-:Y:S01]  /*a8f0*/  IADD3.X R0, R44, R47, RZ, P2, !PT ;  /* 0x0000002f2c007210 */ /* 0x000fe200017fe4ff */
[----:B------:R-:W-:Y:S01]  /*a900*/  @!PT LDS RZ, [RZ] ;  /* 0x00000000fffff984 */ /* 0x000fe20000000800 */
[----:B------:R-:W-:Y:S01]  /*a910*/  @!PT LDS RZ, [RZ] ;  /* 0x00000000fffff984 */ /* 0x000fe20000000800 */
[----:B------:R-:W-:Y:S01]  /*a920*/  @!PT LDS RZ, [RZ] ;  /* 0x00000000fffff984 */ /* 0x000fe20000000800 */
[----:B------:R3:W-:Y:S01]  /*a930*/  LDGSTS.E.BYPASS.LTC128B.128 [R203+0x100], [R56.64], !P5 ;  /* 0x0010000038cb7fae */ /* 0x0007e2000e901d46 */
[----:B------:R-:W-:Y:S02]  /*a940*/  LEA R200, P2, R52, c[0x0][0x1f8], 0x1 ;  /* 0x00007e0034c87a11 */ /* 0x000fe400078408ff */
[----:B------:R-:W-:Y:S02]  /*a950*/  ISETP.GT.AND P0, PT, R202, RZ, PT ;  /* 0x000000ffca00720c */ /* 0x000fe40003f04270 */
[-C--:B------:R-:W-:Y:S01]  /*a960*/  HMMA.16816.F32 R44, R60, R50.reuse, RZ ;  /* 0x000000323c2c723c */ /* 0x080fe200000018ff */
[----:B------:R-:W-:Y:S02]  /*a970*/  LEA.HI.X R201, R52, c[0x0][0x1fc], R0, 0x1, P2 ;  /* 0x00007f0034c97a11 */ /* 0x000fe400010f0c00 */
[----:B------:R4:W-:Y:S01]  /*a980*/  LDGSTS.E.BYPASS.LTC128B.128 [R203+0x1100], [R54.64], !P4 ;  /* 0x0110000036cb7fae */ /* 0x0009e2000e101d46 */
[----:B------:R-:W-:Y:S04]  /*a990*/  IADD3 R202, R202, -0x1, RZ ;  /* 0xffffffffcaca7810 */ /* 0x000fe80007ffe0ff */
[C---:B------:R-:W-:Y:S03]  /*a9a0*/  HMMA.16816.F32 R48, R64.reuse, R50, RZ ;  /* 0x000000324030723c */ /* 0x040fe600000018ff */
[----:B------:R3:W-:Y:S08]  /*a9b0*/  LDGSTS.E.BYPASS.LTC128B.128 [R203+0x2100], [R58.64], !P3 ;  /* 0x021000003acb7fae */ /* 0x0007f0000d901d46 */
[----:B------:R1:W-:Y:S08]  /*a9c0*/  LDGSTS.E.BYPASS.LTC128B.128 [R203+0x900], [R200.64], !P5 ;  /* 0x00900000c8cb7fae */ /* 0x0003f0000e901d46 */
[----:B------:R1:W-:Y:S01]  /*a9d0*/  LDGSTS.E.BYPASS.LTC128B.128 [R203+0x1900], [R198.64], !P4 ;  /* 0x01900000c6cb7fae */ /* 0x0003e2000e101d46 */
[-C--:B----4-:R-:W-:Y:S07]  /*a9e0*/  HMMA.16816.F32 R52, R64, R100.reuse, RZ ;  /* 0x000000644034723c */ /* 0x090fee00000018ff */
[----:B------:R4:W-:Y:S01]  /*a9f0*/  LDGSTS.E.BYPASS.LTC128B.128 [R203+0x2900], [R196.64], !P3 ;  /* 0x02900000c4cb7fae */ /* 0x0009e2000d901d46 */
[C---:B---3--:R-:W-:Y:S07]  /*aa00*/  HMMA.16816.F32 R56, R60.reuse, R100, RZ ;  /* 0x000000643c38723c */ /* 0x048fee00000018ff */
[----:B------:R-:W0:Y:S01]  /*aa10*/  LDGDEPBAR ;  /* 0x00000000000079af */ /* 0x000e220000000000 */
[-C--:B------:R-:W-:Y:S08]  /*aa20*/  HMMA.16816.F32 R60, R60, R102.reuse, RZ ;  /* 0x000000663c3c723c */ /* 0x080ff000000018ff */
[----:B------:R-:W-:Y:S01]  /*aa30*/  HMMA.16816.F32 R64, R64, R102, RZ ;  /* 0x000000664040723c */ /* 0x000fe200000018ff */
[----:B------:R-:W-:Y:S07]  /*aa40*/  LDSM.16.M88.4 R100, [R207+0x2000] ;  /* 0x00200000cf64783b */ /* 0x000fee0000000200 */
[-C--:B-1----:R-:W-:Y:S01]  /*aa50*/  HMMA.16816.F32 R4, R108, R176.reuse, R4 ;  /* 0x000000b06c04723c */ /* 0x082fe20000001804 */
[----:B----4-:R-:W-:Y:S07]  /*aa60*/  LDSM.16.M88.4 R196, [R204+0x1400] ;  /* 0x00140000ccc4783b */ /* 0x010fee0000000200 */
[C---:B-----5:R-:W-:Y:S08]  /*aa70*/  HMMA.16816.F32 R8, R180.reuse, R176, R8 ;  /* 0x000000b0b408723c */ /* 0x060ff00000001808 */
[-C--:B------:R-:W-:Y:S08]  /*aa80*/  HMMA.16816.F32 R12, R180, R178.reuse, R12 ;  /* 0x000000b2b40c723c */ /* 0x080ff0000000180c */
[C---:B------:R-:W-:Y:S01]  /*aa90*/  HMMA.16816.F32 R16, R108.reuse, R178, R16 ;  /* 0x000000b26c10723c */ /* 0x040fe20000001810 */
[----:B------:R-:W1:Y:S07]  /*aaa0*/  LDSM.16.M88.4 R176, [R204+0x1000] ;  /* 0x00100000ccb0783b */ /* 0x000e6e0000000200 */
        /* <DEDUP_REMOVED lines=8> */
[C---:B------:R-:W-:Y:S01]  /*ab30*/  HMMA.16816.F32 R48, R108.reuse, R190, R48 ;  /* 0x000000be6c30723c */ /* 0x040fe20000001830 */
[----:B------:R-:W4:Y:S07]  /*ab40*/  LDSM.16.M88.4 R188, [R204+0x1800] ;  /* 0x00180000ccbc783b */ /* 0x000f2e0000000200 */
[-C--:B--2---:R-:W-:Y:S08]  /*ab50*/  HMMA.16816.F32 R52, R108, R192.reuse, R52 ;  /* 0x000000c06c34723c */ /* 0x084ff00000001834 */
[C---:B------:R-:W-:Y:S08]  /*ab60*/  HMMA.16816.F32 R56, R180.reuse, R192, R56 ;  /* 0x000000c0b438723c */ /* 0x040ff00000001838 */
[-C--:B------:R-:W-:Y:S01]  /*ab70*/  HMMA.16816.F32 R60, R180, R194.reuse, R60 ;  /* 0x000000c2b43c723c */ /* 0x080fe2000000183c */
[----:B------:R-:W2:Y:S07]  /*ab80*/  LDSM.16.M88.4 R180, [R204+0x1c00] ;  /* 0x001c0000ccb4783b */ /* 0x000eae0000000200 */
[----:B------:R-:W-:Y:S01]  /*ab90*/  HMMA.16816.F32 R64, R108, R194, R64 ;  /* 0x000000c26c40723c */ /* 0x000fe20000001840 */
[----:B------:R-:W-:Y:S07]  /*aba0*/  LDSM.16.M88.4 R108, [R208+0x2000] ;  /* 0x00200000d06c783b */ /* 0x000fee0000000200 */
[-C--:B-1----:R-:W-:Y:S01]  /*abb0*/  HMMA.16816.F32 R4, R100, R176.reuse, R4 ;  /* 0x000000b06404723c */ /* 0x082fe20000001804 */
[----:B------:R-:W-:Y:S07]  /*abc0*/  LDSM.16.M88.4 R192, [R208+0x3000] ;  /* 0x00300000d0c0783b */ /* 0x000fee0000000200 */
[C---:B---3--:R-:W-:Y:S08]  /*abd0*/  HMMA.16816.F32 R8, R184.reuse, R176, R8 ;  /* 0x000000b0b808723c */ /* 0x048ff00000001808 */
[-C--:B------:R-:W-:Y:S08]  /*abe0*/  HMMA.16816.F32 R12, R184, R178.reuse, R12 ;  /* 0x000000b2b80c723c */ /* 0x080ff0000000180c */
[C---:B------:R-:W-:Y:S01]  /*abf0*/  HMMA.16816.F32 R16, R100.reuse, R178, R16 ;  /* 0x000000b26410723c */ /* 0x040fe20000001810 */
[----:B------:R-:W1:Y:S07]  /*ac00*/  LDSM.16.M88.4 R176, [R217] ;  /* 0x00000000d9b0783b */ /* 0x000e6e0000000200 */
[-C--:B------:R-:W-:Y:S08]  /*ac10*/  HMMA.16816.F32 R20, R100, R196.reuse, R20 ;  /* 0x000000c46414723c */ /* 0x080ff00000001814 */
[C---:B------:R-:W-:Y:S08]  /*ac20*/  HMMA.16816.F32 R24, R184.reuse, R196, R24 ;  /* 0x000000c4b818723c */ /* 0x040ff00000001818 */
[-C--:B------:R-:W-:Y:S08]  /*ac30*/  HMMA.16816.F32 R28, R184, R198.reuse, R28 ;  /* 0x000000c6b81c723c */ /* 0x080ff0000000181c */
[C---:B------:R-:W-:Y:S01]  /*ac40*/  HMMA.16816.F32 R32, R100.reuse, R198, R32 ;  /* 0x000000c66420723c */ /* 0x040fe20000001820 */
[----:B------:R-:W3:Y:S07]  /*ac50*/  LDSM.16.M88.4 R196, [R216] ;  /* 0x00000000d8c4783b */ /* 0x000eee0000000200 */
[-C--:B----4-:R-:W-:Y:S08]  /*ac60*/  HMMA.16816.F32 R36, R100, R188.reuse, R36 ;  /* 0x000000bc6424723c */ /* 0x090ff00000001824 */
[C---:B------:R-:W-:Y:S08]  /*ac70*/  HMMA.16816.F32 R40, R184.reuse, R188, R40 ;  /* 0x000000bcb828723c */ /* 0x040ff00000001828 */
[-C--:B------:R-:W-:Y:S08]  /*ac80*/  HMMA.16816.F32 R44, R184, R190.reuse, R44 ;  /* 0x000000beb82c723c */ /* 0x080ff0000000182c */
[C---:B------:R-:W-:Y:S01]  /*ac90*/  HMMA.16816.F32 R48, R100.reuse, R190, R48 ;  /* 0x000000be6430723c */ /* 0x040fe20000001830 */
[----:B------:R-:W4:Y:S07]  /*aca0*/  LDSM.16.M88.4 R188, [R215] ;  /* 0x00000000d7bc783b */ /* 0x000f2e0000000200 */
[-C--:B--2---:R-:W-:Y:S08]  /*acb0*/  HMMA.16816.F32 R52, R100, R180.reuse, R52 ;  /* 0x000000b46434723c */ /* 0x084ff00000001834 */
[C---:B------:R-:W-:Y:S08]  /*acc0*/  HMMA.16816.F32 R56, R184.reuse, R180, R56 ;  /* 0x000000b4b838723c */ /* 0x040ff00000001838 */
[-C--:B------:R-:W-:Y:S01]  /*acd0*/  HMMA.16816.F32 R60, R184, R182.reuse, R60 ;  /* 0x000000b6b83c723c */ /* 0x080fe2000000183c */
[----:B------:R-:W2:Y:S07]  /*ace0*/  LDSM.16.M88.4 R184, [R214] ;  /* 0x00000000d6b8783b */ /* 0x000eae0000000200 */
        /* <DEDUP_REMOVED lines=8> */
[-C--:B---3--:R-:W-:Y:S08]  /*ad70*/  HMMA.16816.F32 R20, R108, R196.reuse, R20 ;  /* 0x000000c46c14723c */ /* 0x088ff00000001814 */
[C---:B------:R-:W-:Y:S08]  /*ad80*/  HMMA.16816.F32 R24, R192.reuse, R196, R24 ;  /* 0x000000c4c018723c */ /* 0x040ff00000001818 */
[-C--:B------:R-:W-:Y:S08]  /*ad90*/  HMMA.16816.F32 R28, R192, R198.reuse, R28 ;  /* 0x000000c6c01c723c */ /* 0x080ff0000000181c */
[C---:B------:R-:W-:Y:S01]  /*ada0*/  HMMA.16816.F32 R32, R108.reuse, R198, R32 ;  /* 0x000000c66c20723c */ /* 0x040fe20000001820 */
[----:B------:R-:W-:Y:S07]  /*adb0*/  LDSM.16.M88.4 R196, [R204+0x2c00] ;  /* 0x002c0000ccc4783b */ /* 0x000fee0000000200 */
[-C--:B----4-:R-:W-:Y:S08]  /*adc0*/  HMMA.16816.F32 R36, R108, R188.reuse, R36 ;  /* 0x000000bc6c24723c */ /* 0x090ff00000001824 */
[C---:B------:R-:W-:Y:S08]  /*add0*/  HMMA.16816.F32 R40, R192.reuse, R188, R40 ;  /* 0x000000bcc028723c */ /* 0x040ff00000001828 */
[-C--:B------:R-:W-:Y:S08]  /*ade0*/  HMMA.16816.F32 R44, R192, R190.reuse, R44 ;  /* 0x000000bec02c723c */ /* 0x080ff0000000182c */
[C---:B------:R-:W-:Y:S01]  /*adf0*/  HMMA.16816.F32 R48, R108.reuse, R190, R48 ;  /* 0x000000be6c30723c */ /* 0x040fe20000001830 */
[----:B------:R-:W3:Y:S07]  /*ae00*/  LDSM.16.M88.4 R188, [R204+0x2400] ;  /* 0x00240000ccbc783b */ /* 0x000eee0000000200 */
[-C--:B--2---:R-:W-:Y:S08]  /*ae10*/  HMMA.16816.F32 R52, R108, R184.reuse, R52 ;  /* 0x000000b86c34723c */ /* 0x084ff00000001834 */
[C---:B------:R-:W-:Y:S08]  /*ae20*/  HMMA.16816.F32 R56, R192.reuse, R184, R56 ;  /* 0x000000b8c038723c */ /* 0x040ff00000001838 */
[-C--:B------:R-:W-:Y:S01]  /*ae30*/  HMMA.16816.F32 R60, R192, R186.reuse, R60 ;  /* 0x000000bac03c723c */ /* 0x080fe2000000183c */
[----:B------:R-:W2:Y:S07]  /*ae40*/  LDSM.16.M88.4 R192, [R204+0x2800] ;  /* 0x00280000ccc0783b */ /* 0x000eae0000000200 */
        /* <DEDUP_REMOVED lines=8> */
[-C--:B---3--:R-:W-:Y:S08]  /*aed0*/  HMMA.16816.F32 R20, R100, R188.reuse, R20 ;  /* 0x000000bc6414723c */ /* 0x088ff00000001814 */
[C---:B------:R-:W-:Y:S08]  /*aee0*/  HMMA.16816.F32 R24, R180.reuse, R188, R24 ;  /* 0x000000bcb418723c */ /* 0x040ff00000001818 */
        /* <DEDUP_REMOVED lines=10> */
[-C--:B-1----:R-:W-:Y:S08]  /*af90*/  HMMA.16816.F32 R4, R108, R184.reuse, R4 ;  /* 0x000000b86c04723c */ /* 0x082ff00000001804 */
[C---:B----4-:R-:W-:Y:S08]  /*afa0*/  HMMA.16816.F32 R8, R176.reuse, R184, R8 ;  /* 0x000000b8b008723c */ /* 0x050ff00000001808 */
        /* <DEDUP_REMOVED lines=21> */
[----:B------:R-:W-:Y:S01]  /*b100*/  MUFU.TANH R185, R12 ;  /* 0x0000000c00b97308 */ /* 0x000fe20000002400 */
[----:B------:R-:W-:Y:S01]  /*b110*/  FMUL.FTZ R19, R19, c[0x0][0x320] ;  /* 0x0000c80013137a20 */ /* 0x000fe20000410000 */
[----:B--2---:R-:W-:Y:S08]  /*b120*/  FMNMX.FTZ R105, R102, R105, !PT ;  /* 0x0000006966697209 */ /* 0x004ff00007810000 */
[----:B------:R1:W-:Y:S10]  /*b130*/  MUFU.TANH R182, R7 ;  /* 0x0000000700b67308 */ /* 0x0003f40000002400 */
[----:B------:R-:W-:Y:S10]  /*b140*/  MUFU.TANH R187, R14 ;  /* 0x0000000e00bb7308 */ /* 0x000ff40000002400 */
[----:B------:R-:W-:Y:S01]  /*b150*/  MUFU.TANH R184, R8 ;  /* 0x0000000800b87308 */ /* 0x000fe20000002400 */
[----:B-1----:R-:W1:Y:S09]  /*b160*/  LDSM.16.M88.4 R4, [R212] ;  /* 0x00000000d404783b */ /* 0x002e720000000200 */
[----:B------:R-:W-:Y:S10]  /*b170*/  MUFU.TANH R186, R15 ;  /* 0x0000000f00ba7308 */ /* 0x000ff40000002400 */
[----:B------:R-:W-:Y:S10]  /*b180*/  MUFU.TANH R188, R9 ;  /* 0x0000000900bc7308 */ /* 0x000ff40000002400 */
[----:B------:R-:W-:Y:S10]  /*b190*/  MUFU.TANH R189, R10 ;  /* 0x0000000a00bd7308 */ /* 0x000ff40000002400 */
[----:B------:R2:W-:Y:S01]  /*b1a0*/  MUFU.TANH R190, R11 ;  /* 0x0000000b00be7308 */ /* 0x0005e20000002400 */
[-C--:B-1----:R-:W-:Y:S09]  /*b1b0*/  HMMA.16816.F32 R20, R108, R4.reuse, R20 ;  /* 0x000000046c14723c */ /* 0x082ff20000001814 */
[----:B------:R-:W1:Y:S01]  /*b1c0*/  MUFU.TANH R16, R16 ;  /* 0x0000001000107308 */ /* 0x000e620000002400 */
[C---:B------:R-:W-:Y:S09]  /*b1d0*/  HMMA.16816.F32 R24, R176.reuse, R4, R24 ;  /* 0x00000004b018723c */ /* 0x040ff20000001818 */
[----:B------:R-:W3:Y:S01]  /*b1e0*/  MUFU.TANH R17, R17 ;  /* 0x0000001100117308 */ /* 0x000ee20000002400 */
[-C--:B------:R-:W-:Y:S01]  /*b1f0*/  HMMA.16816.F32 R28, R176, R6.reuse, R28 ;  /* 0x00000006b01c723c */ /* 0x080fe2000000181c */
[----:B--2---:R-:W2:Y:S03]  /*b200*/  LDSM.16.M88.4 R8, [R211] ;  /* 0x00000000d308783b */ /* 0x004ea60000000200 */
[----:B------:R-:W-:Y:S04]  /*b210*/  FMUL.FTZ R22, R22, c[0x0][0x320] ;  /* 0x0000c80016167a20 */ /* 0x000fe80000410000 */
[C---:B------:R-:W-:Y:S01]  /*b220*/  HMMA.16816.F32 R32, R108.reuse, R6, R32 ;  /* 0x000000066c20723c */ /* 0x040fe20000001820 */
[----:B------:R-:W-:Y:S01]  /*b230*/  MUFU.TANH R18, R18 ;  /* 0x0000001200127308 */ /* 0x000fe20000002400 */
[----:B------:R-:W4:Y:S02]  /*b240*/  LDSM.16.M88.4 R4, [R210] ;  /* 0x00000000d204783b */ /* 0x000f240000000200 */
[----:B------:R-:W-:Y:S01]  /*b250*/  FMUL.FTZ R23, R23, c[0x0][0x320] ;  /* 0x0000c80017177a20 */ /* 0x000fe20000410000 */
[----:B-1----:R-:W-:Y:S01]  /*b260*/  FMNMX.FTZ R105, R16, R105, !PT ;  /* 0x0000006910697209 */ /* 0x002fe20007810000 */
[----:B------:R-:W-:Y:S02]  /*b270*/  FMUL.FTZ R21, R21, c[0x0][0x320] ;  /* 0x0000c80015157a20 */ /* 0x000fe40000410000 */
[----:B------:R-:W-:Y:S04]  /*b280*/  DEPBAR.LE SB0, 0x0 ;  /* 0x000080000000791a */ /* 0x000fe80000000000 */
[----:B------:R-:W-:Y:S01]  /*b290*/  MUFU.TANH R197, R22 ;  /* 0x0000001600c57308 */ /* 0x000fe20000002400 */
[----:B------:R-:W-:Y:S01]  /*b2a0*/  BAR.SYNC.DEFER_BLOCKING 0x0 ;  /* 0x0000000000007b1d */ /* 0x000fe20000010000 */
[----:B------:R-:W-:Y:S01]  /*b2b0*/  FMUL.FTZ R20, R20, c[0x0][0x320] ;  /* 0x0000c80014147a20 */ /* 0x000fe20000410000 */
[----:B---3--:R-:W-:Y:S01]  /*b2c0*/  FMNMX.FTZ R105, R17, R105, !PT ;  /* 0x0000006911697209 */ /* 0x008fe20007810000 */
[----:B------:R-:W-:Y:S02]  /*b2d0*/  FMUL.FTZ R24, R24, c[0x0][0x320] ;  /* 0x0000c80018187a20 */ /* 0x000fe40000410000 */
[----:B------:R-:W-:Y:S02]  /*b2e0*/  FMUL.FTZ R25, R25, c[0x0][0x320] ;  /* 0x0000c80019197a20 */ /* 0x000fe40000410000 */
[----:B------:R-:W-:Y:S02]  /*b2f0*/  FMUL.FTZ R28, R28, c[0x0][0x320] ;  /* 0x0000c8001c1c7a20 */ /* 0x000fe40000410000 */
[----:B------:R1:W-:Y:S01]  /*b300*/  MUFU.TANH R198, R23 ;  /* 0x0000001700c67308 */ /* 0x0003e20000002400 */
[----:B------:R-:W-:Y:S02]  /*b310*/  FMUL.FTZ R29, R29, c[0x0][0x320] ;  /* 0x0000c8001d1d7a20 */ /* 0x000fe40000410000 */
[----:B------:R-:W-:Y:S02]  /*b320*/  FMUL.FTZ R34, R34, c[0x0][0x320] ;  /* 0x0000c80022227a20 */ /* 0x000fe40000410000 */
[----:B------:R-:W-:Y:S02]  /*b330*/  FMUL.FTZ R35, R35, c[0x0][0x320] ;  /* 0x0000c80023237a20 */ /* 0x000fe40000410000 */
[----:B------:R-:W-:Y:S02]  /*b340*/  FMUL.FTZ R26, R26, c[0x0][0x320] ;  /* 0x0000c8001a1a7a20 */ /* 0x000fe40000410000 */
[----:B------:R-:W-:Y:S01]  /*b350*/  FMUL.FTZ R27, R27, c[0x0][0x320] ;  /* 0x0000c8001b1b7a20 */ /* 0x000fe20000410000 */
[----:B------:R3:W-:Y:S01]  /*b360*/  MUFU.TANH R194, R21 ;  /* 0x0000001500c27308 */ /* 0x0007e20000002400 */
[----:B------:R-:W-:Y:S01]  /*b370*/  FMUL.FTZ R32, R32, c[0x0][0x320] ;  /* 0x0000c80020207a20 */ /* 0x000fe20000410000 */
[-C--:B--2---:R-:W-:Y:S05]  /*b380*/  HMMA.16816.F32 R36, R108, R8.reuse, R36 ;  /* 0x000000086c24723c */ /* 0x084fea0000001824 */
[----:B------:R-:W-:Y:S03]  /*b390*/  FMUL.FTZ R33, R33, c[0x0][0x320] ;  /* 0x0000c80021217a20 */ /* 0x000fe60000410000 */
[----:B------:R-:W2:Y:S01]  /*b3a0*/  MUFU.TANH R193, R20 ;  /* 0x0000001400c17308 */ /* 0x000ea20000002400 */
[C---:B------:R-:W-:Y:S01]  /*b3b0*/  HMMA.16816.F32 R40, R176.reuse, R8, R40 ;  /* 0x00000008b028723c */ /* 0x040fe20000001828 */
[----:B-1----:R-:W5:Y:S03]  /*b3c0*/  LDL.64 R22, [R1+0x8] ;  /* 0x0000080001167983 */ /* 0x002f660000100a00 */
[----:B------:R-:W-:Y:S02]  /*b3d0*/  FMUL.FTZ R30, R30, c[0x0][0x320] ;  /* 0x0000c8001e1e7a20 */ /* 0x000fe40000410000 */
[----:B------:R-:W-:Y:S02]  /*b3e0*/  FMUL.FTZ R31, R31, c[0x0][0x320] ;  /* 0x0000c8001f1f7a20 */ /* 0x000fe40000410000 */
[-C--:B------:R-:W-:Y:S01]  /*b3f0*/  HMMA.16816.F32 R44, R176, R10.reuse, R44 ;  /* 0x0000000ab02c723c */ /* 0x080fe2000000182c */
[----:B------:R-:W-:Y:S01]  /*b400*/  MUFU.TANH R19, R19 ;  /* 0x0000001300137308 */ /* 0x000fe20000002400 */
[----:B---3--:R-:W3:Y:S06]  /*b410*/  LDL R21, [R1+0x18] ;  /* 0x0000180001157983 */ /* 0x008eec0000100800 */
[C---:B------:R-:W-:Y:S03]  /*b420*/  HMMA.16816.F32 R48, R108.reuse, R10, R48 ;  /* 0x0000000a6c30723c */ /* 0x040fe60000001830 */
[----:B------:R-:W-:Y:S01]  /*b430*/  MUFU.TANH R183, R13 ;  /* 0x0000000d00b77308 */ /* 0x000fe20000002400 */
[----:B------:R-:W-:Y:S02]  /*b440*/  FMUL.FTZ R36, R36, c[0x0][0x320] ;  /* 0x0000c80024247a20 */ /* 0x000fe40000410000 */
[----:B------:R-:W-:Y:S01]  /*b450*/  FMUL.FTZ R37, R37, c[0x0][0x320] ;  /* 0x0000c80025257a20 */ /* 0x000fe20000410000 */
[----:B--2---:R-:W-:Y:S01]  /*b460*/  FMNMX.FTZ R105, R193, R105, !PT ;  /* 0x00000069c1697209 */ /* 0x004fe20007810000 */
[-C--:B----4-:R-:W-:Y:S04]  /*b470*/  HMMA.16816.F32 R52, R108, R4.reuse, R52 ;  /* 0x000000046c34723c */ /* 0x090fe80000001834 */
[----:B------:R-:W-:Y:S01]  /*b480*/  FMUL.FTZ R40, R40, c[0x0][0x320] ;  /* 0x0000c80028287a20 */ /* 0x000fe20000410000 */
[----:B------:R-:W1:Y:S01]  /*b490*/  MUFU.TANH R191, R32 ;  /* 0x0000002000bf7308 */ /* 0x000e620000002400 */
[----:B------:R-:W-:Y:S01]  /*b4a0*/  FMUL.FTZ R38, R38, c[0x0][0x320] ;  /* 0x0000c80026267a20 */ /* 0x000fe20000410000 */
[----:B------:R-:W-:Y:S01]  /*b4b0*/  FMNMX.FTZ R105, R194, R105, !PT ;  /* 0x00000069c2697209 */ /* 0x000fe20007810000 */
[C---:B------:R-:W-:Y:S04]  /*b4c0*/  HMMA.16816.F32 R56, R176.reuse, R4, R56 ;  /* 0x00000004b038723c */ /* 0x040fe80000001838 */
[----:B------:R-:W-:Y:S02]  /*b4d0*/  FMUL.FTZ R39, R39, c[0x0][0x320] ;  /* 0x0000c80027277a20 */ /* 0x000fe40000410000 */
[----:B------:R-:W-:Y:S01]  /*b4e0*/  FMUL.FTZ R41, R41, c[0x0][0x320] ;  /* 0x0000c80029297a20 */ /* 0x000fe20000410000 */
[----:B------:R-:W2:Y:S01]  /*b4f0*/  MUFU.TANH R0, R40 ;  /* 0x0000002800007308 */ /* 0x000ea20000002400 */
[-C--:B------:R-:W-:Y:S04]  /*b500*/  HMMA.16816.F32 R60, R176, R6.reuse, R60 ;  /* 0x00000006b03c723c */ /* 0x080fe8000000183c */
[----:B------:R-:W-:Y:S01]  /*b510*/  FMUL.FTZ R48, R48, c[0x0][0x320] ;  /* 0x0000c80030307a20 */ /* 0x000fe20000410000 */
[----:B------:R-:W-:Y:S01]  /*b520*/  FMNMX.FTZ R4, R181, R3, !PT ;  /* 0x00000003b5047209 */ /* 0x000fe20007810000 */
[----:B------:R-:W-:Y:S01]  /*b530*/  FMUL.FTZ R49, R49, c[0x0][0x320] ;  /* 0x0000c80031317a20 */ /* 0x000fe20000410000 */
[----:B------:R-:W-:Y:S01]  /*b540*/  FMNMX.FTZ R5, R189, R107, !PT ;  /* 0x0000006bbd057209 */ /* 0x000fe20007810000 */
[----:B------:R-:W-:Y:S01]  /*b550*/  FMUL.FTZ R52, R52, c[0x0][0x320] ;  /* 0x0000c80034347a20 */ /* 0x000fe20000410000 */
[----:B------:R-:W-:Y:S01]  /*b560*/  MUFU.TANH R228, R48 ;  /* 0x0000003000e47308 */ /* 0x000fe20000002400 */
[----:B------:R-:W-:Y:S04]  /*b570*/  HMMA.16816.F32 R64, R108, R6, R64 ;  /* 0x000000066c40723c */ /* 0x000fe80000001840 */
[----:B------:R-:W-:Y:S01]  /*b580*/  FMUL.FTZ R53, R53, c[0x0][0x320] ;  /* 0x0000c80035357a20 */ /* 0x000fe20000410000 */
[----:B------:R-:W-:Y:S01]  /*b590*/  FMNMX.FTZ R4, R182, R4, !PT ;  /* 0x00000004b6047209 */ /* 0x000fe20007810000 */
[----:B------:R-:W-:Y:S01]  /*b5a0*/  FMUL.FTZ R54, R54, c[0x0][0x320] ;  /* 0x0000c80036367a20 */ /* 0x000fe20000410000 */
[----:B-1----:R-:W-:Y:S01]  /*b5b0*/  FMNMX.FTZ R105, R191, R105, !PT ;  /* 0x00000069bf697209 */ /* 0x002fe20007810000 */
[----:B------:R-:W-:Y:S01]  /*b5c0*/  FMUL.FTZ R55, R55, c[0x0][0x320] ;  /* 0x0000c80037377a20 */ /* 0x000fe20000410000 */
[----:B------:R-:W-:Y:S03]  /*b5d0*/  MUFU.TANH R200, R24 ;  /* 0x0000001800c87308 */ /* 0x000fe60000002400 */
[----:B------:R-:W-:Y:S01]  /*b5e0*/  FMNMX.FTZ R4, R18, R4, !PT ;  /* 0x0000000412047209 */ /* 0x000fe20007810000 */
[----:B------:R-:W-:Y:S01]  /*b5f0*/  FMUL.FTZ R51, R51, c[0x0][0x320] ;  /* 0x0000c80033337a20 */ /* 0x000fe20000410000 */
[----:B------:R-:W-:Y:S01]  /*b600*/  FMNMX.FTZ R5, R190, R5, !PT ;  /* 0x00000005be057209 */ /* 0x000fe20007810000 */
[----:B------:R-:W-:Y:S01]  /*b610*/  FMUL.FTZ R60, R60, c[0x0][0x320] ;  /* 0x0000c8003c3c7a20 */ /* 0x000fe20000410000 */
[----:B------:R-:W-:Y:S01]  /*b620*/  FMNMX.FTZ R4, R19, R4, !PT ;  /* 0x0000000413047209 */ /* 0x000fe20007810000 */
[----:B------:R-:W-:Y:S01]  /*b630*/  FMUL.FTZ R44, R44, c[0x0][0x320] ;  /* 0x0000c8002c2c7a20 */ /* 0x000fe20000410000 */
[----:B------:R-:W-:Y:S01]  /*b640*/  FMNMX.FTZ R5, R187, R5, !PT ;  /* 0x00000005bb057209 */ /* 0x000fe20007810000 */
[----:B------:R2:W-:Y:S01]  /*b650*/  MUFU.TANH R48, R60 ;  /* 0x0000003c00307308 */ /* 0x0005e20000002400 */
[----:B------:R-:W-:Y:S01]  /*b660*/  FMUL.FTZ R50, R50, c[0x0][0x320] ;  /* 0x0000c80032327a20 */ /* 0x000fe20000410000 */
[----:B------:R-:W-:Y:S01]  /*b670*/  FMNMX.FTZ R4, R197, R4, !PT ;  /* 0x00000004c5047209 */ /* 0x000fe20007810000 */
[----:B------:R-:W-:Y:S01]  /*b680*/  FMUL.FTZ R45, R45, c[0x0][0x320] ;  /* 0x0000c8002d2d7a20 */ /* 0x000fe20000410000 */
[----:B------:R-:W-:Y:S01]  /*b690*/  FMNMX.FTZ R5, R186, R5, !PT ;  /* 0x00000005ba057209 */ /* 0x000fe20007810000 */
[----:B------:R-:W-:Y:S01]  /*b6a0*/  FMUL.FTZ R65, R65, c[0x0][0x320] ;  /* 0x0000c80041417a20 */ /* 0x000fe20000410000 */
[----:B------:R-:W-:Y:S01]  /*b6b0*/  FMNMX.FTZ R4, R198, R4, !PT ;  /* 0x00000004c6047209 */ /* 0x000fe20007810000 */
        /* <DEDUP_REMOVED lines=8> */
[----:B------:R-:W4:Y:S01]  /*b740*/  MUFU.TANH R199, R25 ;  /* 0x0000001900c77308 */ /* 0x000f220000002400 */
[----:B------:R-:W-:Y:S02]  /*b750*/  FMUL.FTZ R43, R43, c[0x0][0x320] ;  /* 0x0000c8002b2b7a20 */ /* 0x000fe40000410000 */
[----:B------:R-:W-:Y:S01]  /*b760*/  FMUL.FTZ R58, R58, c[0x0][0x320] ;  /* 0x0000c8003a3a7a20 */ /* 0x000fe20000410000 */
[----:B--2---:R-:W-:Y:S01]  /*b770*/  MOV R60, R0 ;  /* 0x00000000003c7202 */ /* 0x004fe20000000f00 */
[----:B------:R-:W-:Y:S01]  /*b780*/  FMUL.FTZ R59, R59, c[0x0][0x320] ;  /* 0x0000c8003b3b7a20 */ /* 0x000fe20000410000 */
[----:B------:R-:W-:Y:S01]  /*b790*/  FMNMX.FTZ R0, R184, R106, !PT ;  /* 0x0000006ab8007209 */ /* 0x000fe20007810000 */
[----:B------:R-:W-:Y:S02]  /*b7a0*/  FMUL.FTZ R62, R62, c[0x0][0x320] ;  /* 0x0000c8003e3e7a20 */ /* 0x000fe40000410000 */
[----:B------:R-:W-:Y:S01]  /*b7b0*/  FMUL.FTZ R46, R46, c[0x0][0x320] ;  /* 0x0000c8002e2e7a20 */ /* 0x000fe20000410000 */
[----:B------:R-:W2:Y:S01]  /*b7c0*/  MUFU.TANH R232, R36 ;  /* 0x0000002400e87308 */ /* 0x000ea20000002400 */
[----:B------:R-:W-:Y:S01]  /*b7d0*/  FMNMX.FTZ R0, R188, R0, !PT ;  /* 0x00000000bc007209 */ /* 0x000fe20007810000 */
[----:B------:R-:W-:Y:S01]  /*b7e0*/  FMUL.FTZ R47, R47, c[0x0][0x320] ;  /* 0x0000c8002f2f7a20 */ /* 0x000fe20000410000 */
[----:B-1----:R-:W-:Y:S02]  /*b7f0*/  FMNMX.FTZ R105, R192, R105, !PT ;  /* 0x00000069c0697209 */ /* 0x002fe40007810000 */
[----:B------:R-:W-:Y:S05]  /*b800*/  FMNMX.FTZ R0, R185, R0, !PT ;  /* 0x00000000b9007209 */ /* 0x000fea0007810000 */
[----:B------:R-:W1:Y:S01]  /*b810*/  MUFU.TANH R195, R34 ;  /* 0x0000002200c37308 */ /* 0x000e620000002400 */
[----:B------:R-:W-:Y:S04]  /*b820*/  FMNMX.FTZ R0, R183, R0, !PT ;  /* 0x00000000b7007209 */ /* 0x000fe80007810000 */
[----:B------:R-:W-:Y:S04]  /*b830*/  FMNMX.FTZ R0, R200, R0, !PT ;  /* 0x00000000c8007209 */ /* 0x000fe80007810000 */
[----:B----4-:R-:W-:Y:S01]  /*b840*/  FMNMX.FTZ R0, R199, R0, !PT ;  /* 0x00000000c7007209 */ /* 0x010fe20007810000 */
[----:B------:R-:W4:Y:S01]  /*b850*/  MUFU.TANH R223, R28 ;  /* 0x0000001c00df7308 */ /* 0x000f220000002400 */
[----:B--2---:R-:W-:Y:S09]  /*b860*/  FMNMX.FTZ R105, R232, R105, !PT ;  /* 0x00000069e8697209 */ /* 0x004ff20007810000 */
[----:B------:R-:W2:Y:S01]  /*b870*/  MUFU.TANH R231, R37 ;  /* 0x0000002500e77308 */ /* 0x000ea20000002400 */
[----:B-1----:R-:W-:Y:S09]  /*b880*/  FMNMX.FTZ R4, R195, R4, !PT ;  /* 0x00000004c3047209 */ /* 0x002ff20007810000 */
[----:B------:R-:W1:Y:S01]  /*b890*/  MUFU.TANH R196, R35 ;  /* 0x0000002300c47308 */ /* 0x000e620000002400 */
[----:B----4-:R-:W-:Y:S09]  /*b8a0*/  FMNMX.FTZ R0, R223, R0, !PT ;  /* 0x00000000df007209 */ /* 0x010ff20007810000 */
[----:B------:R-:W4:Y:S01]  /*b8b0*/  MUFU.TANH R222, R29 ;  /* 0x0000001d00de7308 */ /* 0x000f220000002400 */
[----:B--2---:R-:W-:Y:S04]  /*b8c0*/  FMNMX.FTZ R105, R231, R105, !PT ;  /* 0x00000069e7697209 */ /* 0x004fe80007810000 */
[----:B------:R-:W-:Y:S05]  /*b8d0*/  FMNMX.FTZ R105, R228, R105, !PT ;  /* 0x00000069e4697209 */ /* 0x000fea0007810000 */
[----:B------:R-:W2:Y:S01]  /*b8e0*/  MUFU.TANH R233, R38 ;  /* 0x0000002600e97308 */ /* 0x000ea20000002400 */
[----:B-1----:R-:W-:Y:S09]  /*b8f0*/  FMNMX.FTZ R4, R196, R4, !PT ;  /* 0x00000004c4047209 */ /* 0x002ff20007810000 */
[----:B------:R-:W1:Y:S01]  /*b900*/  MUFU.TANH R229, R49 ;  /* 0x0000003100e57308 */ /* 0x000e620000002400 */
[----:B----4-:R-:W-:Y:S04]  /*b910*/  FMNMX.FTZ R0, R222, R0, !PT ;  /* 0x00000000de007209 */ /* 0x010fe80007810000 */
[----:B------:R-:W-:Y:S05]  /*b920*/  FMNMX.FTZ R0, R60, R0, !PT ;  /* 0x000000003c007209 */ /* 0x000fea0007810000 */
[----:B------:R-:W4:Y:S01]  /*b930*/  MUFU.TANH R234, R39 ;  /* 0x0000002700ea7308 */ /* 0x000f220000002400 */
[----:B--2---:R-:W-:Y:S09]  /*b940*/  FMNMX.FTZ R4, R233, R4, !PT ;  /* 0x00000004e9047209 */ /* 0x004ff20007810000 */
[----:B------:R-:W2:Y:S01]  /*b950*/  MUFU.TANH R248, R41 ;  /* 0x0000002900f87308 */ /* 0x000ea20000002400 */
[----:B-1----:R-:W-:Y:S09]  /*b960*/  FMNMX.FTZ R105, R229, R105, !PT ;  /* 0x00000069e5697209 */ /* 0x002ff20007810000 */
[----:B------:R-:W1:Y:S01]  /*b970*/  MUFU.TANH R224, R44 ;  /* 0x0000002c00e07308 */ /* 0x000e620000002400 */
[----:B----4-:R-:W-:Y:S09]  /*b980*/  FMNMX.FTZ R4, R234, R4, !PT ;  /* 0x00000004ea047209 */ /* 0x010ff20007810000 */
[----:B------:R-:W-:Y:S01]  /*b990*/  MUFU.TANH R235, R51 ;  /* 0x0000003300eb7308 */ /* 0x000fe20000002400 */
[----:B--2---:R-:W-:Y:S09]  /*b9a0*/  FMNMX.FTZ R0, R248, R0, !PT ;  /* 0x00000000f8007209 */ /* 0x004ff20007810000 */
[----:B------:R1:W-:Y:S10]  /*b9b0*/  MUFU.TANH R51, R64 ;  /* 0x0000004000337308 */ /* 0x0003f40000002400 */
[----:B------:R-:W2:Y:S10]  /*b9c0*/  MUFU.TANH R238, R52 ;  /* 0x0000003400ee7308 */ /* 0x000eb40000002400 */
[----:B------:R-:W4:Y:S01]  /*b9d0*/  MUFU.TANH R230, R50 ;  /* 0x0000003200e67308 */ /* 0x000f220000002400 */
[----:B-1----:R-:W-:Y:S04]  /*b9e0*/  MOV R64, R224 ;  /* 0x000000e000407202 */ /* 0x002fe80000000f00 */
[----:B------:R-:W-:Y:S05]  /*b9f0*/  FMNMX.FTZ R0, R64, R0, !PT ;  /* 0x0000000040007209 */ /* 0x000fea0007810000 */
[----:B------:R-:W1:Y:S01]  /*ba00*/  MUFU.TANH R247, R53 ;  /* 0x0000003500f77308 */ /* 0x000e620000002400 */
[----:B--2---:R-:W-:Y:S09]  /*ba10*/  FMNMX.FTZ R105, R238, R105, !PT ;  /* 0x00000069ee697209 */ /* 0x004ff20007810000 */
[----:B------:R-:W2:Y:S01]  /*ba20*/  MUFU.TANH R237, R45 ;  /* 0x0000002d00ed7308 */ /* 0x000ea20000002400 */
[----:B----4-:R-:W-:Y:S04]  /*ba30*/  FMNMX.FTZ R4, R230, R4, !PT ;  /* 0x00000004e6047209 */ /* 0x010fe80007810000 */
[----:B------:R-:W-:Y:S05]  /*ba40*/  FMNMX.FTZ R4, R235, R4, !PT ;  /* 0x00000004eb047209 */ /* 0x000fea0007810000 */
[----:B------:R-:W4:Y:S01]  /*ba50*/  MUFU.TANH R242, R54 ;  /* 0x0000003600f27308 */ /* 0x000f220000002400 */
[----:B-1----:R-:W-:Y:S04]  /*ba60*/  FMNMX.FTZ R105, R247, R105, !PT ;  /* 0x00000069f7697209 */ /* 0x002fe80007810000 */
[----:B------:R-:W-:Y:S05]  /*ba70*/  FMNMX.FTZ R105, R51, R105, !PT ;  /* 0x0000006933697209 */ /* 0x000fea0007810000 */
[----:B------:R-:W1:Y:S01]  /*ba80*/  MUFU.TANH R241, R56 ;  /* 0x0000003800f17308 */ /* 0x000e620000002400 */
[----:B--2---:R-:W-:Y:S09]  /*ba90*/  FMNMX.FTZ R0, R237, R0, !PT ;  /* 0x00000000ed007209 */ /* 0x004ff20007810000 */
[----:B------:R-:W2:Y:S01]  /*baa0*/  MUFU.TANH R56, R65 ;  /* 0x0000004100387308 */ /* 0x000ea20000002400 */
[----:B----4-:R-:W-:Y:S09]  /*bab0*/  FMNMX.FTZ R4, R242, R4, !PT ;  /* 0x00000004f2047209 */ /* 0x010ff20007810000 */
[----:B------:R-:W4:Y:S01]  /*bac0*/  MUFU.TANH R41, R55 ;  /* 0x0000003700297308 */ /* 0x000f220000002400 */
[----:B-1----:R-:W-:Y:S09]  /*bad0*/  FMNMX.FTZ R0, R241, R0, !PT ;  /* 0x00000000f1007209 */ /* 0x002ff20007810000 */
[----:B------:R-:W1:Y:S01]  /*bae0*/  MUFU.TANH R239, R57 ;  /* 0x0000003900ef7308 */ /* 0x000e620000002400 */
[----:B--2---:R-:W-:Y:S05]  /*baf0*/  FMNMX.FTZ R105, R56, R105, !PT ;  /* 0x0000006938697209 */ /* 0x004fea0007810000 */
[----:B------:R-:W2:Y:S04]  /*bb00*/  SHFL.BFLY PT, R7, R105, 0x2, 0x1f ;  /* 0x0c401f0069077f89 */ /* 0x000ea800000e0000 */
[----:B------:R-:W3:Y:S01]  /*bb10*/  MUFU.TANH R246, R66 ;  /* 0x0000004200f67308 */ /* 0x000ee20000002400 */
[----:B----4-:R-:W-:Y:S09]  /*bb20*/  FMNMX.FTZ R4, R41, R4, !PT ;  /* 0x0000000429047209 */ /* 0x010ff20007810000 */
[----:B------:R-:W4:Y:S01]  /*bb30*/  MUFU.TANH R57, R67 ;  /* 0x0000004300397308 */ /* 0x000f220000002400 */
[----:B-1----:R-:W-:Y:S04]  /*bb40*/  FMNMX.FTZ R0, R239, R0, !PT ;  /* 0x00000000ef007209 */ /* 0x002fe80007810000 */
[----:B------:R-:W-:Y:S05]  /*bb50*/  FMNMX.FTZ R0, R48, R0, !PT ;  /* 0x0000000030007209 */ /* 0x000fea0007810000 */
[----:B------:R-:W1:Y:S01]  /*bb60*/  MUFU.TANH R244, R61 ;  /* 0x0000003d00f47308 */ /* 0x000e620000002400 */
[----:B--2---:R-:W-:Y:S02]  /*bb70*/  FMNMX.FTZ R105, R105, R7, !PT ;  /* 0x0000000769697209 */ /* 0x004fe40007810000 */
[----:B---3--:R-:W-:Y:S03]  /*bb80*/  FMNMX.FTZ R4, R246, R4, !PT ;  /* 0x00000004f6047209 */ /* 0x008fe60007810000 */
[----:B------:R-:W2:Y:S04]  /*bb90*/  SHFL.BFLY PT, R7, R105, 0x1, 0x1f ;  /* 0x0c201f0069077f89 */ /* 0x000ea800000e0000 */
[----:B------:R-:W3:Y:S01]  /*bba0*/  MUFU.TANH R201, R26 ;  /* 0x0000001a00c97308 */ /* 0x000ee20000002400 */
[----:B----4-:R-:W-:Y:S05]  /*bbb0*/  FMNMX.FTZ R4, R57, R4, !PT ;  /* 0x0000000439047209 */ /* 0x010fea0007810000 */
[----:B------:R-:W4:Y:S04]  /*bbc0*/  SHFL.BFLY PT, R6, R4, 0x2, 0x1f ;  /* 0x0c401f0004067f89 */ /* 0x000f2800000e0000 */
[----:B------:R-:W5:Y:S01]  /*bbd0*/  MUFU.TANH R221, R27 ;  /* 0x0000001b00dd7308 */ /* 0x000f620000002400 */
[----:B-1----:R-:W-:Y:S05]  /*bbe0*/  FMNMX.FTZ R0, R244, R0, !PT ;  /* 0x00000000f4007209 */ /* 0x002fea0007810000 */
[----:B------:R-:W1:Y:S04]  /*bbf0*/  SHFL.BFLY PT, R103, R0, 0x2, 0x1f ;  /* 0x0c401f0000677f89 */ /* 0x000e6800000e0000 */
[----:B------:R-:W5:Y:S01]  /*bc00*/  MUFU.TANH R226, R30 ;  /* 0x0000001e00e27308 */ /* 0x000f620000002400 */
[----:B--2---:R-:W-:Y:S02]  /*bc10*/  FMNMX.FTZ R105, R105, R7, !PT ;  /* 0x0000000769697209 */ /* 0x004fe40007810000 */
[----:B---3--:R-:W-:Y:S03]  /*bc20*/  FMNMX.FTZ R5, R201, R5, !PT ;  /* 0x00000005c9057209 */ /* 0x008fe60007810000 */
[----:B------:R-:W-:Y:S04]  /*bc30*/  FMUL.FTZ R111, R105, c[0x0][0x2d0] ;  /* 0x0000b400696f7a20 */ /* 0x000fe80000410000 */
[----:B------:R-:W2:Y:S01]  /*bc40*/  MUFU.TANH R227, R31 ;  /* 0x0000001f00e37308 */ /* 0x000ea20000002400 */
[--C-:B------:R-:W-:Y:S01]  /*bc50*/  FFMA.FTZ R40, R194, c[0x0][0x2d0], -R111.reuse ;  /* 0x0000b400c2287a23 */ /* 0x100fe2000001086f */
[----:B----4-:R-:W-:Y:S05]  /*bc60*/  FMNMX.FTZ R4, R4, R6, !PT ;  /* 0x0000000604047209 */ /* 0x010fea0007810000 */
[----:B------:R-:W3:Y:S03]  /*bc70*/  SHFL.BFLY PT, R104, R4, 0x1, 0x1f ;  /* 0x0c201f0004687f89 */ /* 0x000ee600000e0000 */
[----:B------:R-:W4:Y:S01]  /*bc80*/  MUFU.TANH R236, R42 ;  /* 0x0000002a00ec7308 */ /* 0x000f220000002400 */
[----:B-1----:R-:W-:Y:S02]  /*bc90*/  FMNMX.FTZ R103, R0, R103, !PT ;  /* 0x0000006700677209 */ /* 0x002fe40007810000 */
[----:B-----5:R-:W-:Y:S03]  /*bca0*/  FMNMX.FTZ R0, R221, R5, !PT ;  /* 0x00000005dd007209 */ /* 0x020fe60007810000 */
[----:B------:R-:W1:Y:S01]  /*bcb0*/  SHFL.BFLY PT, R6, R103, 0x1, 0x1f ;  /* 0x0c201f0067067f89 */ /* 0x000e6200000e0000 */
[----:B------:R-:W-:Y:S03]  /*bcc0*/  FMNMX.FTZ R0, R226, R0, !PT ;  /* 0x00000000e2007209 */ /* 0x000fe60007810000 */
[----:B------:R-:W5:Y:S01]  /*bcd0*/  MUFU.TANH R110, R43 ;  /* 0x0000002b006e7308 */ /* 0x000f620000002400 */
[----:B--2---:R-:W-:Y:S01]  /*bce0*/  FMNMX.FTZ R5, R227, R0, !PT ;  /* 0x00000000e3057209 */ /* 0x004fe20007810000 */
[----:B------:R-:W-:Y:S08]  /*bcf0*/  FMUL.FTZ R0, R63, c[0x0][0x320] ;  /* 0x0000c8003f007a20 */ /* 0x000ff00000410000 */
[----:B------:R2:W-:Y:S01]  /*bd00*/  MUFU.TANH R109, R0 ;  /* 0x00000000006d7308 */ /* 0x0005e20000002400 */
[----:B---3--:R-:W-:Y:S01]  /*bd10*/  FMNMX.FTZ R104, R4, R104, !PT ;  /* 0x0000006804687209 */ /* 0x008fe20007810000 */
[----:B------:R-:W-:Y:S01]  /*bd20*/  FFMA.FTZ R4, R180, c[0x0][0x2d0], -R111 ;  /* 0x0000b400b4047a23 */ /* 0x000fe2000001086f */
[----:B----4-:R-:W-:Y:S03]  /*bd30*/  FMNMX.FTZ R5, R236, R5, !PT ;  /* 0x00000005ec057209 */ /* 0x010fe60007810000 */
[----:B------:R-:W-:Y:S04]  /*bd40*/  FMUL.FTZ R176, R104, c[0x0][0x2d0] ;  /* 0x0000b40068b07a20 */ /* 0x000fe80000410000 */
[----:B------:R3:W-:Y:S01]  /*bd50*/  MUFU.EX2 R240, R4 ;  /* 0x0000000400f07308 */ /* 0x0007e20000000800 */
[--C-:B------:R-:W-:Y:S01]  /*bd60*/  FFMA.FTZ R7, R18, c[0x0][0x2d0], -R176.reuse ;  /* 0x0000b40012077a23 */ /* 0x100fe200000108b0 */
[----:B-1----:R-:W-:Y:S01]  /*bd70*/  FMNMX.FTZ R103, R103, R6, !PT ;  /* 0x0000000667677209 */ /* 0x002fe20007810000 */
[----:B------:R-:W-:Y:S01]  /*bd80*/  FFMA.FTZ R8, R19, c[0x0][0x2d0], -R176 ;  /* 0x0000b40013087a23 */ /* 0x000fe200000108b0 */
[----:B-----5:R-:W-:Y:S03]  /*bd90*/  FMNMX.FTZ R5, R110, R5, !PT ;  /* 0x000000056e057209 */ /* 0x020fe60007810000 */
[----:B------:R-:W-:Y:S03]  /*bda0*/  FMUL.FTZ R177, R103, c[0x0][0x2d0] ;  /* 0x0000b40067b17a20 */ /* 0x000fe60000410000 */
[----:B------:R-:W1:Y:S01]  /*bdb0*/  MUFU.TANH R245, R46 ;  /* 0x0000002e00f57308 */ /* 0x000e620000002400 */
[--C-:B------:R-:W-:Y:S02]  /*bdc0*/  FFMA.FTZ R15, R184, c[0x0][0x2d0], -R177.reuse ;  /* 0x0000b400b80f7a23 */ /* 0x100fe400000108b1 */
[----:B------:R-:W-:Y:S02]  /*bdd0*/  FFMA.FTZ R19, R185, c[0x0][0x2d0], -R177 ;  /* 0x0000b400b9137a23 */ /* 0x000fe400000108b1 */
[----:B--2---:R-:W-:Y:S04]  /*bde0*/  FADD.FTZ R0, -R105, R2 ;  /* 0x0000000269007221 */ /* 0x004fe80000010100 */
[----:B------:R-:W-:Y:S01]  /*bdf0*/  FMUL.FTZ R0, R0, c[0x0][0x2d0] ;  /* 0x0000b40000007a20 */ /* 0x000fe20000410000 */
[----:B------:R-:W2:Y:S01]  /*be00*/  MUFU.TANH R243, R47 ;  /* 0x0000002f00f37308 */ /* 0x000ea20000002400 */
[----:B---3--:R-:W-:Y:S09]  /*be10*/  FFMA.FTZ R4, R102, c[0x0][0x2d0], -R111 ;  /* 0x0000b40066047a23 */ /* 0x008ff2000001086f */
[----:B------:R3:W4:Y:S01]  /*be20*/  MUFU.EX2 R101, R0 ;  /* 0x0000000000657308 */ /* 0x0007220000000800 */
[----:B-1----:R-:W-:Y:S01]  /*be30*/  FMNMX.FTZ R2, R245, R5, !PT ;  /* 0x00000005f5027209 */ /* 0x002fe20007810000 */
[----:B------:R-:W-:Y:S08]  /*be40*/  FFMA.FTZ R5, R182, c[0x0][0x2d0], -R176 ;  /* 0x0000b400b6057a23 */ /* 0x000ff000000108b0 */
[----:B------:R-:W1:Y:S01]  /*be50*/  MUFU.TANH R50, R58 ;  /* 0x0000003a00327308 */ /* 0x000e620000002400 */
[----:B--2---:R-:W-:Y:S09]  /*be60*/  FMNMX.FTZ R2, R243, R2, !PT ;  /* 0x00000002f3027209 */ /* 0x004ff20007810000 */
[----:B------:R2:W-:Y:S01]  /*be70*/  MUFU.EX2 R20, R4 ;  /* 0x0000000400147308 */ /* 0x0005e20000000800 */
[----:B---3--:R-:W-:Y:S02]  /*be80*/  FADD.FTZ R0, -R104, R3 ;  /* 0x0000000368007221 */ /* 0x008fe40000010100 */
[C---:B----4-:R-:W-:Y:S01]  /*be90*/  FMUL.FTZ R32, R101.reuse, R140 ;  /* 0x0000008c65207220 */ /* 0x050fe20000410000 */
[----:B------:R-:W-:Y:S01]  /*bea0*/  MOV R140, R242 ;  /* 0x000000f2008c7202 */ /* 0x000fe20000000f00 */
[C---:B------:R-:W-:Y:S01]  /*beb0*/  FMUL.FTZ R33, R101.reuse, R141 ;  /* 0x0000008d65217220 */ /* 0x040fe20000410000 */
[----:B------:R-:W-:Y:S04]  /*bec0*/  MOV R141, R246 ;  /* 0x000000f6008d7202 */ /* 0x000fe80000000f00 */
[----:B------:R-:W3:Y:S01]  /*bed0*/  MUFU.TANH R49, R59 ;  /* 0x0000003b00317308 */ /* 0x000ee20000002400 */
[C---:B------:R-:W-:Y:S02]  /*bee0*/  FMUL.FTZ R65, R101.reuse, R173 ;  /* 0x000000ad65417220 */ /* 0x040fe40000410000 */
[C---:B------:R-:W-:Y:S01]  /*bef0*/  FMUL.FTZ R68, R101.reuse, R68 ;  /* 0x0000004465447220 */ /* 0x040fe20000410000 */
[----:B-1----:R-:W-:Y:S01]  /*bf00*/  FMNMX.FTZ R3, R50, R2, !PT ;  /* 0x0000000232037209 */ /* 0x002fe20007810000 */
[----:B------:R-:W-:Y:S01]  /*bf10*/  FMUL.FTZ R2, R0, c[0x0][0x2d0] ;  /* 0x0000b40000027a20 */ /* 0x000fe20000410000 */
[----:B------:R-:W-:Y:S01]  /*bf20*/  MOV R184, R50 ;  /* 0x0000003200b87202 */ /* 0x000fe20000000f00 */
[C---:B------:R-:W-:Y:S02]  /*bf30*/  FMUL.FTZ R69, R101.reuse, R69 ;  /* 0x0000004565457220 */ /* 0x040fe40000410000 */
[C---:B------:R-:W-:Y:S01]  /*bf40*/  FMUL.FTZ R80, R101.reuse, R80 ;  /* 0x0000005065507220 */ /* 0x040fe20000410000 */
[----:B------:R1:W4:Y:S01]  /*bf50*/  MUFU.EX2 R100, R2 ;  /* 0x0000000200647308 */ /* 0x0003220000000800 */
[C---:B------:R-:W-:Y:S02]  /*bf60*/  FMUL.FTZ R81, R101.reuse, R81 ;  /* 0x0000005165517220 */ /* 0x040fe40000410000 */
[C---:B------:R-:W-:Y:S02]  /*bf70*/  FMUL.FTZ R84, R101.reuse, R84 ;  /* 0x0000005465547220 */ /* 0x040fe40000410000 */
[----:B--2---:R-:W-:Y:S01]  /*bf80*/  FFMA.FTZ R4, R16, c[0x0][0x2d0], -R111 ;  /* 0x0000b40010047a23 */ /* 0x004fe2000001086f */
[----:B------:R-:W-:Y:S01]  /*bf90*/  @P0 IADD3 R16, P1, R22, 0x20, RZ ;  /* 0x0000002016100810 */ /* 0x000fe20007f3e0ff */
[C---:B------:R-:W-:Y:S02]  /*bfa0*/  FMUL.FTZ R85, R101.reuse, R85 ;  /* 0x0000005565557220 */ /* 0x040fe40000410000 */
[C---:B------:R-:W-:Y:S01]  /*bfb0*/  FMUL.FTZ R96, R101.reuse, R96 ;  /* 0x0000006065607220 */ /* 0x040fe20000410000 */
[----:B------:R2:W-:Y:S01]  /*bfc0*/  MUFU.EX2 R42, R4 ;  /* 0x00000004002a7308 */ /* 0x0005e20000000800 */
[----:B------:R-:W-:Y:S01]  /*bfd0*/  @P0 IADD3.X R9, RZ, R21, RZ, P1, !PT ;  /* 0x00000015ff090210 */ /* 0x000fe20000ffe4ff */
[----:B------:R-:W-:Y:S01]  /*bfe0*/  FMUL.FTZ R97, R101, R97 ;  /* 0x0000006165617220 */ /* 0x000fe20000410000 */
[----:B---3--:R-:W-:Y:S02]  /*bff0*/  FMNMX.FTZ R0, R49, R3, !PT ;  /* 0x0000000331007209 */ /* 0x008fe40007810000 */
[----:B------:R-:W-:Y:S01]  /*c000*/  MOV R185, R49 ;  /* 0x0000003100b97202 */ /* 0x000fe20000000f00 */
[----:B------:R-:W-:Y:S04]  /*c010*/  FMUL.FTZ R49, R101, R157 ;  /* 0x0000009d65317220 */ /* 0x000fe80000410000 */
[----:B------:R-:W3:Y:S01]  /*c020*/  MUFU.TANH R108, R62 ;  /* 0x0000003e006c7308 */ /* 0x000ee20000002400 */
[----:B-1----:R-:W-:Y:S02]  /*c030*/  FADD.FTZ R2, -R103, R106 ;  /* 0x0000006a67027221 */ /* 0x002fe40000010100 */
[----:B------:R-:W-:Y:S02]  /*c040*/  FFMA.FTZ R106, R200, c[0x0][0x2d0], -R177 ;  /* 0x0000b400c86a7a23 */ /* 0x000fe400000108b1 */
[----:B------:R-:W-:Y:S05]  /*c050*/  FMUL.FTZ R2, R2, c[0x0][0x2d0] ;  /* 0x0000b40002027a20 */ /* 0x000fea0000410000 */
[----:B------:R-:W-:Y:S01]  /*c060*/  MUFU.EX2 R182, R5 ;  /* 0x0000000500b67308 */ /* 0x000fe20000000800 */
[C---:B----4-:R-:W-:Y:S01]  /*c070*/  FMUL.FTZ R34, R100.reuse, R142 ;  /* 0x0000008e64227220 */ /* 0x050fe20000410000 */
[----:B------:R-:W-:Y:S01]  /*c080*/  MOV R142, R247 ;  /* 0x000000f7008e7202 */ /* 0x000fe20000000f00 */
[----:B------:R-:W-:Y:S01]  /*c090*/  FMUL.FTZ R35, R100, R143 ;  /* 0x0000008f64237220 */ /* 0x000fe20000410000 */
[----:B------:R-:W-:Y:S01]  /*c0a0*/  MOV R143, R245 ;  /* 0x000000f5008f7202 */ /* 0x000fe20000000f00 */
[----:B--2---:R-:W-:Y:S01]  /*c0b0*/  FFMA.FTZ R4, R17, c[0x0][0x2d0], -R111 ;  /* 0x0000b40011047a23 */ /* 0x004fe2000001086f */
[----:B------:R-:W-:Y:S01]  /*c0c0*/  @P0 IADD3 R17, P2, R22, 0x40, RZ ;  /* 0x0000004016110810 */ /* 0x000fe20007f5e0ff */
[C---:B------:R-:W-:Y:S02]  /*c0d0*/  FMUL.FTZ R50, R100.reuse, R158 ;  /* 0x0000009e64327220 */ /* 0x040fe40000410000 */
[C---:B------:R-:W-:Y:S01]  /*c0e0*/  FMUL.FTZ R66, R100.reuse, R174 ;  /* 0x000000ae64427220 */ /* 0x040fe20000410000 */
[----:B------:R1:W2:Y:S01]  /*c0f0*/  MUFU.EX2 R3, R2 ;  /* 0x0000000200037308 */ /* 0x0002a20000000800 */
[----:B------:R-:W-:Y:S01]  /*c100*/  @P0 IADD3.X R18, RZ, R21, RZ, P2, !PT ;  /* 0x00000015ff120210 */ /* 0x000fe200017fe4ff */
[----:B------:R-:W-:Y:S01]  /*c110*/  FMUL.FTZ R67, R100, R175 ;  /* 0x000000af64437220 */ /* 0x000fe20000410000 */
[----:B---3--:R-:W-:Y:S01]  /*c120*/  FMNMX.FTZ R0, R108, R0, !PT ;  /* 0x000000006c007209 */ /* 0x008fe20007810000 */
[C---:B------:R-:W-:Y:S02]  /*c130*/  FMUL.FTZ R70, R100.reuse, R70 ;  /* 0x0000004664467220 */ /* 0x040fe40000410000 */
[C---:B------:R-:W-:Y:S01]  /*c140*/  FMUL.FTZ R71, R100.reuse, R71 ;  /* 0x0000004764477220 */ /* 0x040fe20000410000 */
[----:B------:R-:W-:Y:S01]  /*c150*/  FMNMX.FTZ R0, R109, R0, !PT ;  /* 0x000000006d007209 */ /* 0x000fe20007810000 */
[C---:B------:R-:W-:Y:S02]  /*c160*/  FMUL.FTZ R82, R100.reuse, R82 ;  /* 0x0000005264527220 */ /* 0x040fe40000410000 */
[----:B------:R3:W4:Y:S01]  /*c170*/  MUFU.EX2 R45, R4 ;  /* 0x00000004002d7308 */ /* 0x0007220000000800 */
[C---:B------:R-:W-:Y:S02]  /*c180*/  FMUL.FTZ R83, R100.reuse, R83 ;  /* 0x0000005364537220 */ /* 0x040fe40000410000 */
[C---:B------:R-:W-:Y:S02]  /*c190*/  FMUL.FTZ R86, R100.reuse, R86 ;  /* 0x0000005664567220 */ /* 0x040fe40000410000 */
[C---:B------:R-:W-:Y:S02]  /*c1a0*/  FMUL.FTZ R87, R100.reuse, R87 ;  /* 0x0000005764577220 */ /* 0x040fe40000410000 */
[C---:B------:R-:W-:Y:S02]  /*c1b0*/  FMUL.FTZ R98, R100.reuse, R98 ;  /* 0x0000006264627220 */ /* 0x040fe40000410000 */
[C---:B------:R-:W-:Y:S01]  /*c1c0*/  FMUL.FTZ R99, R100.reuse, R99 ;  /* 0x0000006364637220 */ /* 0x040fe20000410000 */
[----:B------:R5:W-:Y:S01]  /*c1d0*/  MUFU.EX2 R24, R7 ;  /* 0x0000000700187308 */ /* 0x000be20000000800 */
[----:B-1----:R-:W1:Y:S01]  /*c1e0*/  SHFL.BFLY PT, R2, R0, 0x2, 0x1f ;  /* 0x0c401f0000027f89 */ /* 0x002e6200000e0000 */
[C---:B--2---:R-:W-:Y:S02]  /*c1f0*/  FMUL.FTZ R25, R3.reuse, R133 ;  /* 0x0000008503197220 */ /* 0x044fe40000410000 */
[C---:B------:R-:W-:Y:S01]  /*c200*/  FMUL.FTZ R28, R3.reuse, R136 ;  /* 0x00000088031c7220 */ /* 0x040fe20000410000 */
[----:B------:R-:W-:Y:S01]  /*c210*/  MOV R136, R51 ;  /* 0x0000003300887202 */ /* 0x000fe20000000f00 */
[C---:B------:R-:W-:Y:S04]  /*c220*/  FMUL.FTZ R29, R3.reuse, R137 ;  /* 0x00000089031d7220 */ /* 0x040fe80000410000 */
[----:B------:R-:W-:Y:S01]  /*c230*/  MUFU.EX2 R180, R15 ;  /* 0x0000000f00b47308 */ /* 0x000fe20000000800 */
[----:B------:R-:W-:Y:S01]  /*c240*/  MOV R137, R41 ;  /* 0x0000002900897202 */ /* 0x000fe20000000f00 */
[----:B------:R-:W-:Y:S01]  /*c250*/  FMUL.FTZ R41, R3, R149 ;  /* 0x0000009503297220 */ /* 0x000fe20000410000 */
[----:B------:R-:W-:Y:S01]  /*c260*/  MOV R149, R235 ;  /* 0x000000eb00957202 */ /* 0x000fe20000000f00 */
[----:B---3--:R-:W-:Y:S01]  /*c270*/  FFMA.FTZ R4, R181, c[0x0][0x2d0], -R176 ;  /* 0x0000b400b5047a23 */ /* 0x008fe200000108b0 */
[----:B----4-:R-:W-:Y:S01]  /*c280*/  MOV R133, R45 ;  /* 0x0000002d00857202 */ /* 0x010fe20000000f00 */
[----:B------:R-:W-:Y:S02]  /*c290*/  FMUL.FTZ R51, R100, R159 ;  /* 0x0000009f64337220 */ /* 0x000fe40000410000 */
[C---:B------:R-:W-:Y:S02]  /*c2a0*/  FMUL.FTZ R61, R3.reuse, R169 ;  /* 0x000000a9033d7220 */ /* 0x040fe40000410000 */
[----:B------:R2:W-:Y:S01]  /*c2b0*/  MUFU.EX2 R181, R4 ;  /* 0x0000000400b57308 */ /* 0x0005e20000000800 */
[C---:B------:R-:W-:Y:S02]  /*c2c0*/  FMUL.FTZ R72, R3.reuse, R72 ;  /* 0x0000004803487220 */ /* 0x040fe40000410000 */
[C---:B------:R-:W-:Y:S01]  /*c2d0*/  FMUL.FTZ R73, R3.reuse, R73 ;  /* 0x0000004903497220 */ /* 0x040fe20000410000 */
[----:B-----5:R-:W-:Y:S01]  /*c2e0*/  @P0 MOV R7, c[0x0][0x1e0] ;  /* 0x0000780000070a02 */ /* 0x020fe20000000f00 */
[C---:B------:R-:W-:Y:S02]  /*c2f0*/  FMUL.FTZ R76, R3.reuse, R76 ;  /* 0x0000004c034c7220 */ /* 0x040fe40000410000 */
[C---:B------:R-:W-:Y:S01]  /*c300*/  FMUL.FTZ R77, R3.reuse, R77 ;  /* 0x0000004d034d7220 */ /* 0x040fe20000410000 */
[----:B-1----:R-:W-:Y:S01]  /*c310*/  FMNMX.FTZ R0, R0, R2, !PT ;  /* 0x0000000200007209 */ /* 0x002fe20007810000 */
[C---:B------:R-:W-:Y:S01]  /*c320*/  FMUL.FTZ R88, R3.reuse, R88 ;  /* 0x0000005803587220 */ /* 0x040fe20000410000 */
[----:B------:R-:W-:Y:S01]  /*c330*/  MUFU.EX2 R44, R8 ;  /* 0x00000008002c7308 */ /* 0x000fe20000000800 */
[C---:B------:R-:W-:Y:S02]  /*c340*/  FMUL.FTZ R89, R3.reuse, R89 ;  /* 0x0000005903597220 */ /* 0x040fe40000410000 */
[----:B------:R-:W1:Y:S01]  /*c350*/  SHFL.BFLY PT, R2, R0, 0x1, 0x1f ;  /* 0x0c201f0000027f89 */ /* 0x000e6200000e0000 */
[C---:B------:R-:W-:Y:S02]  /*c360*/  FMUL.FTZ R92, R3.reuse, R92 ;  /* 0x0000005c035c7220 */ /* 0x040fe40000410000 */
[----:B------:R-:W-:Y:S04]  /*c370*/  FMUL.FTZ R93, R3, R93 ;  /* 0x0000005d035d7220 */ /* 0x000fe80000410000 */
[----:B------:R3:W-:Y:S01]  /*c380*/  MUFU.EX2 R252, R19 ;  /* 0x0000001300fc7308 */ /* 0x0007e20000000800 */
[----:B--2---:R-:W-:Y:S05]  /*c390*/  @P0 SHF.R.S32.HI R4, RZ, 0x1f, R202 ;  /* 0x0000001fff040819 */ /* 0x004fea00000114ca */
[----:B------:R-:W-:Y:S02]  /*c3a0*/  @P0 IMAD R6, R4, c[0x0][0x1e0], RZ ;  /* 0x0000780004060a24 */ /* 0x000fe400078e02ff */
[C---:B------:R-:W-:Y:S04]  /*c3b0*/  @P0 IMAD.WIDE.U32 R4, R202.reuse, c[0x0][0x1e0], RZ ;  /* 0x00007800ca040a25 */ /* 0x040fe800078e00ff */
[----:B------:R-:W-:Y:S01]  /*c3c0*/  @P0 IMAD R6, R202, c[0x0][0x1e4], R6 ;  /* 0x00007900ca060a24 */ /* 0x000fe200078e0206 */
[----:B-1----:R-:W-:Y:S02]  /*c3d0*/  FMNMX.FTZ R102, R0, R2, !PT ;  /* 0x0000000200667209 */ /* 0x002fe40007810000 */
[----:B------:R-:W-:Y:S02]  /*c3e0*/  @P0 MOV R2, c[0x0][0x1e4] ;  /* 0x0000790000020a02 */ /* 0x000fe40000000f00 */
[----:B------:R-:W-:Y:S01]  /*c3f0*/  @P0 IADD3 R6, R5, R6, RZ ;  /* 0x0000000605060210 */ /* 0x000fe20007ffe0ff */
[----:B------:R-:W-:Y:S01]  /*c400*/  FADD.FTZ R0, -R102, R107 ;  /* 0x0000006b66007221 */ /* 0x000fe20000010100 */
[----:B------:R-:W-:Y:S01]  /*c410*/  @P0 SHF.L.U32 R5, R4, 0x6, RZ ;  /* 0x0000000604050819 */ /* 0x000fe200000006ff */
[----:B---3--:R-:W-:Y:S01]  /*c420*/  FMUL.FTZ R19, R100, R127 ;  /* 0x0000007f64137220 */ /* 0x008fe20000410000 */
[----:B------:R-:W-:Y:S01]  /*c430*/  @P0 SHF.L.U64.HI R4, R4, 0x6, R6 ;  /* 0x0000000604040819 */ /* 0x000fe20000010206 */
[----:B------:R-:W-:Y:S01]  /*c440*/  FMUL.FTZ R0, R0, c[0x0][0x2d0] ;  /* 0x0000b40000007a20 */ /* 0x000fe20000410000 */
[----:B------:R-:W-:Y:S01]  /*c450*/  @P0 LEA R6, P6, R7, R5, 0x5 ;  /* 0x0000000507060211 */ /* 0x000fe200078c28ff */
[----:B------:R-:W-:Y:S01]  /*c460*/  FFMA.FTZ R107, R234, c[0x0][0x2d0], -R176 ;  /* 0x0000b400ea6b7a23 */ /* 0x000fe200000108b0 */
[----:B------:R-:W-:Y:S02]  /*c470*/  @P0 IADD3 R8, P2, R5, R16, RZ ;  /* 0x0000001005080210 */ /* 0x000fe40007f5e0ff */
[----:B------:R-:W-:Y:S01]  /*c480*/  @P0 LEA.HI.X R2, R7, R4, R2, 0x5, P6 ;  /* 0x0000000407020211 */ /* 0x000fe200030f2c02 */
[----:B------:R-:W1:Y:S01]  /*c490*/  MUFU.EX2 R0, R0 ;  /* 0x0000000000007308 */ /* 0x000e620000000800 */
[C---:B------:R-:W-:Y:S02]  /*c4a0*/  @P0 IADD3 R7, P6, R5.reuse, R22, RZ ;  /* 0x0000001605070210 */ /* 0x040fe40007fde0ff */
[----:B------:R-:W-:Y:S02]  /*c4b0*/  @P0 IADD3 R5, P1, R5, R17, RZ ;  /* 0x0000001105050210 */ /* 0x000fe40007f3e0ff */
[C---:B------:R-:W-:Y:S02]  /*c4c0*/  @P0 IADD3.X R11, R4.reuse, R21, RZ, P6, !PT ;  /* 0x00000015040b0210 */ /* 0x040fe400037fe4ff */
[C---:B------:R-:W-:Y:S02]  /*c4d0*/  @P0 LEA R14, P6, R7.reuse, c[0x0][0x1c8], 0x1 ;  /* 0x00007200070e0a11 */ /* 0x040fe400078c08ff */
[----:B------:R-:W-:Y:S02]  /*c4e0*/  @P0 IADD3.X R13, R4, R9, RZ, P2, !PT ;  /* 0x00000009040d0210 */ /* 0x000fe400017fe4ff */
[----:B------:R-:W-:Y:S02]  /*c4f0*/  @P0 LEA.HI.X R15, R7, c[0x0][0x1cc], R11, 0x1, P6 ;  /* 0x00007300070f0a11 */ /* 0x000fe400030f0c0b */
[----:B------:R-:W-:Y:S02]  /*c500*/  @P0 LEA R12, P2, R8, c[0x0][0x1c8], 0x1 ;  /* 0x00007200080c0a11 */ /* 0x000fe400078408ff */
[----:B------:R-:W-:Y:S01]  /*c510*/  @P0 IADD3.X R4, R4, R18, RZ, P1, !PT ;  /* 0x0000001204040210 */ /* 0x000fe20000ffe4ff */
[----:B------:R2:W-:Y:S01]  /*c520*/  @P0 LDGSTS.E.BYPASS.LTC128B.128 [R203+0x3100], [R14.64], !P5 ;  /* 0x031000000ecb0fae */ /* 0x0005e2000e901d46 */
[C---:B------:R-:W-:Y:S02]  /*c530*/  @P0 LEA R10, P1, R5.reuse, c[0x0][0x1c8], 0x1 ;  /* 0x00007200050a0a11 */ /* 0x040fe400078208ff */
[----:B------:R-:W-:Y:S02]  /*c540*/  @P0 LEA.HI.X R13, R8, c[0x0][0x1cc], R13, 0x1, P2 ;  /* 0x00007300080d0a11 */ /* 0x000fe400010f0c0d */
[----:B------:R-:W-:Y:S01]  /*c550*/  @P0 LEA.HI.X R11, R5, c[0x0][0x1cc], R4, 0x1, P1 ;  /* 0x00007300050b0a11 */ /* 0x000fe200008f0c04 */
[--C-:B------:R-:W-:Y:S01]  /*c560*/  FFMA.FTZ R4, R188, c[0x0][0x2d0], -R177.reuse ;  /* 0x0000b400bc047a23 */ /* 0x100fe200000108b1 */
[C---:B------:R-:W-:Y:S01]  /*c570*/  @P0 IADD3 R7, P2, R6.reuse, R22, RZ ;  /* 0x0000001606070210 */ /* 0x040fe20007f5e0ff */
[----:B------:R3:W-:Y:S01]  /*c580*/  @P0 LDGSTS.E.BYPASS.LTC128B.128 [R203+0x4100], [R12.64], !P4 ;  /* 0x041000000ccb0fae */ /* 0x0007e2000e101d46 */
[C---:B------:R-:W-:Y:S01]  /*c590*/  @P0 IADD3 R16, P6, R6.reuse, R16, RZ ;  /* 0x0000001006100210 */ /* 0x040fe20007fde0ff */
[----:B------:R4:W5:Y:S01]  /*c5a0*/  MUFU.EX2 R250, R4 ;  /* 0x0000000400fa7308 */ /* 0x0009620000000800 */
[----:B------:R-:W-:Y:S01]  /*c5b0*/  @P0 IADD3 R5, P1, R6, R17, RZ ;  /* 0x0000001106050210 */ /* 0x000fe20007f3e0ff */
[----:B-1----:R-:W-:Y:S01]  /*c5c0*/  FMUL.FTZ R31, R0, R139 ;  /* 0x0000008b001f7220 */ /* 0x002fe20000410000 */
[----:B------:R-:W-:Y:S01]  /*c5d0*/  @P0 IADD3.X R17, R2, R9, RZ, P6, !PT ;  /* 0x0000000902110210 */ /* 0x000fe200037fe4ff */
[----:B------:R-:W-:Y:S01]  /*c5e0*/  FMUL.FTZ R26, R0, R134 ;  /* 0x00000086001a7220 */ /* 0x000fe20000410000 */
[C---:B------:R-:W-:Y:S01]  /*c5f0*/  @P0 LEA R8, P6, R7.reuse, c[0x0][0x1c8], 0x1 ;  /* 0x0000720007080a11 */ /* 0x040fe200078c08ff */
[----:B------:R1:W-:Y:S01]  /*c600*/  @P0 LDGSTS.E.BYPASS.LTC128B.128 [R203+0x5100], [R10.64], !P3 ;  /* 0x051000000acb0fae */ /* 0x0003e2000d901d46 */
[----:B------:R-:W-:Y:S01]  /*c610*/  @P0 IADD3.X R18, R2, R18, RZ, P1, !PT ;  /* 0x0000001202120210 */ /* 0x000fe20000ffe4ff */
[----:B------:R-:W-:Y:S01]  /*c620*/  FMUL.FTZ R27, R0, R135 ;  /* 0x00000087001b7220 */ /* 0x000fe20000410000 */
[----:B------:R-:W-:Y:S01]  /*c630*/  @P0 IADD3.X R2, R2, R21, RZ, P2, !PT ;  /* 0x0000001502020210 */ /* 0x000fe200017fe4ff */
[----:B------:R-:W-:Y:S01]  /*c640*/  FMUL.FTZ R30, R0, R138 ;  /* 0x0000008a001e7220 */ /* 0x000fe20000410000 */
[----:B------:R-:W-:Y:S01]  /*c650*/  @P0 LEA R6, P2, R16, c[0x0][0x1c8], 0x1 ;  /* 0x0000720010060a11 */ /* 0x000fe200078408ff */
[----:B------:R-:W-:Y:S01]  /*c660*/  FMUL.FTZ R43, R0, R151 ;  /* 0x00000097002b7220 */ /* 0x000fe20000410000 */
[----:B------:R-:W-:Y:S01]  /*c670*/  @P0 LEA.HI.X R9, R7, c[0x0][0x1cc], R2, 0x1, P6 ;  /* 0x0000730007090a11 */ /* 0x000fe200030f0c02 */
[----:B------:R-:W-:Y:S01]  /*c680*/  FFMA.FTZ R2, R183, c[0x0][0x2d0], -R177 ;  /* 0x0000b400b7027a23 */ /* 0x000fe200000108b1 */
[----:B------:R-:W-:Y:S01]  /*c690*/  @P0 LEA.HI.X R7, R16, c[0x0][0x1cc], R17, 0x1, P2 ;  /* 0x0000730010070a11 */ /* 0x000fe200010f0c11 */
[C---:B------:R-:W-:Y:S01]  /*c6a0*/  FMUL.FTZ R16, R101.reuse, R124 ;  /* 0x0000007c65107220 */ /* 0x040fe20000410000 */
[----:B------:R-:W-:Y:S01]  /*c6b0*/  MOV R183, R20 ;  /* 0x0000001400b77202 */ /* 0x000fe20000000f00 */
[----:B------:R5:W-:Y:S01]  /*c6c0*/  @P0 LDGSTS.E.BYPASS.LTC128B.128 [R203+0x3900], [R8.64], !P5 ;  /* 0x0390000008cb0fae */ /* 0x000be2000e901d46 */
[----:B------:R5:W5:Y:S01]  /*c6d0*/  MUFU.EX2 R251, R2 ;  /* 0x0000000200fb7308 */ /* 0x000b620000000800 */
[C---:B--2---:R-:W-:Y:S01]  /*c6e0*/  FMUL.FTZ R14, R0.reuse, R122 ;  /* 0x0000007a000e7220 */ /* 0x044fe20000410000 */
[----:B------:R-:W-:Y:S01]  /*c6f0*/  MOV R139, R241 ;  /* 0x000000f1008b7202 */ /* 0x000fe20000000f00 */
[----:B------:R-:W-:Y:S01]  /*c700*/  FMUL.FTZ R15, R0, R123 ;  /* 0x0000007b000f7220 */ /* 0x000fe20000410000 */
[----:B------:R-:W-:Y:S01]  /*c710*/  MOV R138, R240 ;  /* 0x000000f0008a7202 */ /* 0x000fe20000000f00 */
[----:B------:R-:W-:Y:S01]  /*c720*/  FMUL.FTZ R17, R101, R125 ;  /* 0x0000007d65117220 */ /* 0x000fe20000410000 */
[----:B----4-:R-:W-:Y:S01]  /*c730*/  @P0 LEA R4, P1, R5, c[0x0][0x1c8], 0x1 ;  /* 0x0000720005040a11 */ /* 0x010fe200078208ff */
[----:B------:R2:W-:Y:S01]  /*c740*/  @P0 LDGSTS.E.BYPASS.LTC128B.128 [R203+0x4900], [R6.64], !P4 ;  /* 0x0490000006cb0fae */ /* 0x0005e2000e101d46 */
[C---:B---3--:R-:W-:Y:S01]  /*c750*/  FMUL.FTZ R12, R3.reuse, R120 ;  /* 0x00000078030c7220 */ /* 0x048fe20000410000 */
[----:B------:R-:W-:Y:S01]  /*c760*/  MOV R135, R42 ;  /* 0x0000002a00877202 */ /* 0x000fe20000000f00 */
[----:B------:R-:W-:Y:S01]  /*c770*/  FMUL.FTZ R13, R3, R121 ;  /* 0x00000079030d7220 */ /* 0x000fe20000410000 */
[----:B------:R-:W-:Y:S01]  /*c780*/  @P0 LEA.HI.X R5, R5, c[0x0][0x1cc], R18, 0x1, P1 ;  /* 0x0000730005050a11 */ /* 0x000fe200008f0c12 */
[----:B------:R-:W-:Y:S01]  /*c790*/  FMUL.FTZ R18, R100, R126 ;  /* 0x0000007e64127220 */ /* 0x000fe20000410000 */
[----:B------:R3:W-:Y:S01]  /*c7a0*/  MUFU.EX2 R241, R106 ;  /* 0x0000006a00f17308 */ /* 0x0007e20000000800 */
[C---:B-1----:R-:W-:Y:S01]  /*c7b0*/  FMUL.FTZ R11, R0.reuse, R119 ;  /* 0x00000077000b7220 */ /* 0x042fe20000410000 */
[----:B------:R-:W-:Y:S01]  /*c7c0*/  MOV R134, R44 ;  /* 0x0000002c00867202 */ /* 0x000fe20000000f00 */
[----:B------:R1:W-:Y:S01]  /*c7d0*/  @P0 LDGSTS.E.BYPASS.LTC128B.128 [R203+0x5900], [R4.64], !P3 ;  /* 0x0590000004cb0fae */ /* 0x0003e2000d901d46 */
[C---:B------:R-:W-:Y:S01]  /*c7e0*/  FMUL.FTZ R46, R0.reuse, R154 ;  /* 0x0000009a002e7220 */ /* 0x040fe20000410000 */
[----:B------:R-:W-:Y:S01]  /*c7f0*/  MOV R188, R57 ;  /* 0x0000003900bc7202 */ /* 0x000fe20000000f00 */
[C---:B------:R-:W-:Y:S02]  /*c800*/  FMUL.FTZ R47, R0.reuse, R155 ;  /* 0x0000009b002f7220 */ /* 0x040fe40000410000 */
[C---:B------:R-:W-:Y:S02]  /*c810*/  FMUL.FTZ R57, R3.reuse, R165 ;  /* 0x000000a503397220 */ /* 0x040fe40000410000 */
[----:B------:R-:W-:Y:S01]  /*c820*/  FMUL.FTZ R58, R0, R166 ;  /* 0x000000a6003a7220 */ /* 0x000fe20000410000 */
[----:B------:R-:W4:Y:S01]  /*c830*/  LDSM.16.MT88.4 R20, [R205] ;  /* 0x00000000cd14783b */ /* 0x000f220000004200 */
[----:B-----5:R-:W-:Y:S02]  /*c840*/  FMUL.FTZ R2, R102, c[0x0][0x2d0] ;  /* 0x0000b40066027a20 */ /* 0x020fe40000410000 */
[----:B------:R-:W-:Y:S01]  /*c850*/  FMUL.FTZ R8, R3, R116 ;  /* 0x0000007403087220 */ /* 0x000fe20000410000 */
[----:B------:R-:W-:Y:S01]  /*c860*/  F2FP.PACK_AB R116, R250, R180 ;  /* 0x000000b4fa74723e */ /* 0x000fe200000000ff */
[----:B------:R-:W-:Y:S01]  /*c870*/  FFMA.FTZ R10, R189, c[0x0][0x2d0], -R2 ;  /* 0x0000b400bd0a7a23 */ /* 0x000fe20000010802 */
[----:B------:R-:W-:Y:S01]  /*c880*/  MOV R189, R56 ;  /* 0x0000003800bd7202 */ /* 0x000fe20000000f00 */
[----:B------:R-:W-:Y:S01]  /*c890*/  FMUL.FTZ R9, R3, R117 ;  /* 0x0000007503097220 */ /* 0x000fe20000410000 */
[----:B------:R-:W5:Y:S01]  /*c8a0*/  LDSM.16.MT88.4 R36, [R206] ;  /* 0x00000000ce24783b */ /* 0x000f620000004200 */
[----:B------:R4:W-:Y:S01]  /*c8b0*/  MUFU.EX2 R178, R10 ;  /* 0x0000000a00b27308 */ /* 0x0009e20000000800 */
[C---:B--2---:R-:W-:Y:S01]  /*c8c0*/  FMUL.FTZ R6, R100.reuse, R114 ;  /* 0x0000007264067220 */ /* 0x044fe20000410000 */
[----:B------:R-:W-:Y:S01]  /*c8d0*/  F2FP.PACK_AB R114, R45, R42 ;  /* 0x0000002a2d72723e */ /* 0x000fe200000000ff */
[----:B------:R-:W-:Y:S02]  /*c8e0*/  FMUL.FTZ R7, R100, R115 ;  /* 0x0000007364077220 */ /* 0x000fe40000410000 */
[----:B---3--:R-:W-:Y:S02]  /*c8f0*/  FFMA.FTZ R106, R199, c[0x0][0x2d0], -R177 ;  /* 0x0000b400c76a7a23 */ /* 0x008fe400000108b1 */
[----:B------:R-:W2:Y:S01]  /*c900*/  LDSM.16.MT88.4 R52, [R205+0x1000] ;  /* 0x00100000cd34783b */ /* 0x000ea20000004200 */
[----:B------:R-:W-:Y:S02]  /*c910*/  FFMA.FTZ R56, R198, c[0x0][0x2d0], -R176 ;  /* 0x0000b400c6387a23 */ /* 0x000fe400000108b0 */
[--C-:B-1----:R-:W-:Y:S01]  /*c920*/  FFMA.FTZ R4, R190, c[0x0][0x2d0], -R2.reuse ;  /* 0x0000b400be047a23 */ /* 0x102fe20000010802 */
[----:B------:R-:W-:Y:S01]  /*c930*/  MOV R190, R24 ;  /* 0x0000001800be7202 */ /* 0x000fe20000000f00 */
[----:B------:R-:W-:Y:S01]  /*c940*/  FMUL.FTZ R5, R101, R113 ;  /* 0x0000007165057220 */ /* 0x000fe20000410000 */
[----:B------:R-:W-:Y:S01]  /*c950*/  F2FP.PACK_AB R113, R182, R181 ;  /* 0x000000b5b671723e */ /* 0x000fe200000000ff */
[----:B------:R-:W1:Y:S01]  /*c960*/  MUFU.EX2 R179, R4 ;  /* 0x0000000400b37308 */ /* 0x000e620000000800 */
[----:B------:R-:W-:Y:S01]  /*c970*/  F2FP.PACK_AB R115, R44, R190 ;  /* 0x000000be2c73723e */ /* 0x000fe200000000ff */
[----:B------:R-:W-:Y:S01]  /*c980*/  FMUL.FTZ R24, R3, R132 ;  /* 0x0000008403187220 */ /* 0x000fe20000410000 */
[----:B------:R-:W-:Y:S01]  /*c990*/  MOV R203, R239 ;  /* 0x000000ef00cb7202 */ /* 0x000fe20000000f00 */
[----:B------:R-:W-:Y:S01]  /*c9a0*/  FMUL.FTZ R42, R0, R150 ;  /* 0x00000096002a7220 */ /* 0x000fe20000410000 */
[----:B------:R-:W-:Y:S01]  /*c9b0*/  MOV R132, R48 ;  /* 0x0000003000847202 */ /* 0x000fe20000000f00 */
[--C-:B------:R-:W-:Y:S01]  /*c9c0*/  FFMA.FTZ R44, R191, c[0x0][0x2d0], -R111.reuse ;  /* 0x0000b400bf2c7a23 */ /* 0x100fe2000001086f */
[----:B------:R-:W3:Y:S01]  /*c9d0*/  LDSM.16.MT88.4 R120, [R206+0x1000] ;  /* 0x00100000ce78783b */ /* 0x000ee20000004200 */
[--C-:B------:R-:W-:Y:S02]  /*c9e0*/  FFMA.FTZ R48, R192, c[0x0][0x2d0], -R111.reuse ;  /* 0x0000b400c0307a23 */ /* 0x100fe4000001086f */
[C---:B----4-:R-:W-:Y:S01]  /*c9f0*/  FMUL.FTZ R10, R0.reuse, R118 ;  /* 0x00000076000a7220 */ /* 0x050fe20000410000 */
[----:B------:R-:W-:Y:S01]  /*ca00*/  F2FP.PACK_AB R118, R251, R252 ;  /* 0x000000fcfb76723e */ /* 0x000fe200000000ff */
[----:B------:R4:W-:Y:S01]  /*ca10*/  MUFU.EX2 R247, R44 ;  /* 0x0000002c00f77308 */ /* 0x0009e20000000800 */
[----:B------:R-:W-:Y:S02]  /*ca20*/  FMUL.FTZ R45, R3, R153 ;  /* 0x00000099032d7220 */ /* 0x000fe40000410000 */
[----:B------:R-:W2:Y:S01]  /*ca30*/  LDSM.16.MT88.4 R124, [R205+0x2000] ;  /* 0x00200000cd7c783b */ /* 0x000ea20000004200 */
[C---:B------:R-:W-:Y:S02]  /*ca40*/  FMUL.FTZ R59, R0.reuse, R167 ;  /* 0x000000a7003b7220 */ /* 0x040fe40000410000 */
[C---:B------:R-:W-:Y:S02]  /*ca50*/  FMUL.FTZ R62, R0.reuse, R170 ;  /* 0x000000aa003e7220 */ /* 0x040fe40000410000 */
[C---:B------:R-:W-:Y:S02]  /*ca60*/  FMUL.FTZ R63, R0.reuse, R171 ;  /* 0x000000ab003f7220 */ /* 0x040fe40000410000 */
[----:B------:R5:W-:Y:S01]  /*ca70*/  MUFU.EX2 R246, R48 ;  /* 0x0000003000f67308 */ /* 0x000be20000000800 */
[C---:B------:R-:W-:Y:S01]  /*ca80*/  FMUL.FTZ R74, R0.reuse, R74 ;  /* 0x0000004a004a7220 */ /* 0x040fe20000410000 */
[----:B-1----:R-:W-:Y:S01]  /*ca90*/  F2FP.PACK_AB R117, R179, R178 ;  /* 0x000000b2b375723e */ /* 0x002fe200000000ff */
[--C-:B------:R-:W-:Y:S01]  /*caa0*/  FFMA.FTZ R4, R187, c[0x0][0x2d0], -R2.reuse ;  /* 0x0000b400bb047a23 */ /* 0x100fe20000010802 */
[----:B------:R-:W-:Y:S01]  /*cab0*/  MOV R187, R244 ;  /* 0x000000f400bb7202 */ /* 0x000fe20000000f00 */
[C---:B------:R-:W-:Y:S01]  /*cac0*/  FMUL.FTZ R75, R0.reuse, R75 ;  /* 0x0000004b004b7220 */ /* 0x040fe20000410000 */
[----:B------:R-:W0:Y:S01]  /*cad0*/  LDGDEPBAR ;  /* 0x00000000000079af */ /* 0x000e220000000000 */
[C---:B------:R-:W-:Y:S02]  /*cae0*/  FMUL.FTZ R78, R0.reuse, R78 ;  /* 0x0000004e004e7220 */ /* 0x040fe40000410000 */
[C---:B------:R-:W-:Y:S01]  /*caf0*/  FMUL.FTZ R79, R0.reuse, R79 ;  /* 0x0000004f004f7220 */ /* 0x040fe20000410000 */
[----:B------:R1:W-:Y:S01]  /*cb00*/  MUFU.EX2 R224, R4 ;  /* 0x0000000400e07308 */ /* 0x0003e20000000800 */
[C---:B------:R-:W-:Y:S02]  /*cb10*/  FMUL.FTZ R90, R0.reuse, R90 ;  /* 0x0000005a005a7220 */ /* 0x040fe40000410000 */
[C---:B------:R-:W-:Y:S02]  /*cb20*/  FMUL.FTZ R91, R0.reuse, R91 ;  /* 0x0000005b005b7220 */ /* 0x040fe40000410000 */
[----:B----4-:R-:W-:Y:S02]  /*cb30*/  FMUL.FTZ R44, R3, R152 ;  /* 0x00000098032c7220 */ /* 0x010fe40000410000 */
[C---:B------:R-:W-:Y:S02]  /*cb40*/  FMUL.FTZ R94, R0.reuse, R94 ;  /* 0x0000005e005e7220 */ /* 0x040fe40000410000 */
[----:B------:R-:W-:Y:S01]  /*cb50*/  FMUL.FTZ R95, R0, R95 ;  /* 0x0000005f005f7220 */ /* 0x000fe20000410000 */
[----:B------:R4:W-:Y:S01]  /*cb60*/  MUFU.EX2 R244, R56 ;  /* 0x0000003800f47308 */ /* 0x0009e20000000800 */
[--C-:B------:R-:W-:Y:S02]  /*cb70*/  FFMA.FTZ R108, R108, c[0x0][0x2d0], -R2.reuse ;  /* 0x0000b4006c6c7a23 */ /* 0x100fe40000010802 */
[----:B-----5:R-:W-:Y:S02]  /*cb80*/  FMUL.FTZ R48, R101, R156 ;  /* 0x0000009c65307220 */ /* 0x020fe40000410000 */
[----:B------:R-:W-:Y:S01]  /*cb90*/  LDSM.16.MT88.4 R156, [R205+0x1c00] ;  /* 0x001c0000cd9c783b */ /* 0x000fe20000004200 */
[--C-:B-1----:R-:W-:Y:S01]  /*cba0*/  FFMA.FTZ R4, R186, c[0x0][0x2d0], -R2.reuse ;  /* 0x0000b400ba047a23 */ /* 0x102fe20000010802 */
[----:B------:R-:W-:Y:S03]  /*cbb0*/  MOV R186, R243 ;  /* 0x000000f300ba7202 */ /* 0x000fe60000000f00 */
[----:B------:R1:W5:Y:S01]  /*cbc0*/  MUFU.EX2 R225, R4 ;  /* 0x0000000400e17308 */ /* 0x0003620000000800 */
[----:B----4-:R-:W-:Y:S02]  /*cbd0*/  FMUL.FTZ R56, R3, R164 ;  /* 0x000000a403387220 */ /* 0x010fe40000410000 */
[----:B-1----:R-:W-:Y:S01]  /*cbe0*/  FMUL.FTZ R4, R101, R112 ;  /* 0x0000007065047220 */ /* 0x002fe20000410000 */
[----:B------:R-:W-:Y:S02]  /*cbf0*/  F2FP.PACK_AB R112, R183, R240 ;  /* 0x000000f0b770723e */ /* 0x000fe400000000ff */
[----:B-----5:R-:W-:Y:S04]  /*cc00*/  F2FP.PACK_AB R119, R225, R224 ;  /* 0x000000e0e177723e */ /* 0x020fe800000000ff */
[----:B------:R1:W4:Y:S01]  /*cc10*/  MUFU.EX2 R240, R106 ;  /* 0x0000006a00f07308 */ /* 0x0003220000000800 */
[-C--:B------:R-:W-:Y:S08]  /*cc20*/  HMMA.16816.F32 R4, R112, R20.reuse, R4 ;  /* 0x000000147004723c */ /* 0x080ff00000001804 */
[C---:B------:R-:W-:Y:S07]  /*cc30*/  HMMA.16816.F32 R8, R116.reuse, R20, R8 ;  /* 0x000000147408723c */ /* 0x040fee0000001808 */
[C---:B------:R-:W-:Y:S01]  /*cc40*/  FMUL.FTZ R20, R101.reuse, R128 ;  /* 0x0000008065147220 */ /* 0x040fe20000410000 */
[-C--:B------:R-:W-:Y:S04]  /*cc50*/  HMMA.16816.F32 R12, R116, R22.reuse, R12 ;  /* 0x00000016740c723c */ /* 0x080fe8000000180c */
[----:B------:R-:W-:Y:S02]  /*cc60*/  FMUL.FTZ R21, R101, R129 ;  /* 0x0000008165157220 */ /* 0x000fe40000410000 */
[--C-:B-1----:R-:W-:Y:S02]  /*cc70*/  FFMA.FTZ R106, R201, c[0x0][0x2d0], -R2.reuse ;  /* 0x0000b400c96a7a23 */ /* 0x102fe40000010802 */
[C---:B------:R-:W-:Y:S02]  /*cc80*/  HMMA.16816.F32 R16, R112.reuse, R22, R16 ;  /* 0x000000167010723c */ /* 0x040fe40000001810 */
[----:B------:R1:W-:Y:S05]  /*cc90*/  MUFU.EX2 R198, R106 ;  /* 0x0000006a00c67308 */ /* 0x0003ea0000000800 */
[C---:B------:R-:W-:Y:S02]  /*cca0*/  FMUL.FTZ R22, R100.reuse, R130 ;  /* 0x0000008264167220 */ /* 0x040fe40000410000 */
[C---:B------:R-:W-:Y:S02]  /*ccb0*/  FMUL.FTZ R23, R100.reuse, R131 ;  /* 0x0000008364177220 */ /* 0x040fe40000410000 */
[----:B------:R-:W-:Y:S05]  /*ccc0*/  LDSM.16.MT88.4 R128, [R206+0x400] ;  /* 0x00040000ce80783b */ /* 0x000fea0000004200 */
[-C--:B------:R-:W-:Y:S08]  /*ccd0*/  HMMA.16816.F32 R20, R112, R36.reuse, R20 ;  /* 0x000000247014723c */ /* 0x080ff00000001814 */
[C---:B------:R-:W-:Y:S04]  /*cce0*/  HMMA.16816.F32 R24, R116.reuse, R36, R24 ;  /* 0x000000247418723c */ /* 0x040fe80000001818 */
[----:B-1----:R-:W-:Y:S03]  /*ccf0*/  FFMA.FTZ R106, R221, c[0x0][0x2d0], -R2 ;  /* 0x0000b400dd6a7a23 */ /* 0x002fe60000010802 */
[----:B------:R-:W-:Y:S01]  /*cd00*/  FFMA.FTZ R36, R193, c[0x0][0x2d0], -R111 ;  /* 0x0000b400c1247a23 */ /* 0x000fe2000001086f */
[-C--:B------:R-:W-:Y:S03]  /*cd10*/  HMMA.16816.F32 R28, R116, R38.reuse, R28 ;  /* 0x00000026741c723c */ /* 0x080fe6000000181c */
[----:B------:R1:W-:Y:S01]  /*cd20*/  MUFU.EX2 R249, R36 ;  /* 0x0000002400f97308 */ /* 0x0003e20000000800 */
[C---:B------:R-:W-:Y:S01]  /*cd30*/  FMUL.FTZ R37, R101.reuse, R145 ;  /* 0x0000009165257220 */ /* 0x040fe20000410000 */
[----:B------:R-:W-:Y:S02]  /*cd40*/  MOV R193, R238 ;  /* 0x000000ee00c17202 */ /* 0x000fe40000000f00 */
[----:B------:R-:W-:Y:S01]  /*cd50*/  MOV R145, R236 ;  /* 0x000000ec00917202 */ /* 0x000fe20000000f00 */
[C---:B------:R-:W-:Y:S07]  /*cd60*/  HMMA.16816.F32 R32, R112.reuse, R38, R32 ;  /* 0x000000267020723c */ /* 0x040fee0000001820 */
[C---:B------:R-:W-:Y:S01]  /*cd70*/  FMUL.FTZ R39, R100.reuse, R147 ;  /* 0x0000009364277220 */ /* 0x040fe20000410000 */
[----:B------:R-:W-:Y:S01]  /*cd80*/  MOV R147, R248 ;  /* 0x000000f800937202 */ /* 0x000fe20000000f00 */
[----:B------:R-:W-:Y:S01]  /*cd90*/  FMUL.FTZ R38, R100, R146 ;  /* 0x0000009264267220 */ /* 0x000fe20000410000 */
[----:B------:R5:W-:Y:S02]  /*cda0*/  MUFU.EX2 R248, R40 ;  /* 0x0000002800f87308 */ /* 0x000be40000000800 */
[----:B------:R-:W-:Y:S01]  /*cdb0*/  MOV R146, R64 ;  /* 0x0000004000927202 */ /* 0x000fe20000000f00 */
[--C-:B------:R-:W-:Y:S02]  /*cdc0*/  FFMA.FTZ R64, R196, c[0x0][0x2d0], -R176.reuse ;  /* 0x0000b400c4407a23 */ /* 0x100fe400000108b0 */
[----:B-1----:R-:W-:Y:S05]  /*cdd0*/  FMUL.FTZ R36, R101, R144 ;  /* 0x0000009065247220 */ /* 0x002fea0000410000 */
[----:B------:R1:W-:Y:S01]  /*cde0*/  MUFU.EX2 R242, R64 ;  /* 0x0000004000f27308 */ /* 0x0003e20000000800 */
[----:B------:R-:W-:Y:S01]  /*cdf0*/  MOV R144, R237 ;  /* 0x000000ed00907202 */ /* 0x000fe20000000f00 */
[-C--:B--2---:R-:W-:Y:S03]  /*ce00*/  HMMA.16816.F32 R36, R112, R52.reuse, R36 ;  /* 0x000000347024723c */ /* 0x084fe60000001824 */
[----:B-----5:R-:W-:Y:S01]  /*ce10*/  FMUL.FTZ R40, R3, R148 ;  /* 0x0000009403287220 */ /* 0x020fe20000410000 */
[----:B------:R-:W-:Y:S01]  /*ce20*/  MOV R148, R60 ;  /* 0x0000003c00947202 */ /* 0x000fe20000000f00 */
[--C-:B------:R-:W-:Y:S05]  /*ce30*/  FFMA.FTZ R60, R195, c[0x0][0x2d0], -R176.reuse ;  /* 0x0000b400c33c7a23 */ /* 0x100fea00000108b0 */
[C---:B------:R-:W-:Y:S01]  /*ce40*/  HMMA.16816.F32 R40, R116.reuse, R52, R40 ;  /* 0x000000347428723c */ /* 0x040fe20000001828 */
[----:B------:R2:W-:Y:S03]  /*ce50*/  MUFU.EX2 R243, R60 ;  /* 0x0000003c00f37308 */ /* 0x0005e60000000800 */
[----:B-1----:R-:W-:Y:S02]  /*ce60*/  FMUL.FTZ R64, R101, R172 ;  /* 0x000000ac65407220 */ /* 0x002fe40000410000 */
[----:B------:R-:W-:Y:S01]  /*ce70*/  LDSM.16.MT88.4 R172, [R206+0x1c00] ;  /* 0x001c0000ceac783b */ /* 0x000fe20000004200 */
[----:B------:R-:W-:Y:S01]  /*ce80*/  FFMA.FTZ R52, R197, c[0x0][0x2d0], -R176 ;  /* 0x0000b400c5347a23 */ /* 0x000fe200000108b0 */
[-C--:B------:R-:W-:Y:S03]  /*ce90*/  HMMA.16816.F32 R44, R116, R54.reuse, R44 ;  /* 0x00000036742c723c */ /* 0x080fe6000000182c */
[----:B------:R1:W5:Y:S01]  /*cea0*/  MUFU.EX2 R197, R106 ;  /* 0x0000006a00c57308 */ /* 0x0003620000000800 */
[----:B------:R-:W-:Y:S04]  /*ceb0*/  FMUL.FTZ R53, R101, R161 ;  /* 0x000000a165357220 */ /* 0x000fe80000410000 */
[C---:B------:R-:W-:Y:S05]  /*cec0*/  HMMA.16816.F32 R48, R112.reuse, R54, R48 ;  /* 0x000000367030723c */ /* 0x040fea0000001830 */
[----:B------:R3:W-:Y:S02]  /*ced0*/  MUFU.EX2 R245, R52 ;  /* 0x0000003400f57308 */ /* 0x0007e40000000800 */
[C---:B------:R-:W-:Y:S02]  /*cee0*/  FMUL.FTZ R54, R100.reuse, R162 ;  /* 0x000000a264367220 */ /* 0x040fe40000410000 */
[----:B------:R-:W-:Y:S03]  /*cef0*/  FMUL.FTZ R55, R100, R163 ;  /* 0x000000a364377220 */ /* 0x000fe60000410000 */
[----:B--2---:R-:W-:Y:S02]  /*cf00*/  FMUL.FTZ R60, R3, R168 ;  /* 0x000000a8033c7220 */ /* 0x004fe40000410000 */
[--C-:B-1----:R-:W-:Y:S04]  /*cf10*/  FFMA.FTZ R106, R223, c[0x0][0x2d0], -R177.reuse ;  /* 0x0000b400df6a7a23 */ /* 0x102fe800000108b1 */
[----:B------:R1:W-:Y:S01]  /*cf20*/  MUFU.EX2 R239, R106 ;  /* 0x0000006a00ef7308 */ /* 0x0003e20000000800 */
[----:B---3--:R-:W-:Y:S07]  /*cf30*/  FMUL.FTZ R52, R101, R160 ;  /* 0x000000a065347220 */ /* 0x008fee0000410000 */
[-C--:B------:R-:W-:Y:S08]  /*cf40*/  HMMA.16816.F32 R52, R112, R120.reuse, R52 ;  /* 0x000000787034723c */ /* 0x080ff00000001834 */
[C---:B------:R-:W-:Y:S04]  /*cf50*/  HMMA.16816.F32 R56, R116.reuse, R120, R56 ;  /* 0x000000787438723c */ /* 0x040fe80000001838 */
[----:B-1----:R-:W-:Y:S04]  /*cf60*/  FFMA.FTZ R106, R222, c[0x0][0x2d0], -R177 ;  /* 0x0000b400de6a7a23 */ /* 0x002fe800000108b1 */
[-C--:B------:R-:W-:Y:S01]  /*cf70*/  HMMA.16816.F32 R60, R116, R122.reuse, R60 ;  /* 0x0000007a743c723c */ /* 0x080fe2000000183c */
[----:B------:R1:W2:Y:S07]  /*cf80*/  MUFU.EX2 R238, R106 ;  /* 0x0000006a00ee7308 */ /* 0x0002ae0000000800 */
[C---:B------:R-:W-:Y:S01]  /*cf90*/  HMMA.16816.F32 R64, R112.reuse, R122, R64 ;  /* 0x0000007a7040723c */ /* 0x040fe20000001840 */
[----:B------:R-:W3:Y:S07]  /*cfa0*/  LDSM.16.MT88.4 R120, [R206+0x2000] ;  /* 0x00200000ce78783b */ /* 0x000eee0000004200 */
[-C--:B------:R-:W-:Y:S08]  /*cfb0*/  HMMA.16816.F32 R68, R112, R124.reuse, R68 ;  /* 0x0000007c7044723c */ /* 0x080ff00000001844 */
[C---:B------:R-:W-:Y:S04]  /*cfc0*/  HMMA.16816.F32 R72, R116.reuse, R124, R72 ;  /* 0x0000007c7448723c */ /* 0x040fe80000001848 */
[--C-:B-1----:R-:W-:Y:S04]  /*cfd0*/  FFMA.FTZ R106, R226, c[0x0][0x2d0], -R2.reuse ;  /* 0x0000b400e26a7a23 */ /* 0x102fe80000010802 */
[-C--:B------:R-:W-:Y:S01]  /*cfe0*/  HMMA.16816.F32 R76, R116, R126.reuse, R76 ;  /* 0x0000007e744c723c */ /* 0x080fe2000000184c */
[----:B------:R1:W-:Y:S07]  /*cff0*/  MUFU.EX2 R194, R106 ;  /* 0x0000006a00c27308 */ /* 0x0003ee0000000800 */
[C---:B------:R-:W-:Y:S01]  /*d000*/  HMMA.16816.F32 R80, R112.reuse, R126, R80 ;  /* 0x0000007e7050723c */ /* 0x040fe20000001850 */
[----:B------:R-:W2:Y:S07]  /*d010*/  LDSM.16.MT88.4 R124, [R205+0x400] ;  /* 0x00040000cd7c783b */ /* 0x000eae0000004200 */
[-C--:B---3--:R-:W-:Y:S08]  /*d020*/  HMMA.16816.F32 R84, R112, R120.reuse, R84 ;  /* 0x000000787054723c */ /* 0x088ff00000001854 */
[C---:B------:R-:W-:Y:S04]  /*d030*/  HMMA.16816.F32 R88, R116.reuse, R120, R88 ;  /* 0x000000787458723c */ /* 0x040fe80000001858 */
[----:B-1----:R-:W-:Y:S04]  /*d040*/  FFMA.FTZ R106, R227, c[0x0][0x2d0], -R2 ;  /* 0x0000b400e36a7a23 */ /* 0x002fe80000010802 */
[-C--:B------:R-:W-:Y:S01]  /*d050*/  HMMA.16816.F32 R92, R116, R122.reuse, R92 ;  /* 0x0000007a745c723c */ /* 0x080fe2000000185c */
[----:B------:R1:W3:Y:S06]  /*d060*/  MUFU.EX2 R195, R106 ;  /* 0x0000006a00c37308 */ /* 0x0002ec0000000800 */
[----:B----4-:R-:W-:Y:S01]  /*d070*/  F2FP.PACK_AB R116, R240, R241 ;  /* 0x000000f1f074723e */ /* 0x010fe200000000ff */
[----:B------:R-:W-:Y:S01]  /*d080*/  HMMA.16816.F32 R96, R112, R122, R96 ;  /* 0x0000007a7060723c */ /* 0x000fe20000001860 */
[----:B------:R-:W4:Y:S03]  /*d090*/  LDSM.16.MT88.4 R120, [R205+0x1400] ;  /* 0x00140000cd78783b */ /* 0x000f260000004200 */
[----:B-----5:R-:W-:Y:S02]  /*d0a0*/  F2FP.PACK_AB R117, R197, R198 ;  /* 0x000000c6c575723e */ /* 0x020fe400000000ff */
[----:B--2---:R-:W-:Y:S02]  /*d0b0*/  F2FP.PACK_AB R118, R238, R239 ;  /* 0x000000efee76723e */ /* 0x004fe400000000ff */
[----:B------:R-:W-:Y:S04]  /*d0c0*/  F2FP.PACK_AB R112, R248, R249 ;  /* 0x000000f9f870723e */ /* 0x000fe800000000ff */
[----:B------:R-:W-:Y:S02]  /*d0d0*/  F2FP.PACK_AB R114, R246, R247 ;  /* 0x000000f7f672723e */ /* 0x000fe400000000ff */
[----:B------:R-:W-:Y:S02]  /*d0e0*/  F2FP.PACK_AB R113, R244, R245 ;  /* 0x000000f5f471723e */ /* 0x000fe400000000ff */
[----:B------:R-:W-:Y:S01]  /*d0f0*/  F2FP.PACK_AB R115, R242, R243 ;  /* 0x000000f3f273723e */ /* 0x000fe200000000ff */
[--C-:B-1----:R-:W-:Y:S01]  /*d100*/  FFMA.FTZ R106, R232, c[0x0][0x2d0], -R111.reuse ;  /* 0x0000b400e86a7a23 */ /* 0x102fe2000001086f */
[----:B---3--:R-:W-:Y:S03]  /*d110*/  F2FP.PACK_AB R119, R195, R194 ;  /* 0x000000c2c377723e */ /* 0x008fe600000000ff */
[----:B------:R1:W-:Y:S02]  /*d120*/  MUFU.EX2 R237, R106 ;  /* 0x0000006a00ed7308 */ /* 0x0003e40000000800 */
[-C--:B------:R-:W-:Y:S08]  /*d130*/  HMMA.16816.F32 R4, R112, R124.reuse, R4 ;  /* 0x0000007c7004723c */ /* 0x080ff00000001804 */
[C---:B------:R-:W-:Y:S08]  /*d140*/  HMMA.16816.F32 R8, R116.reuse, R124, R8 ;  /* 0x0000007c7408723c */ /* 0x040ff00000001808 */
[-C--:B------:R-:W-:Y:S04]  /*d150*/  HMMA.16816.F32 R12, R116, R126.reuse, R12 ;  /* 0x0000007e740c723c */ /* 0x080fe8000000180c */
[--C-:B-1----:R-:W-:Y:S04]  /*d160*/  FFMA.FTZ R106, R231, c[0x0][0x2d0], -R111.reuse ;  /* 0x0000b400e76a7a23 */ /* 0x102fe8000001086f */
[C---:B------:R-:W-:Y:S01]  /*d170*/  HMMA.16816.F32 R16, R112.reuse, R126, R16 ;  /* 0x0000007e7010723c */ /* 0x040fe20000001810 */
[----:B------:R-:W1:Y:S01]  /*d180*/  LDSM.16.MT88.4 R124, [R206+0x1400] ;  /* 0x00140000ce7c783b */ /* 0x000e620000004200 */
[----:B------:R2:W3:Y:S06]  /*d190*/  MUFU.EX2 R236, R106 ;  /* 0x0000006a00ec7308 */ /* 0x0004ec0000000800 */
[-C--:B------:R-:W-:Y:S08]  /*d1a0*/  HMMA.16816.F32 R20, R112, R128.reuse, R20 ;  /* 0x000000807014723c */ /* 0x080ff00000001814 */
[C---:B------:R-:W-:Y:S08]  /*d1b0*/  HMMA.16816.F32 R24, R116.reuse, R128, R24 ;  /* 0x000000807418723c */ /* 0x040ff00000001818 */
[-C--:B------:R-:W-:Y:S04]  /*d1c0*/  HMMA.16816.F32 R28, R116, R130.reuse, R28 ;  /* 0x00000082741c723c */ /* 0x080fe8000000181c */
[--C-:B--2---:R-:W-:Y:S02]  /*d1d0*/  FFMA.FTZ R106, R233, c[0x0][0x2d0], -R176.reuse ;  /* 0x0000b400e96a7a23 */ /* 0x104fe400000108b0 */
[----:B------:R2:W-:Y:S02]  /*d1e0*/  MUFU.EX2 R233, R107 ;  /* 0x0000006b00e97308 */ /* 0x0005e40000000800 */
[C---:B------:R-:W-:Y:S01]  /*d1f0*/  HMMA.16816.F32 R32, R112.reuse, R130, R32 ;  /* 0x000000827020723c */ /* 0x040fe20000001820 */
[----:B------:R-:W5:Y:S07]  /*d200*/  LDSM.16.MT88.4 R128, [R205+0x2400] ;  /* 0x00240000cd80783b */ /* 0x000f6e0000004200 */
[-C--:B----4-:R-:W-:Y:S01]  /*d210*/  HMMA.16816.F32 R36, R112, R120.reuse, R36 ;  /* 0x000000787024723c */ /* 0x090fe20000001824 */
[----:B------:R4:W1:Y:S07]  /*d220*/  MUFU.EX2 R235, R106 ;  /* 0x0000006a00eb7308 */ /* 0x00086e0000000800 */
[C---:B------:R-:W-:Y:S04]  /*d230*/  HMMA.16816.F32 R40, R116.reuse, R120, R40 ;  /* 0x000000787428723c */ /* 0x040fe80000001828 */
[--C-:B--2---:R-:W-:Y:S04]  /*d240*/  FFMA.FTZ R107, R149, c[0x0][0x2d0], -R176.reuse ;  /* 0x0000b400956b7a23 */ /* 0x104fe800000108b0 */
[-C--:B------:R-:W-:Y:S01]  /*d250*/  HMMA.16816.F32 R44, R116, R122.reuse, R44 ;  /* 0x0000007a742c723c */ /* 0x080fe2000000182c */
[----:B------:R-:W-:Y:S07]  /*d260*/  MUFU.EX2 R231, R107 ;  /* 0x0000006b00e77308 */ /* 0x000fee0000000800 */
[C---:B------:R-:W-:Y:S01]  /*d270*/  HMMA.16816.F32 R48, R112.reuse, R122, R48 ;  /* 0x0000007a7030723c */ /* 0x040fe20000001830 */
[----:B------:R-:W2:Y:S03]  /*d280*/  LDSM.16.MT88.4 R120, [R206+0x2400] ;  /* 0x00240000ce78783b */ /* 0x000ea60000004200 */
[--C-:B----4-:R-:W-:Y:S04]  /*d290*/  FFMA.FTZ R106, R228, c[0x0][0x2d0], -R111.reuse ;  /* 0x0000b400e46a7a23 */ /* 0x110fe8000001086f */
[-C--:B-1----:R-:W-:Y:S01]  /*d2a0*/  HMMA.16816.F32 R52, R112, R124.reuse, R52 ;  /* 0x0000007c7034723c */ /* 0x082fe20000001834 */
[----:B------:R1:W-:Y:S07]  /*d2b0*/  MUFU.EX2 R234, R106 ;  /* 0x0000006a00ea7308 */ /* 0x0003ee0000000800 */
[C---:B------:R-:W-:Y:S08]  /*d2c0*/  HMMA.16816.F32 R56, R116.reuse, R124, R56 ;  /* 0x0000007c7438723c */ /* 0x040ff00000001838 */
[-C--:B------:R-:W-:Y:S08]  /*d2d0*/  HMMA.16816.F32 R60, R116, R126.reuse, R60 ;  /* 0x0000007e743c723c */ /* 0x080ff0000000183c */
[C---:B------:R-:W-:Y:S01]  /*d2e0*/  HMMA.16816.F32 R64, R112.reuse, R126, R64 ;  /* 0x0000007e7040723c */ /* 0x040fe20000001840 */
[----:B------:R-:W4:Y:S03]  /*d2f0*/  LDSM.16.MT88.4 R124, [R205+0x800] ;  /* 0x00080000cd7c783b */ /* 0x000f260000004200 */
[----:B-1----:R-:W-:Y:S04]  /*d300*/  FFMA.FTZ R106, R229, c[0x0][0x2d0], -R111 ;  /* 0x0000b400e56a7a23 */ /* 0x002fe8000001086f */
[-C--:B-----5:R-:W-:Y:S01]  /*d310*/  HMMA.16816.F32 R68, R112, R128.reuse, R68 ;  /* 0x000000807044723c */ /* 0x0a0fe20000001844 */
[----:B------:R1:W5:Y:S07]  /*d320*/  MUFU.EX2 R232, R106 ;  /* 0x0000006a00e87308 */ /* 0x00036e0000000800 */
[C---:B------:R-:W-:Y:S08]  /*d330*/  HMMA.16816.F32 R72, R116.reuse, R128, R72 ;  /* 0x000000807448723c */ /* 0x040ff00000001848 */
[-C--:B------:R-:W-:Y:S08]  /*d340*/  HMMA.16816.F32 R76, R116, R130.reuse, R76 ;  /* 0x00000082744c723c */ /* 0x080ff0000000184c */
[C---:B------:R-:W-:Y:S01]  /*d350*/  HMMA.16816.F32 R80, R112.reuse, R130, R80 ;  /* 0x000000827050723c */ /* 0x040fe20000001850 */
[----:B------:R-:W4:Y:S03]  /*d360*/  LDSM.16.MT88.4 R128, [R206+0x800] ;  /* 0x00080000ce80783b */ /* 0x000f260000004200 */
[----:B-1----:R-:W-:Y:S04]  /*d370*/  FFMA.FTZ R106, R230, c[0x0][0x2d0], -R176 ;  /* 0x0000b400e66a7a23 */ /* 0x002fe800000108b0 */
[-C--:B--2---:R-:W-:Y:S01]  /*d380*/  HMMA.16816.F32 R84, R112, R120.reuse, R84 ;  /* 0x000000787054723c */ /* 0x084fe20000001854 */
[----:B------:R1:W2:Y:S07]  /*d390*/  MUFU.EX2 R230, R106 ;  /* 0x0000006a00e67308 */ /* 0x0002ae0000000800 */
[C---:B------:R-:W-:Y:S08]  /*d3a0*/  HMMA.16816.F32 R88, R116.reuse, R120, R88 ;  /* 0x000000787458723c */ /* 0x040ff00000001858 */
[-C--:B------:R-:W-:Y:S08]  /*d3b0*/  HMMA.16816.F32 R92, R116, R122.reuse, R92 ;  /* 0x0000007a745c723c */ /* 0x080ff0000000185c */
[----:B------:R-:W-:Y:S01]  /*d3c0*/  HMMA.16816.F32 R96, R112, R122, R96 ;  /* 0x0000007a7060723c */ /* 0x000fe20000001860 */
[----:B------:R-:W4:Y:S03]  /*d3d0*/  LDSM.16.MT88.4 R120, [R205+0x1800] ;  /* 0x00180000cd78783b */ /* 0x000f260000004200 */
[--C-:B-1----:R-:W-:Y:S03]  /*d3e0*/  FFMA.FTZ R106, R148, c[0x0][0x2d0], -R177.reuse ;  /* 0x0000b400946a7a23 */ /* 0x102fe600000108b1 */
[----:B---3--:R-:W-:Y:S01]  /*d3f0*/  F2FP.PACK_AB R112, R236, R237 ;  /* 0x000000edec70723e */ /* 0x008fe200000000ff */
[----:B------:R1:W-:Y:S01]  /*d400*/  MUFU.EX2 R228, R106 ;  /* 0x0000006a00e47308 */ /* 0x0003e20000000800 */
[----:B------:R-:W-:Y:S03]  /*d410*/  F2FP.PACK_AB R113, R233, R235 ;  /* 0x000000ebe971723e */ /* 0x000fe600000000ff */
[----:B-----5:R-:W-:Y:S02]  /*d420*/  F2FP.PACK_AB R114, R232, R234 ;  /* 0x000000eae872723e */ /* 0x020fe400000000ff */
[----:B--2---:R-:W-:Y:S07]  /*d430*/  F2FP.PACK_AB R115, R231, R230 ;  /* 0x000000e6e773723e */ /* 0x004fee00000000ff */
[-C--:B----4-:R-:W-:Y:S03]  /*d440*/  HMMA.16816.F32 R4, R112, R124.reuse, R4 ;  /* 0x0000007c7004723c */ /* 0x090fe60000001804 */
[--C-:B-1----:R-:W-:Y:S01]  /*d450*/  FFMA.FTZ R106, R147, c[0x0][0x2d0], -R177.reuse ;  /* 0x0000b400936a7a23 */ /* 0x102fe200000108b1 */
[----:B------:R-:W-:Y:S02]  /*d460*/  MOV R147, R146 ;  /* 0x0000009200937202 */ /* 0x000fe40000000f00 */
[----:B------:R-:W-:Y:S01]  /*d470*/  MOV R146, R144 ;  /* 0x0000009000927202 */ /* 0x000fe20000000f00 */
[----:B------:R1:W2:Y:S01]  /*d480*/  MUFU.EX2 R229, R106 ;  /* 0x0000006a00e57308 */ /* 0x0002a20000000800 */
[----:B------:R-:W-:Y:S04]  /*d490*/  MOV R144, R143 ;  /* 0x0000008f00907202 */ /* 0x000fe80000000f00 */
[----:B------:R-:W-:Y:S02]  /*d4a0*/  MOV R143, R136 ;  /* 0x00000088008f7202 */ /* 0x000fe40000000f00 */
[----:B------:R-:W-:Y:S01]  /*d4b0*/  MOV R136, R188 ;  /* 0x000000bc00887202 */ /* 0x000fe20000000f00 */
[--C-:B-1----:R-:W-:Y:S01]  /*d4c0*/  FFMA.FTZ R106, R145, c[0x0][0x2d0], -R2.reuse ;  /* 0x0000b400916a7a23 */ /* 0x102fe20000010802 */
[----:B------:R-:W-:Y:S02]  /*d4d0*/  MOV R145, R193 ;  /* 0x000000c100917202 */ /* 0x000fe40000000f00 */
[----:B------:R-:W-:Y:S01]  /*d4e0*/  MOV R193, R142 ;  /* 0x0000008e00c17202 */ /* 0x000fe20000000f00 */
[----:B------:R1:W-:Y:S01]  /*d4f0*/  MUFU.EX2 R188, R106 ;  /* 0x0000006a00bc7308 */ /* 0x0003e20000000800 */
[----:B------:R-:W-:Y:S02]  /*d500*/  MOV R142, R189 ;  /* 0x000000bd008e7202 */ /* 0x000fe40000000f00 */
[----:B--2---:R-:W-:Y:S01]  /*d510*/  F2FP.PACK_AB R116, R229, R228 ;  /* 0x000000e4e574723e */ /* 0x004fe200000000ff */
[--C-:B-1----:R-:W-:Y:S06]  /*d520*/  FFMA.FTZ R106, R110, c[0x0][0x2d0], -R2.reuse ;  /* 0x0000b4006e6a7a23 */ /* 0x102fec0000010802 */
[----:B------:R1:W2:Y:S02]  /*d530*/  MUFU.EX2 R189, R106 ;  /* 0x0000006a00bd7308 */ /* 0x0002a40000000800 */
[--C-:B-1----:R-:W-:Y:S01]  /*d540*/  FFMA.FTZ R106, R147, c[0x0][0x2d0], -R177.reuse ;  /* 0x0000b400936a7a23 */ /* 0x102fe200000108b1 */
[----:B--2---:R-:W-:Y:S07]  /*d550*/  F2FP.PACK_AB R117, R189, R188 ;  /* 0x000000bcbd75723e */ /* 0x004fee00000000ff */
[----:B------:R1:W-:Y:S02]  /*d560*/  MUFU.EX2 R226, R106 ;  /* 0x0000006a00e27308 */ /* 0x0003e40000000800 */
[----:B-1----:R-:W-:Y:S08]  /*d570*/  FFMA.FTZ R106, R146, c[0x0][0x2d0], -R177 ;  /* 0x0000b400926a7a23 */ /* 0x002ff000000108b1 */
[----:B------:R1:W2:Y:S02]  /*d580*/  MUFU.EX2 R227, R106 ;  /* 0x0000006a00e37308 */ /* 0x0002a40000000800 */
[--C-:B-1----:R-:W-:Y:S01]  /*d590*/  FFMA.FTZ R106, R144, c[0x0][0x2d0], -R2.reuse ;  /* 0x0000b400906a7a23 */ /* 0x102fe20000010802 */
[----:B------:R-:W-:Y:S02]  /*d5a0*/  MOV R144, R193 ;  /* 0x000000c100907202 */ /* 0x000fe40000000f00 */
[----:B------:R-:W-:Y:S02]  /*d5b0*/  MOV R193, R143 ;  /* 0x0000008f00c17202 */ /* 0x000fe40000000f00 */
[----:B------:R-:W-:Y:S01]  /*d5c0*/  MOV R143, R142 ;  /* 0x0000008e008f7202 */ /* 0x000fe20000000f00 */
[--C-:B------:R-:W-:Y:S01]  /*d5d0*/  FFMA.FTZ R107, R144, c[0x0][0x2d0], -R111.reuse ;  /* 0x0000b400906b7a23 */ /* 0x100fe2000001086f */
[----:B------:R-:W-:Y:S01]  /*d5e0*/  MOV R142, R136 ;  /* 0x00000088008e7202 */ /* 0x000fe20000000f00 */
[--C-:B------:R-:W-:Y:S01]  /*d5f0*/  FFMA.FTZ R110, R193, c[0x0][0x2d0], -R111.reuse ;  /* 0x0000b400c16e7a23 */ /* 0x100fe2000001086f */
[----:B------:R-:W-:Y:S01]  /*d600*/  MOV R136, R187 ;  /* 0x000000bb00887202 */ /* 0x000fe20000000f00 */
[----:B------:R-:W-:Y:S01]  /*d610*/  MUFU.EX2 R223, R107 ;  /* 0x0000006b00df7308 */ /* 0x000fe20000000800 */
[----:B--2---:R-:W-:Y:S02]  /*d620*/  F2FP.PACK_AB R118, R227, R226 ;  /* 0x000000e2e376723e */ /* 0x004fe400000000ff */
[----:B------:R-:W-:Y:S02]  /*d630*/  MOV R193, R142 ;  /* 0x0000008e00c17202 */ /* 0x000fe40000000f00 */
[----:B------:R-:W-:Y:S02]  /*d640*/  MOV R142, R203 ;  /* 0x000000cb008e7202 */ /* 0x000fe40000000f00 */
[----:B------:R-:W-:Y:S02]  /*d650*/  MOV R144, R141 ;  /* 0x0000008d00907202 */ /* 0x000fe40000000f00 */
[----:B------:R-:W-:Y:S01]  /*d660*/  MOV R141, R138 ;  /* 0x0000008a008d7202 */ /* 0x000fe20000000f00 */
[----:B------:R1:W-:Y:S01]  /*d670*/  MUFU.EX2 R187, R106 ;  /* 0x0000006a00bb7308 */ /* 0x0003e20000000800 */
[----:B------:R-:W-:Y:S09]  /*d680*/  MOV R138, R135 ;  /* 0x00000087008a7202 */ /* 0x000ff20000000f00 */
[----:B------:R-:W-:Y:S10]  /*d690*/  MUFU.EX2 R201, R110 ;  /* 0x0000006e00c97308 */ /* 0x000ff40000000800 */
[----:B------:R-:W-:Y:S01]  /*d6a0*/  MUFU.EX2 R107, R108 ;  /* 0x0000006c006b7308 */ /* 0x000fe20000000800 */
[----:B-1----:R-:W-:Y:S09]  /*d6b0*/  FFMA.FTZ R106, R186, c[0x0][0x2d0], -R2 ;  /* 0x0000b400ba6a7a23 */ /* 0x002ff20000010802 */
[----:B------:R-:W1:Y:S02]  /*d6c0*/  MUFU.EX2 R186, R106 ;  /* 0x0000006a00ba7308 */ /* 0x000e640000000800 */
[----:B-1----:R-:W-:Y:S01]  /*d6d0*/  F2FP.PACK_AB R119, R186, R187 ;  /* 0x000000bbba77723e */ /* 0x002fe200000000ff */
[--C-:B------:R-:W-:Y:S02]  /*d6e0*/  FFMA.FTZ R106, R145, c[0x0][0x2d0], -R111.reuse ;  /* 0x0000b400916a7a23 */ /* 0x100fe4000001086f */
[----:B------:R-:W-:Y:S01]  /*d6f0*/  FFMA.FTZ R111, R143, c[0x0][0x2d0], -R111 ;  /* 0x0000b4008f6f7a23 */ /* 0x000fe2000001086f */
[----:B------:R-:W-:Y:S04]  /*d700*/  MOV R143, R139 ;  /* 0x0000008b008f7202 */ /* 0x000fe80000000f00 */
[----:B------:R1:W2:Y:S01]  /*d710*/  MUFU.EX2 R222, R106 ;  /* 0x0000006a00de7308 */ /* 0x0002a20000000800 */
[----:B------:R-:W-:Y:S01]  /*d720*/  MOV R139, R134 ;  /* 0x00000086008b7202 */ /* 0x000fe20000000f00 */
[C---:B------:R-:W-:Y:S08]  /*d730*/  HMMA.16816.F32 R8, R116.reuse, R124, R8 ;  /* 0x0000007c7408723c */ /* 0x040ff00000001808 */
[-C--:B------:R-:W-:Y:S01]  /*d740*/  HMMA.16816.F32 R12, R116, R126.reuse, R12 ;  /* 0x0000007e740c723c */ /* 0x080fe2000000180c */
[----:B------:R3:W-:Y:S07]  /*d750*/  MUFU.EX2 R200, R111 ;  /* 0x0000006f00c87308 */ /* 0x0007ee0000000800 */
[C---:B------:R-:W-:Y:S01]  /*d760*/  HMMA.16816.F32 R16, R112.reuse, R126, R16 ;  /* 0x0000007e7010723c */ /* 0x040fe20000001810 */
[----:B------:R-:W4:Y:S03]  /*d770*/  LDSM.16.MT88.4 R124, [R206+0x1800] ;  /* 0x00180000ce7c783b */ /* 0x000f260000004200 */
[--C-:B-1----:R-:W-:Y:S01]  /*d780*/  FFMA.FTZ R106, R140, c[0x0][0x2d0], -R176.reuse ;  /* 0x0000b4008c6a7a23 */ /* 0x102fe200000108b0 */
[----:B------:R-:W-:Y:S03]  /*d790*/  MOV R140, R132 ;  /* 0x00000084008c7202 */ /* 0x000fe60000000f00 */
[-C--:B------:R-:W-:Y:S01]  /*d7a0*/  HMMA.16816.F32 R20, R112, R128.reuse, R20 ;  /* 0x000000807014723c */ /* 0x080fe20000001814 */
[----:B------:R1:W-:Y:S03]  /*d7b0*/  MUFU.EX2 R203, R106 ;  /* 0x0000006a00cb7308 */ /* 0x0003e60000000800 */
[----:B--2---:R-:W-:Y:S04]  /*d7c0*/  F2FP.PACK_AB R108, R223, R222 ;  /* 0x000000dedf6c723e */ /* 0x004fe800000000ff */
[C---:B------:R-:W-:Y:S01]  /*d7d0*/  HMMA.16816.F32 R24, R116.reuse, R128, R24 ;  /* 0x000000807418723c */ /* 0x040fe20000001818 */
[----:B------:R-:W2:Y:S04]  /*d7e0*/  LDL.LU R129, [R1+0x20] ;  /* 0x0000200001817983 */ /* 0x000ea80000300800 */
[----:B------:R-:W5:Y:S03]  /*d7f0*/  LDL.LU R128, [R1+0x24] ;  /* 0x0000240001807983 */ /* 0x000f660000300800 */
[-C--:B------:R-:W-:Y:S01]  /*d800*/  HMMA.16816.F32 R28, R116, R130.reuse, R28 ;  /* 0x00000082741c723c */ /* 0x080fe2000000181c */
[----:B---3--:R-:W3:Y:S04]  /*d810*/  LDL.LU R111, [R1+0x28] ;  /* 0x00002800016f7983 */ /* 0x008ee80000300800 */
[----:B------:R-:W3:Y:S03]  /*d820*/  LDL.LU R110, [R1+0x2c] ;  /* 0x00002c00016e7983 */ /* 0x000ee60000300800 */
[C---:B------:R-:W-:Y:S04]  /*d830*/  HMMA.16816.F32 R32, R112.reuse, R130, R32 ;  /* 0x000000827020723c */ /* 0x040fe80000001820 */
[--C-:B-1----:R-:W-:Y:S01]  /*d840*/  FFMA.FTZ R106, R137, c[0x0][0x2d0], -R176.reuse ;  /* 0x0000b400896a7a23 */ /* 0x102fe200000108b0 */
[----:B------:R-:W-:Y:S02]  /*d850*/  MOV R137, R133 ;  /* 0x0000008500897202 */ /* 0x000fe40000000f00 */
[----:B------:R-:W1:Y:S01]  /*d860*/  LDSM.16.MT88.4 R132, [R205+0x2800] ;  /* 0x00280000cd84783b */ /* 0x000e620000004200 */
[-C--:B------:R-:W-:Y:S01]  /*d870*/  HMMA.16816.F32 R36, R112, R120.reuse, R36 ;  /* 0x000000787024723c */ /* 0x080fe20000001824 */
[----:B------:R4:W-:Y:S07]  /*d880*/  MUFU.EX2 R221, R106 ;  /* 0x0000006a00dd7308 */ /* 0x0009ee0000000800 */
[C---:B------:R-:W-:Y:S08]  /*d890*/  HMMA.16816.F32 R40, R116.reuse, R120, R40 ;  /* 0x000000787428723c */ /* 0x040ff00000001828 */
[-C--:B------:R-:W-:Y:S08]  /*d8a0*/  HMMA.16816.F32 R44, R116, R122.reuse, R44 ;  /* 0x0000007a742c723c */ /* 0x080ff0000000182c */
[C---:B------:R-:W-:Y:S01]  /*d8b0*/  HMMA.16816.F32 R48, R112.reuse, R122, R48 ;  /* 0x0000007a7030723c */ /* 0x040fe20000001830 */
[----:B------:R-:W1:Y:S03]  /*d8c0*/  LDSM.16.MT88.4 R120, [R206+0x2800] ;  /* 0x00280000ce78783b */ /* 0x000e660000004200 */
[--C-:B----4-:R-:W-:Y:S01]  /*d8d0*/  FFMA.FTZ R106, R144, c[0x0][0x2d0], -R176.reuse ;  /* 0x0000b400906a7a23 */ /* 0x110fe200000108b0 */
[----:B------:R-:W-:Y:S03]  /*d8e0*/  MOV R144, R141 ;  /* 0x0000008d00907202 */ /* 0x000fe60000000f00 */
[-C--:B------:R-:W-:Y:S01]  /*d8f0*/  HMMA.16816.F32 R52, R112, R124.reuse, R52 ;  /* 0x0000007c7034723c */ /* 0x080fe20000001834 */
[----:B------:R4:W-:Y:S07]  /*d900*/  MUFU.EX2 R199, R106 ;  /* 0x0000006a00c77308 */ /* 0x0009ee0000000800 */
[C---:B------:R-:W-:Y:S08]  /*d910*/  HMMA.16816.F32 R56, R116.reuse, R124, R56 ;  /* 0x0000007c7438723c */ /* 0x040ff00000001838 */
[-C--:B------:R-:W-:Y:S08]  /*d920*/  HMMA.16816.F32 R60, R116, R126.reuse, R60 ;  /* 0x0000007e743c723c */ /* 0x080ff0000000183c */
[C---:B------:R-:W-:Y:S01]  /*d930*/  HMMA.16816.F32 R64, R112.reuse, R126, R64 ;  /* 0x0000007e7040723c */ /* 0x040fe20000001840 */
[----:B------:R-:W2:Y:S03]  /*d940*/  LDSM.16.MT88.4 R124, [R205+0xc00] ;  /* 0x000c0000cd7c783b */ /* 0x000ea60000004200 */
[----:B----4-:R-:W-:Y:S04]  /*d950*/  FFMA.FTZ R106, R193, c[0x0][0x2d0], -R176 ;  /* 0x0000b400c16a7a23 */ /* 0x010fe800000108b0 */
[-C--:B-1----:R-:W-:Y:S01]  /*d960*/  HMMA.16816.F32 R68, R112, R132.reuse, R68 ;  /* 0x000000847044723c */ /* 0x082fe20000001844 */
[----:B------:R1:W-:Y:S07]  /*d970*/  MUFU.EX2 R196, R106 ;  /* 0x0000006a00c47308 */ /* 0x0003ee0000000800 */
[C---:B------:R-:W-:Y:S08]  /*d980*/  HMMA.16816.F32 R72, R116.reuse, R132, R72 ;  /* 0x000000847448723c */ /* 0x040ff00000001848 */
[-C--:B------:R-:W-:Y:S08]  /*d990*/  HMMA.16816.F32 R76, R116, R134.reuse, R76 ;  /* 0x00000086744c723c */ /* 0x080ff0000000184c */
[C---:B------:R-:W-:Y:S04]  /*d9a0*/  HMMA.16816.F32 R80, R112.reuse, R134, R80 ;  /* 0x000000867050723c */ /* 0x040fe80000001850 */
[--C-:B-1----:R-:W-:Y:S04]  /*d9b0*/  FFMA.FTZ R106, R143, c[0x0][0x2d0], -R177.reuse ;  /* 0x0000b4008f6a7a23 */ /* 0x102fe800000108b1 */
[-C--:B------:R-:W-:Y:S01]  /*d9c0*/  HMMA.16816.F32 R84, R112, R120.reuse, R84 ;  /* 0x000000787054723c */ /* 0x080fe20000001854 */
[----:B------:R1:W-:Y:S07]  /*d9d0*/  MUFU.EX2 R192, R106 ;  /* 0x0000006a00c07308 */ /* 0x0003ee0000000800 */
[C---:B------:R-:W-:Y:S08]  /*d9e0*/  HMMA.16816.F32 R88, R116.reuse, R120, R88 ;  /* 0x000000787458723c */ /* 0x040ff00000001858 */
[-C--:B------:R-:W-:Y:S08]  /*d9f0*/  HMMA.16816.F32 R92, R116, R122.reuse, R92 ;  /* 0x0000007a745c723c */ /* 0x080ff0000000185c */
[----:B------:R-:W-:Y:S04]  /*da00*/  HMMA.16816.F32 R96, R112, R122, R96 ;  /* 0x0000007a7060723c */ /* 0x000fe80000001860 */
[--C-:B-1----:R-:W-:Y:S04]  /*da10*/  FFMA.FTZ R106, R142, c[0x0][0x2d0], -R177.reuse ;  /* 0x0000b4008e6a7a23 */ /* 0x102fe800000108b1 */
[----:B------:R1:W4:Y:S04]  /*da20*/  MUFU.EX2 R193, R106 ;  /* 0x0000006a00c17308 */ /* 0x0003280000000800 */
[--C-:B-1----:R-:W-:Y:S01]  /*da30*/  FFMA.FTZ R106, R184, c[0x0][0x2d0], -R2.reuse ;  /* 0x0000b400b86a7a23 */ /* 0x102fe20000010802 */
[----:B----4-:R-:W-:Y:S05]  /*da40*/  F2FP.PACK_AB R176, R193, R192 ;  /* 0x000000c0c1b0723e */ /* 0x010fea00000000ff */
[----:B------:R1:W-:Y:S02]  /*da50*/  MUFU.EX2 R184, R106 ;  /* 0x0000006a00b87308 */ /* 0x0003e40000000800 */
[--C-:B-1----:R-:W-:Y:S02]  /*da60*/  FFMA.FTZ R106, R185, c[0x0][0x2d0], -R2.reuse ;  /* 0x0000b400b96a7a23 */ /* 0x102fe40000010802 */
[----:B------:R-:W-:Y:S01]  /*da70*/  FFMA.FTZ R2, R109, c[0x0][0x2d0], -R2 ;  /* 0x0000b4006d027a23 */ /* 0x000fe20000010802 */
[----:B------:R-:W-:Y:S05]  /*da80*/  F2FP.PACK_AB R109, R221, R203 ;  /* 0x000000cbdd6d723e */ /* 0x000fea00000000ff */
[----:B------:R1:W4:Y:S02]  /*da90*/  MUFU.EX2 R185, R106 ;  /* 0x0000006a00b97308 */ /* 0x0003240000000800 */
[--C-:B-1----:R-:W-:Y:S02]  /*daa0*/  FFMA.FTZ R106, R140, c[0x0][0x2d0], -R177.reuse ;  /* 0x0000b4008c6a7a23 */ /* 0x102fe400000108b1 */
[----:B------:R-:W1:Y:S06]  /*dab0*/  LDSM.16.MT88.4 R140, [R206+0xc00] ;  /* 0x000c0000ce8c783b */ /* 0x000e6c0000004200 */
[----:B------:R4:W-:Y:S02]  /*dac0*/  MUFU.EX2 R191, R106 ;  /* 0x0000006a00bf7308 */ /* 0x0009e40000000800 */
[----:B----4-:R-:W-:Y:S01]  /*dad0*/  FFMA.FTZ R106, R136, c[0x0][0x2d0], -R177 ;  /* 0x0000b400886a7a23 */ /* 0x010fe200000108b1 */
[----:B------:R-:W-:Y:S02]  /*dae0*/  MOV R136, R190 ;  /* 0x000000be00887202 */ /* 0x000fe40000000f00 */
[----:B------:R-:W-:Y:S05]  /*daf0*/  F2FP.PACK_AB R177, R185, R184 ;  /* 0x000000b8b9b1723e */ /* 0x000fea00000000ff */
[----:B------:R-:W4:Y:S10]  /*db00*/  MUFU.EX2 R190, R106 ;  /* 0x0000006a00be7308 */ /* 0x000f340000000800 */
[----:B------:R1:W1:Y:S01]  /*db10*/  MUFU.EX2 R106, R2 ;  /* 0x00000002006a7308 */ /* 0x0002620000000800 */
[----:B--2---:R-:W-:Y:S02]  /*db20*/  FFMA.FTZ R101, R101, R129, R144 ;  /* 0x0000008165657223 */ /* 0x004fe40000010090 */
[----:B-----5:R-:W-:Y:S02]  /*db30*/  FFMA.FTZ R100, R100, R128, R181 ;  /* 0x0000008064647223 */ /* 0x020fe400000100b5 */
[----:B------:R-:W-:Y:S02]  /*db40*/  FADD.FTZ R101, R183, R101 ;  /* 0x00000065b7657221 */ /* 0x000fe40000010000 */
[----:B---3--:R-:W-:Y:S01]  /*db50*/  FFMA.FTZ R3, R3, R111, R180 ;  /* 0x0000006f03037223 */ /* 0x008fe200000100b4 */
[----:B------:R-:W-:Y:S01]  /*db60*/  F2FP.PACK_AB R111, R196, R199 ;  /* 0x000000c7c46f723e */ /* 0x000fe200000000ff */
[----:B------:R-:W-:Y:S02]  /*db70*/  FADD.FTZ R100, R182, R100 ;  /* 0x00000064b6647221 */ /* 0x000fe40000010000 */
[----:B------:R-:W-:Y:S01]  /*db80*/  FFMA.FTZ R0, R0, R110, R178 ;  /* 0x0000006e00007223 */ /* 0x000fe200000100b2 */
[----:B------:R-:W-:Y:S01]  /*db90*/  F2FP.PACK_AB R110, R200, R201 ;  /* 0x000000c9c86e723e */ /* 0x000fe200000000ff */
[----:B------:R-:W2:Y:S01]  /*dba0*/  LDSM.16.MT88.4 R180, [R205+0x2c00] ;  /* 0x002c0000cdb4783b */ /* 0x000ea20000004200 */
[----:B----4-:R-:W-:Y:S01]  /*dbb0*/  F2FP.PACK_AB R178, R190, R191 ;  /* 0x000000bfbeb2723e */ /* 0x010fe200000000ff */
[----:B-1----:R-:W-:Y:S01]  /*dbc0*/  FADD.FTZ R2, R179, R0 ;  /* 0x00000000b3027221 */ /* 0x002fe20000010000 */
[----:B------:R-:W-:Y:S01]  /*dbd0*/  F2FP.PACK_AB R179, R106, R107 ;  /* 0x0000006b6ab3723e */ /* 0x000fe200000000ff */
[----:B------:R-:W-:Y:S01]  /*dbe0*/  FADD.FTZ R3, R250, R3 ;  /* 0x00000003fa037221 */ /* 0x000fe20000010000 */
[----:B------:R-:W-:Y:S01]  /*dbf0*/  MOV R250, R139 ;  /* 0x0000008b00fa7202 */ /* 0x000fe20000000f00 */
[-C--:B------:R-:W-:Y:S02]  /*dc00*/  HMMA.16816.F32 R112, R108, R124.reuse, R4 ;  /* 0x0000007c6c70723c */ /* 0x080fe40000001804 */
[----:B------:R-:W1:Y:S03]  /*dc10*/  LDSM.16.MT88.4 R4, [R206+0x2c00] ;  /* 0x002c0000ce04783b */ /* 0x000e660000004200 */
[----:B------:R-:W-:Y:S02]  /*dc20*/  FADD.FTZ R3, R252, R3 ;  /* 0x00000003fc037221 */ /* 0x000fe40000010000 */
[----:B------:R-:W-:Y:S01]  /*dc30*/  FADD.FTZ R2, R224, R2 ;  /* 0x00000002e0027221 */ /* 0x000fe20000010000 */
[C---:B------:R-:W-:Y:S04]  /*dc40*/  HMMA.16816.F32 R116, R176.reuse, R124, R8 ;  /* 0x0000007cb074723c */ /* 0x040fe80000001808 */
[----:B------:R-:W-:Y:S01]  /*dc50*/  FADD.FTZ R0, R138, R101 ;  /* 0x000000658a007221 */ /* 0x000fe20000010000 */
[----:B------:R-:W-:Y:S02]  /*dc60*/  MOV R101, R137 ;  /* 0x0000008900657202 */ /* 0x000fe40000000f00 */
[----:B------:R-:W-:Y:S01]  /*dc70*/  FADD.FTZ R10, R251, R3 ;  /* 0x00000003fb0a7221 */ /* 0x000fe20000010000 */
[-C--:B------:R-:W-:Y:S04]  /*dc80*/  HMMA.16816.F32 R120, R176, R126.reuse, R12 ;  /* 0x0000007eb078723c */ /* 0x080fe8000000180c */
[----:B------:R-:W-:Y:S01]  /*dc90*/  FADD.FTZ R0, R101, R0 ;  /* 0x0000000065007221 */ /* 0x000fe20000010000 */
[----:B------:R-:W-:Y:S01]  /*dca0*/  MOV R11, R136 ;  /* 0x00000088000b7202 */ /* 0x000fe20000000f00 */
        /* <DEDUP_REMOVED lines=40> */
[-C--:B--2---:R-:W-:Y:S04]  /*df30*/  HMMA.16816.F32 R68, R108, R180.reuse, R68 ;  /* 0x000000b46c44723c */ /* 0x084fe80000001844 */
[----:B------:R-:W-:Y:S02]  /*df40*/  FADD.FTZ R0, R234, R9 ;  /* 0x00000009ea007221 */ /* 0x000fe40000010000 */
[----:B------:R-:W-:Y:S02]  /*df50*/  FADD.FTZ R9, R230, R8 ;  /* 0x00000008e6097221 */ /* 0x000fe40000010000 */
[C---:B------:R-:W-:Y:S04]  /*df60*/  HMMA.16816.F32 R72, R176.reuse, R180, R72 ;  /* 0x000000b4b048723c */ /* 0x040fe80000001848 */
[----:B------:R-:W-:Y:S04]  /*df70*/  FADD.FTZ R8, R232, R0 ;  /* 0x00000000e8087221 */ /* 0x000fe80000010000 */
[-C--:B------:R-:W-:Y:S04]  /*df80*/  HMMA.16816.F32 R76, R176, R182.reuse, R76 ;  /* 0x000000b6b04c723c */ /* 0x080fe8000000184c */
[----:B------:R-:W-:Y:S04]  /*df90*/  FADD.FTZ R8, R222, R8 ;  /* 0x00000008de087221 */ /* 0x000fe80000010000 */
[C---:B------:R-:W-:Y:S08]  /*dfa0*/  HMMA.16816.F32 R80, R108.reuse, R182, R80 ;  /* 0x000000b66c50723c */ /* 0x040ff00000001850 */
[-C--:B-1----:R-:W-:Y:S08]  /*dfb0*/  HMMA.16816.F32 R84, R108, R4.reuse, R84 ;  /* 0x000000046c54723c */ /* 0x082ff00000001854 */
        /* <DEDUP_REMOVED lines=24> */
[----:B------:R1:W-:Y:S01]  /*e140*/  STL [R1+0x24], R3 ;  /* 0x0000240301007387 */ /* 0x0003e20000100800 */
[----:B------:R-:W-:Y:S01]  /*e150*/  FADD.FTZ R0, R106, R0 ;  /* 0x000000006a007221 */ /* 0x000fe20000010000 */
[----:B------:R-:W-:Y:S02]  /*e160*/  MOV R106, R103 ;  /* 0x00000067006a7202 */ /* 0x000fe40000000f00 */
[----:B------:R2:W-:Y:S04]  /*e170*/  STL [R1+0x28], R2 ;  /* 0x0000280201007387 */ /* 0x0005e80000100800 */
[----:B------:R3:W-:Y:S01]  /*e180*/  STL [R1+0x2c], R0 ;  /* 0x00002c0001007387 */ /* 0x0007e20000100800 */
[----:B-1----:R-:W-:Y:S02]  /*e190*/  MOV R3, R104 ;  /* 0x0000006800037202 */ /* 0x002fe40000000f00 */
[----:B--2---:R-:W-:Y:S01]  /*e1a0*/  MOV R2, R105 ;  /* 0x0000006900027202 */ /* 0x004fe20000000f00 */
[----:B------:R-:W-:-:S05]  /*e1b0*/  @P0 BRA `(.L_x_555) ;  /* 0xffffc32000000947 */ /* 0x000fca000383ffff */
.L_x_554:
[----:B------:R-:W-:Y:S02]  /*e1c0*/  MOV R10, 0x1f ;  /* 0x0000001f000a7802 */ /* 0x000fe40000000f00 */
[----:B------:R-:W-:Y:S01]  /*e1d0*/  MOV R9, 0xffffffff ;  /* 0xffffffff00097802 */ /* 0x000fe20000000f00 */
[----:B------:R-:W-:Y:S05]  /*e1e0*/  BRA.DIV ~URZ, `(.L_x_556) ;  /* 0x00002d727f007947 */ /* 0x000fea000b800000 */
[----:B---3--:R-:W2:Y:S04]  /*e1f0*/  LDL R0, [R1+0x20] ;  /* 0x0000200001007983 */ /* 0x008ea80000100800 */
[----:B--2---:R1:W2:Y:S02]  /*e200*/  SHFL.BFLY PT, R4, R0, 0x2, 0x1f ;  /* 0x0c401f0000047f89 */ /* 0x0042a400000e0000 */
.L_x_594:
[----:B-1----:R-:W3:Y:S02]  /*e210*/  LDL.LU R0, [R1+0x20] ;  /* 0x0000200001007983 */ /* 0x002ee40000300800 */
[----:B--23--:R-:W-:Y:S01]  /*e220*/  FADD.FTZ R4, R4, R0 ;  /* 0x0000000004047221 */ /* 0x00cfe20000010000 */
[----:B------:R-:W-:Y:S05]  /*e230*/  BRA.DIV ~URZ, `(.L_x_557) ;  /* 0x00002d827f007947 */ /* 0x000fea000b800000 */
[----:B------:R-:W2:Y:S04]  /*e240*/  LDL.LU R2, [R1+0x24] ;  /* 0x0000240001027983 */ /* 0x000ea80000300800 */
[----:B------:R-:W3:Y:S04]  /*e250*/  LDL.LU R0, [R1+0x28] ;  /* 0x0000280001007983 */ /* 0x000ee80000300800 */
[----:B------:R-:W4:Y:S04]  /*e260*/  LDL.LU R9, [R1+0x2c] ;  /* 0x00002c0001097983 */ /* 0x000f280000300800 */
[----:B--2---:R-:W1:Y:S04]  /*e270*/  SHFL.BFLY PT, R5, R2, 0x2, 0x1f ;  /* 0x0c401f0002057f89 */ /* 0x004e6800000e0000 */
[----:B---3--:R-:W2:Y:S04]  /*e280*/  SHFL.BFLY PT, R6, R0, 0x2, 0x1f ;  /* 0x0c401f0000067f89 */ /* 0x008ea800000e0000 */
[----:B----4-:R-:W3:Y:S01]  /*e290*/  SHFL.BFLY PT, R7, R9, 0x2, 0x1f ;  /* 0x0c401f0009077f89 */ /* 0x010ee200000e0000 */
[----:B-1----:R-:W-:-:S02]  /*e2a0*/  FADD.FTZ R5, R5, R2 ;  /* 0x0000000205057221 */ /* 0x002fc40000010000 */
[----:B--2---:R-:W-:-:S03]  /*e2b0*/  FADD.FTZ R6, R6, R0 ;  /* 0x0000000006067221 */ /* 0x004fc60000010000 */
[----:B------:R-:W1:Y:S01]  /*e2c0*/  SHFL.BFLY PT, R2, R5, 0x1, 0x1f ;  /* 0x0c201f0005027f89 */ /* 0x000e6200000e0000 */
[----:B---3--:R-:W-:-:S03]  /*e2d0*/  FADD.FTZ R7, R7, R9 ;  /* 0x0000000907077221 */ /* 0x008fc60000010000 */
[----:B------:R-:W2:Y:S04]  /*e2e0*/  SHFL.BFLY PT, R0, R4, 0x1, 0x1f ;  /* 0x0c201f0004007f89 */ /* 0x000ea800000e0000 */
[----:B------:R-:W3:Y:S04]  /*e2f0*/  SHFL.BFLY PT, R3, R6, 0x1, 0x1f ;  /* 0x0c201f0006037f89 */ /* 0x000ee800000e0000 */
[----:B------:R4:W4:Y:S01]  /*e300*/  SHFL.BFLY PT, R8, R7, 0x1, 0x1f ;  /* 0x0c201f0007087f89 */ /* 0x00092200000e0000 */
[----:B-1----:R-:W-:Y:S02]  /*e310*/  FADD.FTZ R5, R5, R2 ;  /* 0x0000000205057221 */ /* 0x002fe40000010000 */
[----:B--2---:R-:W-:-:S02]  /*e320*/  FADD.FTZ R4, R4, R0 ;  /* 0x0000000004047221 */ /* 0x004fc40000010000 */
[----:B---3--:R-:W-:-:S03]  /*e330*/  FADD.FTZ R6, R6, R3 ;  /* 0x0000000306067221 */ /* 0x008fc60000010000 */
.L_x_595:
[----:B------:R-:W-:Y:S01]  /*e340*/  FSETP.NE.FTZ.AND P3, PT, R4, RZ, PT ;  /* 0x000000ff0400720b */ /* 0x000fe20003f75000 */
[----:B------:R-:W-:Y:S01]  /*e350*/  CS2R R2, SRZ ;  /* 0x0000000000027805 */ /* 0x000fe2000001ff00 */
[----:B------:R-:W-:Y:S01]  /*e360*/  FSETP.NE.FTZ.AND P2, PT, R5, RZ, PT ;  /* 0x000000ff0500720b */ /* 0x000fe20003f55000 */
[----:B----4-:R-:W-:Y:S01]  /*e370*/  FADD.FTZ R7, R8, R7 ;  /* 0x0000000708077221 */ /* 0x010fe20000010000 */
[----:B------:R-:W-:Y:S02]  /*e380*/  FSETP.NE.FTZ.AND P1, PT, R6, RZ, PT ;  /* 0x000000ff0600720b */ /* 0x000fe40003f35000 */
[----:B------:R-:W-:Y:S02]  /*e390*/  MOV R0, RZ ;  /* 0x000000ff00007202 */ /* 0x000fe40000000f00 */
[----:B------:R-:W-:Y:S02]  /*e3a0*/  FSETP.NE.FTZ.AND P0, PT, R7, RZ, PT ;  /* 0x000000ff0700720b */ /* 0x000fe40003f15000 */
[----:B------:R-:W-:-:S02]  /*e3b0*/  MOV R47, 0xff800000 ;  /* 0xff800000002f7802 */ /* 0x000fc40000000f00 */
[----:B------:R-:W-:Y:S01]  /*e3c0*/  MOV R46, 0xff800000 ;  /* 0xff800000002e7802 */ /* 0x000fe20000000f00 */
[----:B------:R-:W1:Y:S01]  /*e3d0*/  @P3 MUFU.RCP R0, R4 ;  /* 0x0000000400003308 */ /* 0x000e620000001000 */
[----:B------:R-:W-:Y:S02]  /*e3e0*/  MOV R45, 0xff800000 ;  /* 0xff800000002d7802 */ /* 0x000fe40000000f00 */
[----:B------:R-:W-:Y:S02]  /*e3f0*/  MOV R44, 0xff800000 ;  /* 0xff800000002c7802 */ /* 0x000fe40000000f00 */
[----:B------:R-:W-:-:S03]  /*e400*/  @P1 MOV R13, 0x3f317218 ;  /* 0x3f317218000d1802 */ /* 0x000fc60000000f00 */
[----:B------:R-:W2:Y:S08]  /*e410*/  @P2 MUFU.RCP R3, R5 ;  /* 0x0000000500032308 */ /* 0x000eb00000001000 */
[----:B------:R-:W3:Y:S01]  /*e420*/  @P1 MUFU.RCP R2, R6 ;  /* 0x0000000600021308 */ /* 0x000ee20000001000 */
[C---:B-1----:R-:W-:Y:S02]  /*e430*/  FMUL.FTZ R112, R0.reuse, R112 ;  /* 0x0000007000707220 */ /* 0x042fe40000410000 */
[----:B------:R-:W-:-:S02]  /*e440*/  FMUL.FTZ R43, R0, R113 ;  /* 0x00000071002b7220 */ /* 0x000fc40000410000 */
[C---:B------:R-:W-:Y:S02]  /*e450*/  FMUL.FTZ R124, R0.reuse, R124 ;  /* 0x0000007c007c7220 */ /* 0x040fe40000410000 */
[C---:B------:R-:W-:Y:S01]  /*e460*/  FMUL.FTZ R40, R0.reuse, R125 ;  /* 0x0000007d00287220 */ /* 0x040fe20000410000 */
[----:B------:R-:W1:Y:S01]  /*e470*/  @P3 MUFU.LG2 R8, R4 ;  /* 0x0000000400083308 */ /* 0x000e620000000c00 */
[C---:B------:R-:W-:Y:S02]  /*e480*/  FMUL.FTZ R128, R0.reuse, R128 ;  /* 0x0000008000807220 */ /* 0x040fe40000410000 */
[C---:B------:R-:W-:Y:S02]  /*e490*/  FMUL.FTZ R37, R0.reuse, R129 ;  /* 0x0000008100257220 */ /* 0x040fe40000410000 */
[C---:B------:R-:W-:Y:S02]  /*e4a0*/  FMUL.FTZ R140, R0.reuse, R140 ;  /* 0x0000008c008c7220 */ /* 0x040fe40000410000 */
[C---:B------:R-:W-:Y:S01]  /*e4b0*/  FMUL.FTZ R34, R0.reuse, R141 ;  /* 0x0000008d00227220 */ /* 0x040fe20000410000 */
[----:B------:R4:W5:Y:S01]  /*e4c0*/  @P2 MUFU.LG2 R4, R5 ;  /* 0x0000000500042308 */ /* 0x0009620000000c00 */
[----:B------:R-:W-:-:S02]  /*e4d0*/  FMUL.FTZ R144, R0, R144 ;  /* 0x0000009000907220 */ /* 0x000fc40000410000 */
        /* <DEDUP_REMOVED lines=8> */
[----:B----4-:R-:W-:Y:S01]  /*e560*/  @P3 MOV R5, 0x3f317218 ;  /* 0x3f31721800053802 */ /* 0x010fe20000000f00 */
        /* <DEDUP_REMOVED lines=8> */
[----:B------:R-:W-:Y:S01]  /*e5f0*/  MOV R0, RZ ;  /* 0x000000ff00007202 */ /* 0x000fe20000000f00 */
[C---:B--2---:R-:W-:Y:S02]  /*e600*/  FMUL.FTZ R114, R3.reuse, R114 ;  /* 0x0000007203727220 */ /* 0x044fe40000410000 */
[C---:B------:R-:W-:Y:S02]  /*e610*/  FMUL.FTZ R42, R3.reuse, R115 ;  /* 0x00000073032a7220 */ /* 0x040fe40000410000 */
[C---:B------:R-:W-:Y:S01]  /*e620*/  FMUL.FTZ R126, R3.reuse, R126 ;  /* 0x0000007e037e7220 */ /* 0x040fe20000410000 */
[----:B------:R-:W-:Y:S01]  /*e630*/  @P0 MUFU.RCP R0, R7 ;  /* 0x0000000700000308 */ /* 0x000fe20000001000 */
        /* <DEDUP_REMOVED lines=22> */
[C---:B---3--:R-:W-:Y:S02]  /*e7a0*/  FMUL.FTZ R116, R2.reuse, R116 ;  /* 0x0000007402747220 */ /* 0x048fe40000410000 */
        /* <DEDUP_REMOVED lines=22> */
[----:B------:R-:W-:Y:S02]  /*e910*/  FMUL.FTZ R93, R2, R93 ;  /* 0x0000005d025d7220 */ /* 0x000fe40000410000 */
[----:B------:R-:W2:Y:S01]  /*e920*/  @P0 MUFU.LG2 R2, R7 ;  /* 0x0000000700020308 */ /* 0x000ea20000000c00 */
[----:B-1----:R-:W-:Y:S02]  /*e930*/  @P3 FMUL.FTZ R9, R8, 0.69314718246459960938 ;  /* 0x3f31721808093820 */ /* 0x002fe40000410000 */
[----:B-----5:R-:W-:Y:S02]  /*e940*/  @P2 FMUL.FTZ R8, R4, 0.69314718246459960938 ;  /* 0x3f31721804082820 */ /* 0x020fe40000410000 */
[----:B------:R-:W-:Y:S02]  /*e950*/  @P2 FMUL.FTZ R4, R3, c[0x0][0x2d0] ;  /* 0x0000b40003042a20 */ /* 0x000fe40000410000 */
[----:B------:R-:W-:-:S02]  /*e960*/  @P1 FMUL.FTZ R6, R6, 0.69314718246459960938 ;  /* 0x3f31721806061820 */ /* 0x000fc40000410000 */
[----:B------:R-:W-:Y:S02]  /*e970*/  @P1 FMUL.FTZ R3, R13, c[0x0][0x2d0] ;  /* 0x0000b4000d031a20 */ /* 0x000fe40000410000 */
[----:B------:R-:W-:Y:S02]  /*e980*/  @P3 FMUL.FTZ R5, R5, c[0x0][0x2d0] ;  /* 0x0000b40005053a20 */ /* 0x000fe40000410000 */
[----:B------:R-:W-:Y:S01]  /*e990*/  @P1 FFMA.FTZ R47, R3, R103, R6 ;  /* 0x00000067032f1223 */ /* 0x000fe20000010006 */
[----:B------:R-:W-:Y:S01]  /*e9a0*/  @P0 MOV R3, 0x3f317218 ;  /* 0x3f31721800030802 */ /* 0x000fe20000000f00 */
[----:B------:R-:W-:Y:S01]  /*e9b0*/  @P2 FFMA.FTZ R46, R4, R104, R8 ;  /* 0x00000068042e2223 */ /* 0x000fe20000010008 */
[----:B------:R-:W-:Y:S01]  /*e9c0*/  MOV R4, 0x1 ;  /* 0x0000000100047802 */ /* 0x000fe20000000f00 */
[----:B--2---:R-:W-:Y:S02]  /*e9d0*/  @P0 FMUL.FTZ R2, R2, 0.69314718246459960938 ;  /* 0x3f31721802020820 */ /* 0x004fe40000410000 */
[----:B------:R-:W-:-:S02]  /*e9e0*/  @P0 FMUL.FTZ R3, R3, c[0x0][0x2d0] ;  /* 0x0000b40003030a20 */ /* 0x000fc40000410000 */
[----:B------:R-:W-:Y:S02]  /*e9f0*/  @P3 FFMA.FTZ R45, R5, R105, R9 ;  /* 0x00000069052d3223 */ /* 0x000fe40000010009 */
        /* <DEDUP_REMOVED lines=23> */
[----:B------:R-:W-:Y:S01]  /*eb70*/  FMUL.FTZ R95, R0, R95 ;  /* 0x0000005f005f7220 */ /* 0x000fe20000410000 */
[----:B------:R-:W-:Y:S01]  /*eb80*/  PRMT R0, R4, 0x7610, R0 ;  /* 0x0000761004007816 */ /* 0x000fe20000000000 */
[----:B------:R-:W-:Y:S02]  /*eb90*/  @P0 FFMA.FTZ R44, R3, R102, R2 ;  /* 0x00000066032c0223 */ /* 0x000fe40000010002 */
.L_x_537:
[----:B-1----:R1:W5:Y:S01]  /*eba0*/  LDL R8, [R1+0x74] ;  /* 0x0000740001087983 */ /* 0x0023620000100800 */
[----:B------:R-:W-:Y:S03]  /*ebb0*/  BSSY B0, `(.L_x_558) ;  /* 0x0000012000007945 */ /* 0x000fe60003800000 */
[----:B------:R-:W2:Y:S02]  /*ebc0*/  S2R R48, SR_TID.X ;  /* 0x0000000000307919 */ /* 0x000ea40000002100 */
[----:B--2---:R-:W-:-:S13]  /*ebd0*/  LOP3.LUT P6, RZ, R48, 0x7f, RZ, 0xc0, !PT ;  /* 0x0000007f30ff7812 */ /* 0x004fda00078cc0ff */
[----:B------:R-:W-:Y:S05]  /*ebe0*/  @P6 BRA `(.L_x_559) ;  /* 0x000000e000006947 */ /* 0x000fea0003800000 */
[----:B-1----:R-:W1:Y:S01]  /*ebf0*/  S2R R4, SR_LANEID ;  /* 0x0000000000047919 */ /* 0x002e620000000000 */
[----:B------:R-:W-:Y:S01]  /*ec00*/  VOTEU.ANY UR4, UPT, PT ;  /* 0x0000000000047886 */ /* 0x000fe200038e0100 */
[----:B------:R-:W-:Y:S01]  /*ec10*/  IMAD.MOV.U32 R6, RZ, RZ, c[0x0][0x580] ;  /* 0x00016000ff067624 */ /* 0x000fe200078e00ff */
[----:B------:R-:W1:Y:S01]  /*ec20*/  FLO.U32 R3, UR4 ;  /* 0x0000000400037d00 */ /* 0x000e6200080e0000 */
[----:B------:R-:W-:-:S07]  /*ec30*/  IMAD.MOV.U32 R7, RZ, RZ, c[0x0][0x584] ;  /* 0x00016100ff077624 */ /* 0x000fce00078e00ff */
[----:B------:R-:W2:Y:S01]  /*ec40*/  POPC R2, UR4 ;  /* 0x0000000400027d09 */ /* 0x000ea20008000000 */
[----:B-1----:R-:W-:-:S13]  /*ec50*/  ISETP.EQ.U32.AND P0, PT, R3, R4, PT ;  /* 0x000000040300720c */ /* 0x002fda0003f02070 */
[----:B--2---:R-:W2:Y:S04]  /*ec60*/  @P0 ATOMG.E.ADD.STRONG.GPU PT, R2, [R6.64], R2 ;  /* 0x00000002060209a8 */ /* 0x004ea800081ee1c6 */
[----:B------:R-:W1:Y:S04]  /*ec70*/  S2R R4, SR_LTMASK ;  /* 0x0000000000047919 */ /* 0x000e680000003900 */
[----:B--2---:R1:W2:Y:S02]  /*ec80*/  SHFL.IDX PT, R3, R2, R3, 0x1f ;  /* 0x00001f0302037589 */ /* 0x0042a400000e0000 */
[----:B-1----:R-:W-:-:S06]  /*ec90*/  LOP3.LUT R2, R4, UR4, RZ, 0xc0, !PT ;  /* 0x0000000404027c12 */ /* 0x002fcc000f8ec0ff */
[----:B------:R-:W2:Y:S02]  /*eca0*/  POPC R2, R2 ;  /* 0x0000000200027309 */ /* 0x000ea40000000000 */
[----:B--2--5:R-:W-:-:S05]  /*ecb0*/  IADD3 R8, R3, c[0x0][0xc], R2 ;  /* 0x0000030003087a10 */ /* 0x024fca0007ffe002 */
[----:B------:R1:W-:Y:S02]  /*ecc0*/  STL [R1+0x74], R8 ;  /* 0x0000740801007387 */ /* 0x0003e40000100800 */
.L_x_559:
[----:B-1----:R-:W-:Y:S05]  /*ecd0*/  BSYNC B0 ;  /* 0x0000000000007941 */ /* 0x002fea0003800000 */
.L_x_558:
[----:B------:R-:W-:Y:S01]  /*ece0*/  PRMT R0, R0, 0x9910, RZ ;  /* 0x0000991000007816 */ /* 0x000fe200000000ff */
[----:B------:R-:W-:Y:S01]  /*ecf0*/  BSSY B1, `(.L_x_560) ;  /* 0x00001e0000017945 */ /* 0x000fe20003800000 */
[----:B-----5:R-:W-:Y:S02]  /*ed00*/  IMAD.MOV.U32 R60, RZ, RZ, R8 ;  /* 0x000000ffff3c7224 */ /* 0x020fe400078e0008 */
[----:B------:R-:W-:-:S13]  /*ed10*/  ISETP.NE.AND P0, PT, R0, RZ, PT ;  /* 0x000000ff0000720c */ /* 0x000fda0003f05270 */
[----:B------:R-:W-:Y:S05]  /*ed20*/  @!P0 BRA `(.L_x_561) ;  /* 0x000012d000008947 */ /* 0x000fea0003800000 */
[----:B------:R-:W2:Y:S04]  /*ed30*/  LDL R52, [R1+0x5c] ;  /* 0x00005c0001347983 */ /* 0x000ea80000100800 */
[----:B------:R-:W3:Y:S04]  /*ed40*/  LDL R51, [R1+0x60] ;  /* 0x0000600001337983 */ /* 0x000ee80000100800 */
[----:B------:R-:W4:Y:S04]  /*ed50*/  LDL R50, [R1+0x68] ;  /* 0x0000680001327983 */ /* 0x000f280000100800 */
[----:B------:R-:W5:Y:S01]  /*ed60*/  LDL R49, [R1+0x64] ;  /* 0x0000640001317983 */ /* 0x000f620000100800 */
[----:B------:R-:W-:Y:S01]  /*ed70*/  WARPSYNC 0xffffffff ;  /* 0xffffffff00007948 */ /* 0x000fe20003800000 */
[----:B------:R-:W-:-:S02]  /*ed80*/  F2FP.PACK_AB R43, R43, R112 ;  /* 0x000000702b2b723e */ /* 0x000fc400000000ff */
[----:B------:R-:W-:Y:S01]  /*ed90*/  BAR.SYNC.DEFER_BLOCKING 0x1, 0x80 ;  /* 0x0042000000007b1d */ /* 0x000fe20000010000 */
        /* <DEDUP_REMOVED lines=46> */
[----:B------:R-:W-:Y:S01]  /*f080*/  F2FP.PACK_AB R0, R95, R94 ;  /* 0x0000005e5f00723e */ /* 0x000fe200000000ff */
[----:B--2---:R1:W-:Y:S04]  /*f090*/  STS [R52+0x80], R43 ;  /* 0x0000802b34007388 */ /* 0x0043e80000000800 */
[----:B------:R1:W-:Y:S04]  /*f0a0*/  STS [R52+0x280], R42 ;  /* 0x0002802a34007388 */ /* 0x0003e80000000800 */
[----:B---3--:R1:W-:Y:S04]  /*f0b0*/  STS [R51], R40 ;  /* 0x0000002833007388 */ /* 0x0083e80000000800 */
[----:B------:R1:W-:Y:S04]  /*f0c0*/  STS [R51+0x200], R39 ;  /* 0x0002002733007388 */ /* 0x0003e80000000800 */
[----:B------:R1:W-:Y:S04]  /*f0d0*/  STS [R52+0x1080], R41 ;  /* 0x0010802934007388 */ /* 0x0003e80000000800 */
[----:B------:R1:W-:Y:S04]  /*f0e0*/  STS [R52+0x1280], R118 ;  /* 0x0012807634007388 */ /* 0x0003e80000000800 */
[----:B------:R1:W-:Y:S04]  /*f0f0*/  STS [R51+0x1000], R38 ;  /* 0x0010002633007388 */ /* 0x0003e80000000800 */
[----:B------:R1:W-:Y:S04]  /*f100*/  STS [R51+0x1200], R122 ;  /* 0x0012007a33007388 */ /* 0x0003e80000000800 */
[----:B----4-:R1:W-:Y:S04]  /*f110*/  STS [R50+0x80], R37 ;  /* 0x0000802532007388 */ /* 0x0103e80000000800 */
[----:B------:R1:W-:Y:S04]  /*f120*/  STS [R50+0x280], R36 ;  /* 0x0002802432007388 */ /* 0x0003e80000000800 */
[----:B-----5:R1:W-:Y:S04]  /*f130*/  STS [R49], R34 ;  /* 0x0000002231007388 */ /* 0x0203e80000000800 */
[----:B------:R1:W-:Y:S04]  /*f140*/  STS [R49+0x200], R33 ;  /* 0x0002002131007388 */ /* 0x0003e80000000800 */
        /* <DEDUP_REMOVED lines=36> */
[----:B------:R-:W-:Y:S06]  /*f390*/  BAR.SYNC.DEFER_BLOCKING 0x1, 0x80 ;  /* 0x0042000000007b1d */ /* 0x000fec0000010000 */
[----:B------:R-:W-:Y:S05]  /*f3a0*/  BRA.CONV ~URZ, `(.L_x_562) ;  /* 0x000000737f007947 */ /* 0x000fea000b800000 */
[----:B-1----:R-:W-:Y:S01]  /*f3b0*/  SHF.R.S32.HI R7, RZ, 0x1f, R48 ;  /* 0x0000001fff077819 */ /* 0x002fe20000011430 */
[----:B------:R-:W-:Y:S01]  /*f3c0*/  IMAD.MOV.U32 R4, RZ, RZ, RZ ;  /* 0x000000ffff047224 */ /* 0x000fe200078e00ff */
[----:B------:R-:W-:Y:S01]  /*f3d0*/  MOV R5, 0xf420 ;  /* 0x0000f42000057802 */ /* 0x000fe20000000f00 */
[----:B------:R-:W-:Y:S01]  /*f3e0*/  IMAD.MOV.U32 R0, RZ, RZ, 0x1f ;  /* 0x0000001fff007424 */ /* 0x000fe200078e00ff */
[----:B------:R-:W-:-:S04]  /*f3f0*/  LEA.HI R7, R7, R48, RZ, 0x7 ;  /* 0x0000003007077211 */ /* 0x000fc800078f38ff */
[----:B------:R-:W-:Y:S02]  /*f400*/  SHF.R.S32.HI R7, RZ, 0x7, R7 ;  /* 0x00000007ff077819 */ /* 0x000fe40000011407 */
[----:B------:R-:W-:Y:S05]  /*f410*/  CALL.REL.NOINC `($__internal_1_$__cuda_sm70_shflsync_idx_p) ;  /* 0x000021c000007944 */ /* 0x000fea0003c00000 */
.L_x_562:
[----:B-1----:R-:W2:Y:S04]  /*f420*/  LDL R2, [R1+0x58] ;  /* 0x0000580001027983 */ /* 0x002ea80000100800 */
[----:B------:R-:W3:Y:S04]  /*f430*/  LDL.LU R8, [R1+0x4c] ;  /* 0x00004c0001087983 */ /* 0x000ee80000300800 */
[----:B------:R-:W4:Y:S04]  /*f440*/  LDL.LU R15, [R1+0x50] ;  /* 0x00005000010f7983 */ /* 0x000f280000300800 */
[----:B------:R-:W2:Y:S04]  /*f450*/  LDL R14, [R1+0x78] ;  /* 0x00007800010e7983 */ /* 0x000ea80000100800 */
[----:B------:R-:W2:Y:S01]  /*f460*/  LDL.LU R18, [R1+0x48] ;  /* 0x0000480001127983 */ /* 0x000ea20000300800 */
[----:B------:R-:W-:-:S03]  /*f470*/  IMAD.MOV.U32 R0, RZ, RZ, 0x1 ;  /* 0x00000001ff007424 */ /* 0x000fc600078e00ff */
[----:B------:R-:W4:Y:S02]  /*f480*/  LDL R13, [R1+0x80] ;  /* 0x00008000010d7983 */ /* 0x000f240000100800 */
[----:B------:R-:W-:Y:S02]  /*f490*/  ISETP.NE.AND P1, PT, R0, c[0x0][0x4e8], PT ;  /* 0x00013a0000007a0c */ /* 0x000fe40003f25270 */
[----:B------:R-:W4:Y:S04]  /*f4a0*/  LDL R17, [R1+0x30] ;  /* 0x0000300001117983 */ /* 0x000f280000100800 */
[----:B------:R1:W5:Y:S04]  /*f4b0*/  LDL.64 R66, [R1+0x38] ;  /* 0x0000380001427983 */ /* 0x0003680000100a00 */
[----:B------:R1:W5:Y:S04]  /*f4c0*/  LDL R63, [R1+0x40] ;  /* 0x00004000013f7983 */ /* 0x0003680000100800 */
[----:B------:R1:W5:Y:S04]  /*f4d0*/  LDL R61, [R1+0x44] ;  /* 0x00004400013d7983 */ /* 0x0003680000100800 */
[----:B------:R1:W5:Y:S04]  /*f4e0*/  LDL R64, [R1+0x70] ;  /* 0x0000700001407983 */ /* 0x0003680000100800 */
[----:B------:R1:W5:Y:S04]  /*f4f0*/  LDL R62, [R1+0x6c] ;  /* 0x00006c00013e7983 */ /* 0x0003680000100800 */
[----:B------:R-:W1:Y:S01]  /*f500*/  S2R R16, SR_TID.X ;  /* 0x0000000000107919 */ /* 0x000e620000002100 */
[----:B------:R-:W-:-:S02]  /*f510*/  ULDC UR5, c[0x0][0x4e8] ;  /* 0x00013a0000057ab9 */ /* 0x000fc40000000800 */
[----:B------:R-:W-:Y:S02]  /*f520*/  ULDC UR4, c[0x0][0x388] ;  /* 0x0000e20000047ab9 */ /* 0x000fe40000000800 */
[----:B------:R-:W-:Y:S01]  /*f530*/  UIMAD UR4, UR5, UR4, URZ ;  /* 0x00000004050472a4 */ /* 0x000fe2000f8e023f */
[----:B------:R-:W1:Y:S01]  /*f540*/  S2R R19, SR_TID.X ;  /* 0x0000000000137919 */ /* 0x000e620000002100 */
[----:B------:R-:W-:Y:S01]  /*f550*/  BSSY B0, `(.L_x_563) ;  /* 0x0000071000007945 */ /* 0x000fe20003800000 */
[----:B---3--:R-:W-:-:S05]  /*f560*/  SHF.R.S32.HI R5, RZ, 0x1f, R8 ;  /* 0x0000001fff057819 */ /* 0x008fca0000011408 */
[----:B------:R-:W-:Y:S02]  /*f570*/  IMAD R6, R5, c[0x0][0x490], RZ ;  /* 0x0001240005067a24 */ /* 0x000fe400078e02ff */
[----:B--2---:R-:W-:-:S04]  /*f580*/  IMAD.IADD R4, R2, 0x1, R18 ;  /* 0x0000000102047824 */ /* 0x004fc800078e0212 */
[----:B------:R-:W-:Y:S01]  /*f590*/  @P1 IMAD.HI.U32 R7, R4, c[0x0][0x4ec], RZ ;  /* 0x00013b0004071a27 */ /* 0x000fe200078e00ff */
[----:B------:R-:W-:-:S03]  /*f5a0*/  MOV R0, R4 ;  /* 0x0000000400007202 */ /* 0x000fc60000000f00 */
[----:B------:R-:W-:Y:S01]  /*f5b0*/  IMAD.WIDE.U32 R2, R8, c[0x0][0x490], RZ ;  /* 0x0001240008027a25 */ /* 0x000fe200078e00ff */
[----:B------:R-:W-:-:S03]  /*f5c0*/  @P1 SHF.R.U32.HI R0, RZ, c[0x0][0x4f0], R7 ;  /* 0x00013c00ff001a19 */ /* 0x000fc60000011607 */
[C---:B------:R-:W-:Y:S02]  /*f5d0*/  IMAD R6, R8.reuse, c[0x0][0x494], R6 ;  /* 0x0001250008067a24 */ /* 0x040fe400078e0206 */
[----:B------:R-:W-:Y:S02]  /*f5e0*/  IMAD.MOV R7, RZ, RZ, -R0 ;  /* 0x000000ffff077224 */ /* 0x000fe400078e0a00 */
[----:B------:R-:W-:Y:S02]  /*f5f0*/  IMAD.IADD R3, R3, 0x1, R6 ;  /* 0x0000000103037824 */ /* 0x000fe400078e0206 */
[----:B------:R-:W-:Y:S01]  /*f600*/  IMAD R6, R5, c[0x0][0x3e8], RZ ;  /* 0x0000fa0005067a24 */ /* 0x000fe200078e02ff */
[----:B----4-:R-:W-:Y:S01]  /*f610*/  SHF.R.S32.HI R5, RZ, 0x1f, R15 ;  /* 0x0000001fff057819 */ /* 0x010fe2000001140f */
[----:B------:R-:W-:Y:S02]  /*f620*/  IMAD R4, R7, c[0x0][0x4e8], R4 ;  /* 0x00013a0007047a24 */ /* 0x000fe400078e0204 */
[----:B------:R-:W-:-:S02]  /*f630*/  IMAD R10, R8, c[0x0][0x3ec], R6 ;  /* 0x0000fb00080a7a24 */ /* 0x000fc400078e0206 */
[----:B------:R-:W-:-:S04]  /*f640*/  IMAD.WIDE.U32 R6, R15, c[0x0][0x498], R2 ;  /* 0x000126000f067a25 */ /* 0x000fc800078e0002 */
[----:B------:R-:W-:-:S04]  /*f650*/  IMAD.WIDE.U32 R8, R8, c[0x0][0x3e8], RZ ;  /* 0x0000fa0008087a25 */ /* 0x000fc800078e00ff */
[C---:B------:R-:W-:Y:S01]  /*f660*/  IMAD R11, R5.reuse, c[0x0][0x498], RZ ;  /* 0x00012600050b7a24 */ /* 0x040fe200078e02ff */
[----:B------:R-:W-:Y:S01]  /*f670*/  IADD3 R6, P0, R0, R6, RZ ;  /* 0x0000000600067210 */ /* 0x000fe20007f1e0ff */
[----:B------:R-:W-:Y:S01]  /*f680*/  IMAD R12, R5, c[0x0][0x3f0], RZ ;  /* 0x0000fc00050c7a24 */ /* 0x000fe200078e02ff */
[----:B------:R-:W-:Y:S01]  /*f690*/  SHF.R.S32.HI R5, RZ, 0x1f, R0 ;  /* 0x0000001fff057819 */ /* 0x000fe20000011400 */
[----:B------:R-:W-:Y:S01]  /*f6a0*/  IMAD R11, R15, c[0x0][0x49c], R11 ;  /* 0x000127000f0b7a24 */ /* 0x000fe200078e020b */
[----:B------:R-:W-:Y:S01]  /*f6b0*/  IADD3 R3, R9, R10, RZ ;  /* 0x0000000a09037210 */ /* 0x000fe20007ffe0ff */
[----:B------:R-:W-:Y:S01]  /*f6c0*/  IMAD.MOV.U32 R2, RZ, RZ, R8 ;  /* 0x000000ffff027224 */ /* 0x000fe200078e0008 */
[----:B------:R-:W-:Y:S02]  /*f6d0*/  SHF.R.S32.HI R0, RZ, 0x1f, R4 ;  /* 0x0000001fff007819 */ /* 0x000fe40000011404 */
[----:B------:R-:W-:Y:S01]  /*f6e0*/  IADD3.X R7, R5, R7, R11, P0, !PT ;  /* 0x0000000705077210 */ /* 0x000fe200007fe40b */
[----:B------:R-:W-:Y:S01]  /*f6f0*/  IMAD R11, R15, c[0x0][0x3f4], R12 ;  /* 0x0000fd000f0b7a24 */ /* 0x000fe200078e020c */
[----:B------:R-:W-:Y:S01]  /*f700*/  IADD3 R14, R14, R18, RZ ;  /* 0x000000120e0e7210 */ /* 0x000fe20007ffe0ff */
[----:B------:R-:W-:-:S02]  /*f710*/  IMAD R0, R0, c[0x0][0x488], RZ ;  /* 0x0001220000007a24 */ /* 0x000fc400078e02ff */
[----:B------:R-:W-:Y:S01]  /*f720*/  IMAD.WIDE.U32 R8, R15, c[0x0][0x3f0], R2 ;  /* 0x0000fc000f087a25 */ /* 0x000fe200078e0002 */
[----:B-1----:R-:W-:-:S03]  /*f730*/  SHF.R.S32.HI R15, RZ, 0x1f, R16 ;  /* 0x0000001fff0f7819 */ /* 0x002fc60000011410 */
[C---:B------:R-:W-:Y:S01]  /*f740*/  IMAD R10, R4.reuse, c[0x0][0x48c], R0 ;  /* 0x00012300040a7a24 */ /* 0x040fe200078e0200 */
[----:B------:R-:W-:Y:S01]  /*f750*/  LEA.HI R15, R15, R16, RZ, 0x5 ;  /* 0x000000100f0f7211 */ /* 0x000fe200078f28ff */
[----:B------:R-:W-:-:S04]  /*f760*/  IMAD.WIDE.U32 R2, R4, c[0x0][0x488], R6 ;  /* 0x0001220004027a25 */ /* 0x000fc800078e0006 */
[----:B------:R-:W-:Y:S01]  /*f770*/  @P1 IMAD.HI.U32 R5, R14, c[0x0][0x4ec], RZ ;  /* 0x00013b000e051a27 */ /* 0x000fe200078e00ff */
[----:B------:R-:W-:Y:S02]  /*f780*/  LEA R4, P0, R2, c[0x0][0x450], 0x2 ;  /* 0x0001140002047a11 */ /* 0x000fe400078010ff */
[----:B------:R-:W-:Y:S01]  /*f790*/  LOP3.LUT R15, R15, 0xffffffe0, RZ, 0xc0, !PT ;  /* 0xffffffe00f0f7812 */ /* 0x000fe200078ec0ff */
[----:B------:R-:W-:Y:S02]  /*f7a0*/  IMAD.IADD R3, R3, 0x1, R10 ;  /* 0x0000000103037824 */ /* 0x000fe400078e020a */
[----:B------:R-:W-:Y:S01]  /*f7b0*/  IMAD.MOV.U32 R0, RZ, RZ, R14 ;  /* 0x000000ffff007224 */ /* 0x000fe200078e000e */
[----:B------:R-:W-:Y:S01]  /*f7c0*/  @P1 SHF.R.U32.HI R0, RZ, c[0x0][0x4f0], R5 ;  /* 0x00013c00ff001a19 */ /* 0x000fe20000011605 */
[----:B------:R-:W-:Y:S01]  /*f7d0*/  IMAD.IADD R15, R16, 0x1, -R15 ;  /* 0x00000001100f7824 */ /* 0x000fe200078e0a0f */
[----:B------:R-:W-:Y:S02]  /*f7e0*/  LEA.HI.X R3, R2, c[0x0][0x454], R3, 0x2, P0 ;  /* 0x0001150002037a11 */ /* 0x000fe400000f1403 */
[----:B------:R-:W-:Y:S01]  /*f7f0*/  SHF.R.S32.HI R5, RZ, 0x1f, R0 ;  /* 0x0000001fff057819 */ /* 0x000fe20000011400 */
[----:B------:R-:W-:Y:S01]  /*f800*/  SHFL.IDX PT, R12, R4, RZ, 0x1c1f ;  /* 0x001c1fff040c7589 */ /* 0x000fe200000e0000 */
[----:B------:R-:W-:-:S02]  /*f810*/  IADD3 R2, R13, R18, RZ ;  /* 0x000000120d027210 */ /* 0x000fc40007ffe0ff */
[----:B------:R-:W-:Y:S01]  /*f820*/  IADD3 R7, R9, R11, RZ ;  /* 0x0000000b09077210 */ /* 0x000fe20007ffe0ff */
[----:B------:R-:W1:Y:S01]  /*f830*/  SHFL.IDX PT, R13, R3, RZ, 0x1c1f ;  /* 0x001c1fff030d7589 */ /* 0x000e6200000e0000 */
[----:B------:R-:W-:Y:S02]  /*f840*/  MOV R6, R8 ;  /* 0x0000000800067202 */ /* 0x000fe40000000f00 */
[----:B------:R-:W-:Y:S01]  /*f850*/  LOP3.LUT P0, RZ, R15, 0x3, RZ, 0xc0, !PT ;  /* 0x000000030fff7812 */ /* 0x000fe2000780c0ff */
[----:B------:R-:W-:Y:S01]  /*f860*/  SHFL.IDX PT, R10, R4, 0x1, 0x1c1f ;  /* 0x003c1f00040a7f89 */ /* 0x000fe200000e0000 */
[----:B------:R-:W-:-:S03]  /*f870*/  IMAD R15, R5, c[0x0][0x3e0], RZ ;  /* 0x0000f800050f7a24 */ /* 0x000fc600078e02ff */
[----:B------:R-:W2:Y:S04]  /*f880*/  SHFL.IDX PT, R11, R3, 0x1, 0x1c1f ;  /* 0x003c1f00030b7f89 */ /* 0x000ea800000e0000 */
[----:B------:R-:W-:Y:S04]  /*f890*/  SHFL.IDX PT, R8, R4, 0x2, 0x1c1f ;  /* 0x005c1f0004087f89 */ /* 0x000fe800000e0000 */
[----:B------:R-:W3:Y:S04]  /*f8a0*/  SHFL.IDX PT, R9, R3, 0x2, 0x1c1f ;  /* 0x005c1f0003097f89 */ /* 0x000ee800000e0000 */
[----:B------:R-:W-:Y:S04]  /*f8b0*/  SHFL.IDX PT, R4, R4, 0x3, 0x1c1f ;  /* 0x007c1f0004047f89 */ /* 0x000fe800000e0000 */
[----:B------:R4:W1:Y:S01]  /*f8c0*/  SHFL.IDX PT, R5, R3, 0x3, 0x1c1f ;  /* 0x007c1f0003057f89 */ /* 0x00086200000e0000 */
[----:B------:R-:W-:-:S02]  /*f8d0*/  IADD3 R16, R2, 0x8, RZ ;  /* 0x0000000802107810 */ /* 0x000fc40007ffe0ff */
[----:B------:R-:W-:Y:S02]  /*f8e0*/  ISETP.GE.OR P3, PT, R2, UR4, P0 ;  /* 0x0000000402007c0c */ /* 0x000fe40008766670 */
[----:B------:R-:W-:Y:S01]  /*f8f0*/  ISETP.GE.OR P2, PT, R16, UR4, P0 ;  /* 0x0000000410007c0c */ /* 0x000fe20008746670 */
[C---:B------:R-:W-:Y:S02]  /*f900*/  IMAD R15, R0.reuse, c[0x0][0x3e4], R15 ;  /* 0x0000f900000f7a24 */ /* 0x040fe400078e020f */
[----:B------:R-:W-:Y:S01]  /*f910*/  IMAD.WIDE.U32 R6, R0, c[0x0][0x3e0], R6 ;  /* 0x0000f80000067a25 */ /* 0x000fe200078e0006 */
[C---:B----4-:R-:W-:Y:S02]  /*f920*/  IADD3 R3, R2.reuse, 0x40, RZ ;  /* 0x0000004002037810 */ /* 0x050fe40007ffe0ff */
[----:B------:R-:W-:Y:S02]  /*f930*/  IADD3 R2, R2, 0x48, RZ ;  /* 0x0000004802027810 */ /* 0x000fe40007ffe0ff */
[----:B------:R-:W-:-:S02]  /*f940*/  ISETP.GE.OR P1, PT, R3, UR4, P0 ;  /* 0x0000000403007c0c */ /* 0x000fc40008726670 */
[----:B------:R-:W-:Y:S01]  /*f950*/  ISETP.GE.OR P0, PT, R2, UR4, P0 ;  /* 0x0000000402007c0c */ /* 0x000fe20008706670 */
[----:B------:R-:W-:Y:S01]  /*f960*/  IMAD.MOV R0, RZ, RZ, -R0 ;  /* 0x000000ffff007224 */ /* 0x000fe200078e0a00 */
[----:B------:R-:W-:Y:S01]  /*f970*/  IADD3 R3, R7, R15, RZ ;  /* 0x0000000f07037210 */ /* 0x000fe20007ffe0ff */
[----:B-1----:R-:W-:Y:S01]  /*f980*/  @!P3 ST.E [R12.64], R45 ;  /* 0x0000002d0c00b985 */ /* 0x002fe2000c101906 */
[----:B------:R-:W-:Y:S01]  /*f990*/  SHF.L.U32 R7, R17, 0x1, RZ ;  /* 0x0000000111077819 */ /* 0x000fe200000006ff */
[----:B------:R-:W-:Y:S02]  /*f9a0*/  IMAD R0, R0, c[0x0][0x4e8], R14 ;  /* 0x00013a0000007a24 */ /* 0x000fe400078e020e */
[----:B--2---:R-:W-:Y:S01]  /*f9b0*/  @!P2 ST.E [R10.64], R46 ;  /* 0x0000002e0a00a985 */ /* 0x004fe2000c101906 */
[----:B------:R-:W-:-:S03]  /*f9c0*/  IMAD.MOV.U32 R2, RZ, RZ, R6 ;  /* 0x000000ffff027224 */ /* 0x000fc600078e0006 */
[----:B---3--:R-:W-:Y:S01]  /*f9d0*/  @!P1 ST.E [R8.64], R47 ;  /* 0x0000002f08009985 */ /* 0x008fe2000c101906 */
[----:B------:R-:W-:-:S03]  /*f9e0*/  SHF.R.S32.HI R6, RZ, 0x1f, R0 ;  /* 0x0000001fff067819 */ /* 0x000fc60000011400 */
[----:B------:R1:W-:Y:S04]  /*f9f0*/  @!P0 ST.E [R4.64], R44 ;  /* 0x0000002c04008985 */ /* 0x0003e8000c101906 */
[----:B------:R2:W3:Y:S04]  /*fa00*/  LDS.128 R32, [R7+0x880] ;  /* 0x0008800007207984 */ /* 0x0004e80000000c00 */
[----:B------:R2:W4:Y:S04]  /*fa10*/  LDS.128 R44, [R7+0x1080] ;  /* 0x00108000072c7984 */ /* 0x0005280000000c00 */
[----:B------:R2:W2:Y:S04]  /*fa20*/  LDS.128 R52, [R7+0x1880] ;  /* 0x0018800007347984 */ /* 0x0004a80000000c00 */
[----:B------:R1:W2:Y:S04]  /*fa30*/  LDS.128 R28, [R7+0x2880] ;  /* 0x00288000071c7984 */ /* 0x0002a80000000c00 */
[----:B------:R2:W2:Y:S04]  /*fa40*/  LDS.128 R40, [R7+0x3080] ;  /* 0x0030800007287984 */ /* 0x0004a80000000c00 */
[----:B------:R2:W2:Y:S04]  /*fa50*/  LDS.128 R48, [R7+0x3880] ;  /* 0x0038800007307984 */ /* 0x0004a80000000c00 */
[----:B------:R2:W2:Y:S04]  /*fa60*/  LDS.128 R24, [R7+0x4880] ;  /* 0x0048800007187984 */ /* 0x0004a80000000c00 */
[----:B------:R2:W2:Y:S04]  /*fa70*/  LDS.128 R36, [R7+0x5080] ;  /* 0x0050800007247984 */ /* 0x0004a80000000c00 */
[----:B------:R2:W2:Y:S01]  /*fa80*/  LDS.128 R56, [R7+0x5880] ;  /* 0x0058800007387984 */ /* 0x0004a20000000c00 */
[----:B------:R-:W-:Y:S01]  /*fa90*/  SHF.R.S32.HI R17, RZ, 0x1f, R19 ;  /* 0x0000001fff117819 */ /* 0x000fe20000011413 */
[----:B------:R-:W-:-:S03]  /*faa0*/  IMAD R6, R6, c[0x0][0x3d8], RZ ;  /* 0x0000f60006067a24 */ /* 0x000fc600078e02ff */
[----:B------:R-:W-:Y:S01]  /*fab0*/  LEA.HI R17, R17, R19, RZ, 0x2 ;  /* 0x0000001311117211 */ /* 0x000fe200078f10ff */
[C---:B-1----:R-:W-:Y:S02]  /*fac0*/  IMAD R4, R0.reuse, c[0x0][0x3dc], R6 ;  /* 0x0000f70000047a24 */ /* 0x042fe400078e0206 */
[----:B------:R-:W-:Y:S01]  /*fad0*/  IMAD.WIDE.U32 R2, R0, c[0x0][0x3d8], R2 ;  /* 0x0000f60000027a25 */ /* 0x000fe200078e0002 */
[----:B------:R-:W-:-:S03]  /*fae0*/  SHF.R.S32.HI R17, RZ, 0x2, R17 ;  /* 0x00000002ff117819 */ /* 0x000fc60000011411 */
[----:B------:R-:W-:Y:S01]  /*faf0*/  IMAD.IADD R3, R3, 0x1, R4 ;  /* 0x0000000103037824 */ /* 0x000fe200078e0204 */
[C---:B------:R-:W-:Y:S02]  /*fb00*/  LEA R11, P0, R2.reuse, c[0x0][0x380], 0x1 ;  /* 0x0000e000020b7a11 */ /* 0x040fe400078008ff */
[----:B------:R-:W-:Y:S02]  /*fb10*/  IADD3 R10, R17, R18, RZ ;  /* 0x00000012110a7210 */ /* 0x000fe40007ffe0ff */
[----:B------:R-:W-:Y:S02]  /*fb20*/  LEA.HI.X R3, R2, c[0x0][0x384], R3, 0x1, P0 ;  /* 0x0000e10002037a11 */ /* 0x000fe400000f0c03 */
[----:B------:R-:W-:Y:S01]  /*fb30*/  ISETP.GE.AND P0, PT, R10, UR4, PT ;  /* 0x000000040a007c0c */ /* 0x000fe2000bf06270 */
[----:B------:R1:W1:Y:S04]  /*fb40*/  SHFL.IDX PT, R0, R11, RZ, 0x1c1f ;  /* 0x001c1fff0b007589 */ /* 0x00026800000e0000 */
[----:B------:R1:W1:Y:S08]  /*fb50*/  SHFL.IDX PT, R2, R3, RZ, 0x1c1f ;  /* 0x001c1fff03027589 */ /* 0x00027000000e0000 */
[----:B------:R-:W-:Y:S05]  /*fb60*/  @P0 BRA `(.L_x_564) ;  /* 0x000000f000000947 */ /* 0x000fea0003800000 */
[----:B---34-:R-:W3:Y:S01]  /*fb70*/  LDS.128 R20, [R7+0x80] ;  /* 0x0000800007147984 */ /* 0x018ee20000000c00 */
[----:B-----5:R-:W-:-:S02]  /*fb80*/  ISETP.GE.AND P5, PT, R66, c[0x0][0x3c8], PT ;  /* 0x0000f20042007a0c */ /* 0x020fc40003fa6270 */
[----:B------:R-:W-:Y:S01]  /*fb90*/  ISETP.GE.AND P4, PT, R63, c[0x0][0x3c8], PT ;  /* 0x0000f2003f007a0c */ /* 0x000fe20003f86270 */
[----:B------:R-:W4:Y:S01]  /*fba0*/  LDS.128 R16, [R7+0x2080] ;  /* 0x0020800007107984 */ /* 0x000f220000000c00 */
[----:B------:R-:W-:-:S03]  /*fbb0*/  ISETP.GE.AND P3, PT, R61, c[0x0][0x3c8], PT ;  /* 0x0000f2003d007a0c */ /* 0x000fc60003f66270 */
[----:B------:R2:W1:Y:S06]  /*fbc0*/  LDS.128 R12, [R7+0x4080] ;  /* 0x00408000070c7984 */ /* 0x00046c0000000c00 */
[-C--:B-1----:R-:W-:Y:S02]  /*fbd0*/  @!P5 LEA R8, P2, R66, R0.reuse, 0x1 ;  /* 0x000000004208d211 */ /* 0x082fe400078408ff */
[-C--:B------:R-:W-:Y:S02]  /*fbe0*/  @!P4 LEA R6, P1, R63, R0.reuse, 0x1 ;  /* 0x000000003f06c211 */ /* 0x080fe400078208ff */
[----:B------:R-:W-:-:S02]  /*fbf0*/  @!P3 LEA R4, P0, R61, R0, 0x1 ;  /* 0x000000003d04b211 */ /* 0x000fc400078008ff */
[-C--:B------:R-:W-:Y:S02]  /*fc00*/  @!P5 LEA.HI.X R9, R66, R2.reuse, R67, 0x1, P2 ;  /* 0x000000024209d211 */ /* 0x080fe400010f0c43 */
[-C--:B------:R-:W-:Y:S02]  /*fc10*/  @!P3 LEA.HI.X R5, R61, R2.reuse, R62, 0x1, P0 ;  /* 0x000000023d05b211 */ /* 0x080fe400000f0c3e */
[----:B--2---:R-:W-:Y:S01]  /*fc20*/  @!P4 LEA.HI.X R7, R63, R2, R64, 0x1, P1 ;  /* 0x000000023f07c211 */ /* 0x004fe200008f0c40 */
[----:B---3--:R1:W-:Y:S04]  /*fc30*/  @!P5 ST.E.128 [R8.64], R20 ;  /* 0x000000140800d985 */ /* 0x0083e8000c101d06 */
[----:B----4-:R1:W-:Y:S04]  /*fc40*/  @!P4 ST.E.128 [R6.64], R16 ;  /* 0x000000100600c985 */ /* 0x0103e8000c101d06 */
[----:B------:R1:W-:Y:S02]  /*fc50*/  @!P3 ST.E.128 [R4.64], R12 ;  /* 0x0000000c0400b985 */ /* 0x0003e4000c101d06 */
.L_x_564:
[----:B---34-:R-:W-:Y:S05]  /*fc60*/  BSYNC B0 ;  /* 0x0000000000007941 */ /* 0x018fea0003800000 */
.L_x_563:
[----:B-1----:R-:W-:Y:S01]  /*fc70*/  IADD3 R4, R10, 0x20, RZ ;  /* 0x000000200a047810 */ /* 0x002fe20007ffe0ff */
[----:B------:R1:W3:Y:S01]  /*fc80*/  SHFL.IDX PT, R2, R3, 0x1, 0x1c1f ;  /* 0x003c1f0003027f89 */ /* 0x0002e200000e0000 */
[----:B------:R-:W-:Y:S02]  /*fc90*/  BSSY B0, `(.L_x_565) ;  /* 0x0000010000007945 */ /* 0x000fe40003800000 */
[----:B------:R-:W-:Y:S01]  /*fca0*/  ISETP.GE.AND P0, PT, R4, UR4, PT ;  /* 0x0000000404007c0c */ /* 0x000fe2000bf06270 */
[----:B------:R1:W4:-:S12]  /*fcb0*/  SHFL.IDX PT, R0, R11, 0x1, 0x1c1f ;  /* 0x003c1f000b007f89 */ /* 0x00031800000e0000 */
[----:B------:R-:W-:Y:S05]  /*fcc0*/  @P0 BRA `(.L_x_566) ;  /* 0x000000c000000947 */ /* 0x000fea0003800000 */
[----:B-----5:R-:W-:Y:S02]  /*fcd0*/  ISETP.GE.AND P2, PT, R66, c[0x0][0x3c8], PT ;  /* 0x0000f20042007a0c */ /* 0x020fe40003f46270 */
[----:B------:R-:W-:Y:S02]  /*fce0*/  ISETP.GE.AND P1, PT, R63, c[0x0][0x3c8], PT ;  /* 0x0000f2003f007a0c */ /* 0x000fe40003f26270 */
[----:B------:R-:W-:-:S09]  /*fcf0*/  ISETP.GE.AND P0, PT, R61, c[0x0][0x3c8], PT ;  /* 0x0000f2003d007a0c */ /* 0x000fd20003f06270 */
[CC--:B----4-:R-:W-:Y:S02]  /*fd00*/  @!P2 LEA R8, P5, R66.reuse, R0.reuse, 0x1 ;  /* 0x000000004208a211 */ /* 0x0d0fe400078a08ff */
[-C--:B------:R-:W-:Y:S02]  /*fd10*/  @!P1 LEA R6, P4, R63, R0.reuse, 0x1 ;  /* 0x000000003f069211 */ /* 0x080fe400078808ff */
[----:B------:R-:W-:Y:S02]  /*fd20*/  @!P0 LEA R4, P3, R61, R0, 0x1 ;  /* 0x000000003d048211 */ /* 0x000fe400078608ff */
[-C--:B---3--:R-:W-:Y:S02]  /*fd30*/  @!P2 LEA.HI.X R9, R66, R2.reuse, R67, 0x1, P5 ;  /* 0x000000024209a211 */ /* 0x088fe400028f0c43 */
[-C--:B--2---:R-:W-:Y:S02]  /*fd40*/  @!P1 LEA.HI.X R7, R63, R2.reuse, R64, 0x1, P4 ;  /* 0x000000023f079211 */ /* 0x084fe400020f0c40 */
[----:B------:R-:W-:Y:S01]  /*fd50*/  @!P0 LEA.HI.X R5, R61, R2, R62, 0x1, P3 ;  /* 0x000000023d058211 */ /* 0x000fe200018f0c3e */
[----:B------:R2:W-:Y:S04]  /*fd60*/  @!P2 ST.E.128 [R8.64], R32 ;  /* 0x000000200800a985 */ /* 0x0005e8000c101d06 */
[----:B------:R2:W-:Y:S04]  /*fd70*/  @!P1 ST.E.128 [R6.64], R28 ;  /* 0x0000001c06009985 */ /* 0x0005e8000c101d06 */
[----:B------:R2:W-:Y:S02]  /*fd80*/  @!P0 ST.E.128 [R4.64], R24 ;  /* 0x0000001804008985 */ /* 0x0005e4000c101d06 */
.L_x_566:
[----:B------:R-:W-:Y:S05]  /*fd90*/  BSYNC B0 ;  /* 0x0000000000007941 */ /* 0x000fea0003800000 */
.L_x_565:
[----:B--2---:R-:W-:Y:S01]  /*fda0*/  IADD3 R4, R10, 0x40, RZ ;  /* 0x000000400a047810 */ /* 0x004fe20007ffe0ff */
[----:B---3--:R2:W3:Y:S01]  /*fdb0*/  SHFL.IDX PT, R2, R3, 0x2, 0x1c1f ;  /* 0x005c1f0003027f89 */ /* 0x0084e200000e0000 */
[----:B------:R-:W-:Y:S02]  /*fdc0*/  BSSY B0, `(.L_x_567) ;  /* 0x0000010000007945 */ /* 0x000fe40003800000 */
[----:B------:R-:W-:Y:S01]  /*fdd0*/  ISETP.GE.AND P0, PT, R4, UR4, PT ;  /* 0x0000000404007c0c */ /* 0x000fe2000bf06270 */
[----:B----4-:R2:W4:-:S12]  /*fde0*/  SHFL.IDX PT, R0, R11, 0x2, 0x1c1f ;  /* 0x005c1f000b007f89 */ /* 0x01051800000e0000 */
        /* <DEDUP_REMOVED lines=8> */
[-C--:B------:R-:W-:Y:S02]  /*fe70*/  @!P1 LEA.HI.X R7, R63, R2.reuse, R64, 0x1, P4 ;  /* 0x000000023f079211 */ /* 0x080fe400020f0c40 */
[----:B------:R-:W-:Y:S01]  /*fe80*/  @!P0 LEA.HI.X R5, R61, R2, R62, 0x1, P3 ;  /* 0x000000023d058211 */ /* 0x000fe200018f0c3e */
[----:B------:R3:W-:Y:S04]  /*fe90*/  @!P2 ST.E.128 [R8.64], R44 ;  /* 0x0000002c0800a985 */ /* 0x0007e8000c101d06 */
[----:B------:R3:W-:Y:S04]  /*fea0*/  @!P1 ST.E.128 [R6.64], R40 ;  /* 0x0000002806009985 */ /* 0x0007e8000c101d06 */
[----:B------:R3:W-:Y:S02]  /*feb0*/  @!P0 ST.E.128 [R4.64], R36 ;  /* 0x0000002404008985 */ /* 0x0007e4000c101d06 */
.L_x_568:
[----:B------:R-:W-:Y:S05]  /*fec0*/  BSYNC B0 ;  /* 0x0000000000007941 */ /* 0x000fea0003800000 */
.L_x_567:
[----:B---3--:R3:W1:Y:S04]  /*fed0*/  SHFL.IDX PT, R2, R3, 0x3, 0x1c1f ;  /* 0x007c1f0003027f89 */ /* 0x00866800000e0000 */
[----:B----4-:R4:W2:Y:S02]  /*fee0*/  SHFL.IDX PT, R0, R11, 0x3, 0x1c1f ;  /* 0x007c1f000b007f89 */ /* 0x0108a400000e0000 */
[----:B-123--:R-:W-:-:S04]  /*fef0*/  IADD3 R3, R10, 0x60, RZ ;  /* 0x000000600a037810 */ /* 0x00efc80007ffe0ff */
[----:B------:R-:W-:-:S13]  /*ff00*/  ISETP.GE.AND P0, PT, R3, UR4, PT ;  /* 0x0000000403007c0c */ /* 0x000fda000bf06270 */
[----:B------:R-:W-:Y:S05]  /*ff10*/  @P0 BRA `(.L_x_569) ;  /* 0x00000bd000000947 */ /* 0x000fea0003800000 */
[----:B----45:R-:W-:Y:S02]  /*ff20*/  ISETP.GE.AND P1, PT, R66, c[0x0][0x3c8], PT ;  /* 0x0000f20042007a0c */ /* 0x030fe40003f26270 */
[----:B------:R-:W-:-:S11]  /*ff30*/  ISETP.GE.AND P0, PT, R63, c[0x0][0x3c8], PT ;  /* 0x0000f2003f007a0c */ /* 0x000fd60003f06270 */
[CC--:B------:R-:W-:Y:S02]  /*ff40*/  @!P1 LEA R6, P3, R66.reuse, R0.reuse, 0x1 ;  /* 0x0000000042069211 */ /* 0x0c0fe400078608ff */
[C---:B------:R-:W-:Y:S02]  /*ff50*/  @!P0 LEA R4, P2, R63.reuse, R0, 0x1 ;  /* 0x000000003f048211 */ /* 0x040fe400078408ff */
[-C--:B------:R-:W-:Y:S02]  /*ff60*/  @!P1 LEA.HI.X R7, R66, R2.reuse, R67, 0x1, P3 ;  /* 0x0000000242079211 */ /* 0x080fe400018f0c43 */
[----:B------:R-:W-:-:S03]  /*ff70*/  @!P0 LEA.HI.X R5, R63, R2, R64, 0x1, P2 ;  /* 0x000000023f058211 */ /* 0x000fc600010f0c40 */
[----:B------:R1:W-:Y:S04]  /*ff80*/  @!P1 ST.E.128 [R6.64], R52 ;  /* 0x0000003406009985 */ /* 0x0003e8000c101d06 */
[----:B------:R1:W-:Y:S01]  /*ff90*/  @!P0 ST.E.128 [R4.64], R48 ;  /* 0x0000003004008985 */ /* 0x0003e2000c101d06 */
[----:B------:R-:W-:-:S13]  /*ffa0*/  ISETP.GE.AND P0, PT, R61, c[0x0][0x3c8], PT ;  /* 0x0000f2003d007a0c */ /* 0x000fda0003f06270 */
[----:B------:R-:W-:Y:S05]  /*ffb0*/  @P0 BRA `(.L_x_569) ;  /* 0x00000b3000000947 */ /* 0x000fea0003800000 */
[----:B-1----:R-:W-:-:S04]  /*ffc0*/  LEA R4, P0, R61, R0, 0x1 ;  /* 0x000000003d047211 */ /* 0x002fc800078008ff */
[----:B------:R-:W-:-:S05]  /*ffd0*/  LEA.HI.X R5, R61, R2, R62, 0x1, P0 ;  /* 0x000000023d057211 */ /* 0x000fca00000f0c3e */
[----:B------:R1:W-:Y:S01]  /*ffe0*/  ST.E.128 [R4.64], R56 ;  /* 0x0000003804007985 */ /* 0x0003e2000c101d06 */
[----:B------:R-:W-:Y:S05]  /*fff0*/  BRA `(.L_x_569) ;  /* 0x00000af000007947 */ /* 0x000fea0003800000 */
.L_x_561:
[----:B------:R-:W2:Y:S04]  /*10000*/  LDL R0, [R1+0x48] ;  /* 0x0000480001007983 */ /* 0x000ea80000100800 */
[----:B------:R-:W3:Y:S04]  /*10010*/  LDL R14, [R1+0x4c] ;  /* 0x00004c00010e7983 */ /* 0x000ee80000100800 */
[----:B------:R-:W4:Y:S01]  /*10020*/  LDL R13, [R1+0x50] ;  /* 0x00005000010d7983 */ /* 0x000f220000100800 */
[----:B------:R-:W-:Y:S03]  /*10030*/  BSSY B0, `(.L_x_570) ;  /* 0x0000025000007945 */ /* 0x000fe60003800000 */
[----:B------:R-:W1:Y:S02]  /*10040*/  S2R R11, SR_TID.X ;  /* 0x00000000000b7919 */ /* 0x000e640000002100 */
[----:B-1----:R-:W-:Y:S01]  /*10050*/  ISETP.GE.AND P0, PT, R11, 0x80, PT ;  /* 0x000000800b00780c */ /* 0x002fe20003f06270 */
[----:B--2---:R-:W-:Y:S01]  /*10060*/  IMAD.MOV.U32 R12, RZ, RZ, R0 ;  /* 0x000000ffff0c7224 */ /* 0x004fe200078e0000 */
[----:B---3--:R-:W-:-:S02]  /*10070*/  SHF.R.S32.HI R8, RZ, 0x1f, R14 ;  /* 0x0000001fff087819 */ /* 0x008fc4000001140e */
[----:B----4-:R-:W-:-:S09]  /*10080*/  SHF.R.S32.HI R10, RZ, 0x1f, R13 ;  /* 0x0000001fff0a7819 */ /* 0x010fd2000001140d */
[----:B------:R-:W-:Y:S05]  /*10090*/  @P0 BRA `(.L_x_571) ;  /* 0x000001e000000947 */ /* 0x000fea0003800000 */
[----:B------:R-:W-:Y:S02]  /*100a0*/  MOV R2, c[0x0][0x4e8] ;  /* 0x00013a0000027a02 */ /* 0x000fe40000000f00 */
[----:B------:R-:W-:-:S03]  /*100b0*/  IADD3 R6, R12, R11, RZ ;  /* 0x0000000b0c067210 */ /* 0x000fc60007ffe0ff */
[----:B------:R-:W-:-:S05]  /*100c0*/  IMAD R0, R2, c[0x0][0x388], RZ ;  /* 0x0000e20002007a24 */ /* 0x000fca00078e02ff */
[----:B------:R-:W-:-:S13]  /*100d0*/  ISETP.GE.AND P0, PT, R6, R0, PT ;  /* 0x000000000600720c */ /* 0x000fda0003f06270 */
[----:B------:R-:W-:Y:S05]  /*100e0*/  @P0 BRA `(.L_x_571) ;  /* 0x0000019000000947 */ /* 0x000fea0003800000 */
[----:B------:R-:W-:Y:S01]  /*100f0*/  ISETP.NE.AND P0, PT, R2, 0x1, PT ;  /* 0x000000010200780c */ /* 0x000fe20003f05270 */
[----:B------:R-:W-:Y:S01]  /*10100*/  IMAD R4, R8, c[0x0][0x490], RZ ;  /* 0x0001240008047a24 */ /* 0x000fe200078e02ff */
[----:B------:R-:W-:Y:S01]  /*10110*/  MOV R0, R6 ;  /* 0x0000000600007202 */ /* 0x000fe20000000f00 */
[----:B------:R-:W-:-:S04]  /*10120*/  IMAD.WIDE.U32 R2, R14, c[0x0][0x490], RZ ;  /* 0x000124000e027a25 */ /* 0x000fc800078e00ff */
[----:B------:R-:W-:Y:S02]  /*10130*/  IMAD R4, R14, c[0x0][0x494], R4 ;  /* 0x000125000e047a24 */ /* 0x000fe400078e0204 */
[----:B------:R-:W-:-:S03]  /*10140*/  IMAD R9, R10, c[0x0][0x498], RZ ;  /* 0x000126000a097a24 */ /* 0x000fc600078e02ff */
[----:B------:R-:W-:Y:S01]  /*10150*/  IADD3 R3, R3, R4, RZ ;  /* 0x0000000403037210 */ /* 0x000fe20007ffe0ff */
[----:B------:R-:W-:-:S05]  /*10160*/  @P0 IMAD.HI.U32 R5, R6, c[0x0][0x4ec], RZ ;  /* 0x00013b0006050a27 */ /* 0x000fca00078e00ff */
[----:B------:R-:W-:Y:S01]  /*10170*/  @P0 SHF.R.U32.HI R0, RZ, c[0x0][0x4f0], R5 ;  /* 0x00013c00ff000a19 */ /* 0x000fe20000011605 */
[----:B------:R-:W-:-:S03]  /*10180*/  IMAD.WIDE.U32 R4, R13, c[0x0][0x498], R2 ;  /* 0x000126000d047a25 */ /* 0x000fc600078e0002 */
[C---:B------:R-:W-:Y:S01]  /*10190*/  IADD3 R7, -R0.reuse, RZ, RZ ;  /* 0x000000ff00077210 */ /* 0x040fe20007ffe1ff */
[----:B------:R-:W-:Y:S01]  /*101a0*/  IMAD R3, R13, c[0x0][0x49c], R9 ;  /* 0x000127000d037a24 */ /* 0x000fe200078e0209 */
[----:B------:R-:W-:-:S03]  /*101b0*/  IADD3 R4, P0, R0, R4, RZ ;  /* 0x0000000400047210 */ /* 0x000fc60007f1e0ff */
[----:B------:R-:W-:Y:S01]  /*101c0*/  IMAD R2, R7, c[0x0][0x4e8], R6 ;  /* 0x00013a0007027a24 */ /* 0x000fe200078e0206 */
[----:B------:R-:W-:-:S04]  /*101d0*/  SHF.R.S32.HI R6, RZ, 0x1f, R0 ;  /* 0x0000001fff067819 */ /* 0x000fc80000011400 */
[----:B------:R-:W-:Y:S02]  /*101e0*/  SHF.R.S32.HI R0, RZ, 0x1f, R2 ;  /* 0x0000001fff007819 */ /* 0x000fe40000011402 */
[----:B------:R-:W-:-:S03]  /*101f0*/  IADD3.X R5, R6, R5, R3, P0, !PT ;  /* 0x0000000506057210 */ /* 0x000fc600007fe403 */
[----:B------:R-:W-:-:S04]  /*10200*/  IMAD R0, R0, c[0x0][0x488], RZ ;  /* 0x0001220000007a24 */ /* 0x000fc800078e02ff */
[C---:B------:R-:W-:Y:S02]  /*10210*/  IMAD R0, R2.reuse, c[0x0][0x48c], R0 ;  /* 0x0001230002007a24 */ /* 0x040fe400078e0200 */
[----:B------:R-:W-:-:S05]  /*10220*/  IMAD.WIDE.U32 R2, R2, c[0x0][0x488], R4 ;  /* 0x0001220002027a25 */ /* 0x000fca00078e0004 */
[----:B------:R-:W-:Y:S02]  /*10230*/  IADD3 R0, R3, R0, RZ ;  /* 0x0000000003007210 */ /* 0x000fe40007ffe0ff */
[----:B------:R-:W-:-:S04]  /*10240*/  LEA R4, P0, R2, c[0x0][0x450], 0x2 ;  /* 0x0001140002047a11 */ /* 0x000fc800078010ff */
[----:B------:R-:W-:Y:S02]  /*10250*/  LEA.HI.X R5, R2, c[0x0][0x454], R0, 0x2, P0 ;  /* 0x0001150002057a11 */ /* 0x000fe400000f1400 */
[----:B------:R-:W-:-:S05]  /*10260*/  MOV R0, 0xff800000 ;  /* 0xff80000000007802 */ /* 0x000fca0000000f00 */
[----:B------:R1:W-:Y:S02]  /*10270*/  STG.E [R4.64], R0 ;  /* 0x0000000004007986 */ /* 0x0003e4000c101906 */
.L_x_571:
[----:B------:R-:W-:Y:S05]  /*10280*/  BSYNC B0 ;  /* 0x0000000000007941 */ /* 0x000fea0003800000 */
.L_x_570:
[----:B------:R-:W2:Y:S01]  /*10290*/  LDL R2, [R1+0x78] ;  /* 0x0000780001027983 */ /* 0x000ea20000100800 */
[----:B-1----:R-:W-:Y:S01]  /*102a0*/  MOV R0, c[0x0][0x4e8] ;  /* 0x00013a0000007a02 */ /* 0x002fe20000000f00 */
[----:B------:R-:W-:Y:S01]  /*102b0*/  IMAD R6, R10, c[0x0][0x3f0], RZ ;  /* 0x0000fc000a067a24 */ /* 0x000fe200078e02ff */
[----:B------:R-:W-:Y:S02]  /*102c0*/  SHF.R.S32.HI R9, RZ, 0x1f, R11 ;  /* 0x0000001fff097819 */ /* 0x000fe4000001140b */
[----:B------:R-:W-:Y:S01]  /*102d0*/  ISETP.NE.AND P0, PT, R0, 0x1, PT ;  /* 0x000000010000780c */ /* 0x000fe20003f05270 */
[----:B------:R-:W-:Y:S01]  /*102e0*/  IMAD R0, R8, c[0x0][0x3e8], RZ ;  /* 0x0000fa0008007a24 */ /* 0x000fe200078e02ff */
[----:B------:R-:W-:Y:S01]  /*102f0*/  LEA.HI R9, R9, R11, RZ, 0x2 ;  /* 0x0000000b09097211 */ /* 0x000fe200078f10ff */
[----:B------:R-:W-:Y:S02]  /*10300*/  IMAD R8, R13, c[0x0][0x3f4], R6 ;  /* 0x0000fd000d087a24 */ /* 0x000fe400078e0206 */
[----:B------:R-:W-:Y:S01]  /*10310*/  IMAD R5, R14, c[0x0][0x3ec], R0 ;  /* 0x0000fb000e057a24 */ /* 0x000fe200078e0200 */
[----:B------:R-:W-:-:S04]  /*10320*/  SHF.R.S32.HI R9, RZ, 0x2, R9 ;  /* 0x00000002ff097819 */ /* 0x000fc80000011409 */
[-C--:B------:R-:W-:Y:S02]  /*10330*/  IADD3 R10, R9, R12.reuse, RZ ;  /* 0x0000000c090a7210 */ /* 0x080fe40007ffe0ff */
[----:B--2---:R-:W-:Y:S01]  /*10340*/  IADD3 R4, R2, R12, RZ ;  /* 0x0000000c02047210 */ /* 0x004fe20007ffe0ff */
[----:B------:R-:W-:-:S03]  /*10350*/  IMAD.WIDE.U32 R2, R14, c[0x0][0x3e8], RZ ;  /* 0x0000fa000e027a25 */ /* 0x000fc600078e00ff */
[----:B------:R-:W-:Y:S01]  /*10360*/  MOV R0, R4 ;  /* 0x0000000400007202 */ /* 0x000fe20000000f00 */
[----:B------:R-:W-:-:S04]  /*10370*/  @P0 IMAD.HI.U32 R7, R4, c[0x0][0x4ec], RZ ;  /* 0x00013b0004070a27 */ /* 0x000fc800078e00ff */
[----:B------:R-:W-:Y:S01]  /*10380*/  IMAD.IADD R3, R3, 0x1, R5 ;  /* 0x0000000103037824 */ /* 0x000fe200078e0205 */
[----:B------:R-:W-:-:S03]  /*10390*/  @P0 SHF.R.U32.HI R0, RZ, c[0x0][0x4f0], R7 ;  /* 0x00013c00ff000a19 */ /* 0x000fc60000011607 */
[----:B------:R-:W-:Y:S01]  /*103a0*/  IMAD.WIDE.U32 R2, R13, c[0x0][0x3f0], R2 ;  /* 0x0000fc000d027a25 */ /* 0x000fe200078e0002 */
[----:B------:R-:W-:Y:S02]  /*103b0*/  SHF.R.S32.HI R6, RZ, 0x1f, R0 ;  /* 0x0000001fff067819 */ /* 0x000fe40000011400 */
[----:B------:R-:W-:Y:S02]  /*103c0*/  IADD3 R5, -R0, RZ, RZ ;  /* 0x000000ff00057210 */ /* 0x000fe40007ffe1ff */
[----:B------:R-:W-:Y:S01]  /*103d0*/  IADD3 R3, R3, R8, RZ ;  /* 0x0000000803037210 */ /* 0x000fe20007ffe0ff */
[----:B------:R-:W-:Y:S02]  /*103e0*/  IMAD R6, R6, c[0x0][0x3e0], RZ ;  /* 0x0000f80006067a24 */ /* 0x000fe400078e02ff */
[----:B------:R-:W-:Y:S02]  /*103f0*/  IMAD R4, R5, c[0x0][0x4e8], R4 ;  /* 0x00013a0005047a24 */ /* 0x000fe400078e0204 */
[----:B------:R-:W-:-:S02]  /*10400*/  IMAD R5, R0, c[0x0][0x3e4], R6 ;  /* 0x0000f90000057a24 */ /* 0x000fc400078e0206 */
[----:B------:R-:W-:Y:S01]  /*10410*/  IMAD.WIDE.U32 R2, R0, c[0x0][0x3e0], R2 ;  /* 0x0000f80000027a25 */ /* 0x000fe200078e0002 */
[----:B------:R-:W-:-:S03]  /*10420*/  SHF.R.S32.HI R0, RZ, 0x1f, R4 ;  /* 0x0000001fff007819 */ /* 0x000fc60000011404 */
[----:B------:R-:W-:Y:S02]  /*10430*/  IMAD.IADD R3, R3, 0x1, R5 ;  /* 0x0000000103037824 */ /* 0x000fe400078e0205 */
[----:B------:R-:W-:Y:S02]  /*10440*/  IMAD R0, R0, c[0x0][0x3d8], RZ ;  /* 0x0000f60000007a24 */ /* 0x000fe400078e02ff */
[----:B------:R-:W-:-:S04]  /*10450*/  IMAD.WIDE.U32 R2, R4, c[0x0][0x3d8], R2 ;  /* 0x0000f60004027a25 */ /* 0x000fc800078e0002 */
[----:B------:R-:W-:Y:S01]  /*10460*/  IMAD R4, R4, c[0x0][0x3dc], R0 ;  /* 0x0000f70004047a24 */ /* 0x000fe200078e0200 */
[----:B------:R-:W-:-:S04]  /*10470*/  LEA R11, P0, R2, c[0x0][0x380], 0x1 ;  /* 0x0000e000020b7a11 */ /* 0x000fc800078008ff */
[----:B------:R-:W-:-:S04]  /*10480*/  IADD3 R3, R3, R4, RZ ;  /* 0x0000000403037210 */ /* 0x000fc80007ffe0ff */
[----:B------:R-:W-:Y:S01]  /*10490*/  LEA.HI.X R3, R2, c[0x0][0x384], R3, 0x1, P0 ;  /* 0x0000e10002037a11 */ /* 0x000fe200000f0c03 */
[----:B------:R-:W-:Y:S05]  /*104a0*/  BRA.DIV ~URZ, `(.L_x_572) ;  /* 0x00000d727f007947 */ /* 0x000fea000b800000 */
[----:B------:R1:W2:Y:S02]  /*104b0*/  SHFL.IDX PT, R2, R3, RZ, 0x1c1f ;  /* 0x001c1fff03027589 */ /* 0x0002a400000e0000 */
.L_x_596:
[----:B------:R-:W-:Y:S05]  /*104c0*/  BRA.DIV ~URZ, `(.L_x_573) ;  /* 0x00000dc27f007947 */ /* 0x000fea000b800000 */
[----:B------:R3:W4:Y:S02]  /*104d0*/  SHFL.IDX PT, R0, R11, RZ, 0x1c1f ;  /* 0x001c1fff0b007589 */ /* 0x00072400000e0000 */
.L_x_597:
[----:B------:R-:W-:Y:S01]  /*104e0*/  MOV R12, c[0x0][0x4e8] ;  /* 0x00013a00000c7a02 */ /* 0x000fe20000000f00 */
[----:B------:R-:W-:Y:S04]  /*104f0*/  BSSY B0, `(.L_x_574) ;  /* 0x0000015000007945 */ /* 0x000fe80003800000 */
[----:B------:R-:W-:-:S05]  /*10500*/  IMAD R12, R12, c[0x0][0x388], RZ ;  /* 0x0000e2000c0c7a24 */ /* 0x000fca00078e02ff */
[----:B------:R-:W-:-:S13]  /*10510*/  ISETP.GE.AND P0, PT, R10, R12, PT ;  /* 0x0000000c0a00720c */ /* 0x000fda0003f06270 */
[----:B------:R-:W-:Y:S05]  /*10520*/  @P0 BRA `(.L_x_575) ;  /* 0x0000011000000947 */ /* 0x000fea0003800000 */
[----:B------:R-:W5:Y:S04]  /*10530*/  LDL.64 R18, [R1+0x38] ;  /* 0x0000380001127983 */ /* 0x000f680000100a00 */
[----:B---3--:R-:W3:Y:S04]  /*10540*/  LDL R15, [R1+0x40] ;  /* 0x00004000010f7983 */ /* 0x008ee80000100800 */
[----:B----4-:R-:W4:Y:S04]  /*10550*/  LDL R13, [R1+0x44] ;  /* 0x00004400010d7983 */ /* 0x010f280000100800 */
[----:B--2---:R-:W2:Y:S04]  /*10560*/  LDL R16, [R1+0x70] ;  /* 0x0000700001107983 */ /* 0x004ea80000100800 */
[----:B------:R-:W2:Y:S01]  /*10570*/  LDL R14, [R1+0x6c] ;  /* 0x00006c00010e7983 */ /* 0x000ea20000100800 */
[----:B-----5:R-:W-:-:S02]  /*10580*/  ISETP.GE.AND P2, PT, R18, c[0x0][0x3c8], PT ;  /* 0x0000f20012007a0c */ /* 0x020fc40003f46270 */
[----:B---3--:R-:W-:Y:S02]  /*10590*/  ISETP.GE.AND P1, PT, R15, c[0x0][0x3c8], PT ;  /* 0x0000f2000f007a0c */ /* 0x008fe40003f26270 */
[----:B----4-:R-:W-:-:S09]  /*105a0*/  ISETP.GE.AND P0, PT, R13, c[0x0][0x3c8], PT ;  /* 0x0000f2000d007a0c */ /* 0x010fd20003f06270 */
[CC--:B------:R-:W-:Y:S02]  /*105b0*/  @!P2 LEA R8, P5, R18.reuse, R0.reuse, 0x1 ;  /* 0x000000001208a211 */ /* 0x0c0fe400078a08ff */
[----:B------:R-:W-:Y:S02]  /*105c0*/  @!P1 LEA R6, P4, R15, R0, 0x1 ;  /* 0x000000000f069211 */ /* 0x000fe400078808ff */
[----:B------:R-:W-:Y:S02]  /*105d0*/  @!P2 LEA.HI.X R9, R18, R2, R19, 0x1, P5 ;  /* 0x000000021209a211 */ /* 0x000fe400028f0c13 */
[----:B------:R-:W-:Y:S02]  /*105e0*/  @!P0 LEA R4, P3, R13, R0, 0x1 ;  /* 0x000000000d048211 */ /* 0x000fe400078608ff */
[-C--:B--2---:R-:W-:Y:S02]  /*105f0*/  @!P1 LEA.HI.X R7, R15, R2.reuse, R16, 0x1, P4 ;  /* 0x000000020f079211 */ /* 0x084fe400020f0c10 */
[----:B------:R-:W-:Y:S01]  /*10600*/  @!P0 LEA.HI.X R5, R13, R2, R14, 0x1, P3 ;  /* 0x000000020d058211 */ /* 0x000fe200018f0c0e */
[----:B------:R2:W-:Y:S04]  /*10610*/  @!P2 ST.E.128 [R8.64], RZ ;  /* 0x000000ff0800a985 */ /* 0x0005e8000c101d06 */
[----:B------:R2:W-:Y:S04]  /*10620*/  @!P1 ST.E.128 [R6.64], RZ ;  /* 0x000000ff06009985 */ /* 0x0005e8000c101d06 */
[----:B------:R2:W-:Y:S02]  /*10630*/  @!P0 ST.E.128 [R4.64], RZ ;  /* 0x000000ff04008985 */ /* 0x0005e4000c101d06 */
.L_x_575:
[----:B------:R-:W-:Y:S05]  /*10640*/  BSYNC B0 ;  /* 0x0000000000007941 */ /* 0x000fea0003800000 */
.L_x_574:
[----:B------:R-:W-:Y:S05]  /*10650*/  BRA.DIV ~URZ, `(.L_x_576) ;  /* 0x00000c927f007947 */ /* 0x000fea000b800000 */
[----:B--2---:R2:W1:Y:S04]  /*10660*/  SHFL.IDX PT, R2, R3, 0x1, 0x1c1f ;  /* 0x003c1f0003027f89 */ /* 0x00446800000e0000 */
[----:B----4-:R2:W4:Y:S02]  /*10670*/  SHFL.IDX PT, R0, R11, 0x1, 0x1c1f ;  /* 0x003c1f000b007f89 */ /* 0x01052400000e0000 */
.L_x_598:
        /* <DEDUP_REMOVED lines=8> */
[----:B------:R-:W4:Y:S01]  /*10700*/  LDL R14, [R1+0x6c] ;  /* 0x00006c00010e7983 */ /* 0x000f220000100800 */
[----:B-----5:R-:W-:-:S02]  /*10710*/  ISETP.GE.AND P2, PT, R18, c[0x0][0x3c8], PT ;  /* 0x0000f20012007a0c */ /* 0x020fc40003f46270 */
[----:B--2---:R-:W-:Y:S02]  /*10720*/  ISETP.GE.AND P1, PT, R15, c[0x0][0x3c8], PT ;  /* 0x0000f2000f007a0c */ /* 0x004fe40003f26270 */
[----:B---3--:R-:W-:-:S09]  /*10730*/  ISETP.GE.AND P0, PT, R13, c[0x0][0x3c8], PT ;  /* 0x0000f2000d007a0c */ /* 0x008fd20003f06270 */
[CC--:B------:R-:W-:Y:S02]  /*10740*/  @!P2 LEA R8, P5, R18.reuse, R0.reuse, 0x1 ;  /* 0x000000001208a211 */ /* 0x0c0fe400078a08ff */
[----:B------:R-:W-:Y:S02]  /*10750*/  @!P1 LEA R6, P4, R15, R0, 0x1 ;  /* 0x000000000f069211 */ /* 0x000fe400078808ff */
[----:B-1----:R-:W-:Y:S02]  /*10760*/  @!P2 LEA.HI.X R9, R18, R2, R19, 0x1, P5 ;  /* 0x000000021209a211 */ /* 0x002fe400028f0c13 */
[----:B------:R-:W-:Y:S02]  /*10770*/  @!P0 LEA R4, P3, R13, R0, 0x1 ;  /* 0x000000000d048211 */ /* 0x000fe400078608ff */
[-C--:B----4-:R-:W-:Y:S02]  /*10780*/  @!P1 LEA.HI.X R7, R15, R2.reuse, R16, 0x1, P4 ;  /* 0x000000020f079211 */ /* 0x090fe400020f0c10 */
[----:B------:R-:W-:Y:S01]  /*10790*/  @!P0 LEA.HI.X R5, R13, R2, R14, 0x1, P3 ;  /* 0x000000020d058211 */ /* 0x000fe200018f0c0e */
[----:B------:R1:W-:Y:S04]  /*107a0*/  @!P2 ST.E.128 [R8.64], RZ ;  /* 0x000000ff0800a985 */ /* 0x0003e8000c101d06 */
[----:B------:R1:W-:Y:S04]  /*107b0*/  @!P1 ST.E.128 [R6.64], RZ ;  /* 0x000000ff06009985 */ /* 0x0003e8000c101d06 */
[----:B------:R1:W-:Y:S02]  /*107c0*/  @!P0 ST.E.128 [R4.64], RZ ;  /* 0x000000ff04008985 */ /* 0x0003e4000c101d06 */
.L_x_578:
[----:B------:R-:W-:Y:S05]  /*107d0*/  BSYNC B0 ;  /* 0x0000000000007941 */ /* 0x000fea0003800000 */
.L_x_577:
[----:B------:R-:W-:Y:S05]  /*107e0*/  BRA.DIV ~URZ, `(.L_x_579) ;  /* 0x00000bc27f007947 */ /* 0x000fea000b800000 */
[----:B-1----:R1:W2:Y:S02]  /*107f0*/  SHFL.IDX PT, R2, R3, 0x2, 0x1c1f ;  /* 0x005c1f0003027f89 */ /* 0x0022a400000e0000 */
.L_x_599:
[----:B------:R-:W-:Y:S05]  /*10800*/  BRA.DIV ~URZ, `(.L_x_580) ;  /* 0x00000c127f007947 */ /* 0x000fea000b800000 */
[----:B----4-:R4:W1:Y:S02]  /*10810*/  SHFL.IDX PT, R0, R11, 0x2, 0x1c1f ;  /* 0x005c1f000b007f89 */ /* 0x01086400000e0000 */
.L_x_600:
[----:B------:R-:W-:Y:S01]  /*10820*/  IADD3 R4, R10, 0x40, RZ ;  /* 0x000000400a047810 */ /* 0x000fe20007ffe0ff */
[----:B------:R-:W-:Y:S03]  /*10830*/  BSSY B0, `(.L_x_581) ;  /* 0x0000014000007945 */ /* 0x000fe60003800000 */
        /* <DEDUP_REMOVED lines=10> */
[CC--:B-1----:R-:W-:Y:S02]  /*108e0*/  @!P2 LEA R8, P5, R18.reuse, R0.reuse, 0x1 ;  /* 0x000000001208a211 */ /* 0x0c2fe400078a08ff */
        /* <DEDUP_REMOVED lines=8> */
.L_x_582:
[----:B------:R-:W-:Y:S05]  /*10970*/  BSYNC B0 ;  /* 0x0000000000007941 */ /* 0x000fea0003800000 */
.L_x_581:
[----:B------:R-:W-:Y:S05]  /*10980*/  BRA.DIV ~URZ, `(.L_x_583) ;  /* 0x00000af27f007947 */ /* 0x000fea000b800000 */
[----:B--2---:R2:W3:Y:S04]  /*10990*/  SHFL.IDX PT, R2, R3, 0x3, 0x1c1f ;  /* 0x007c1f0003027f89 */ /* 0x0044e800000e0000 */
[----:B-1----:R2:W1:Y:S02]  /*109a0*/  SHFL.IDX PT, R0, R11, 0x3, 0x1c1f ;  /* 0x007c1f000b007f89 */ /* 0x00246400000e0000 */
.L_x_601:
[----:B------:R-:W-:-:S04]  /*109b0*/  IADD3 R10, R10, 0x60, RZ ;  /* 0x000000600a0a7810 */ /* 0x000fc80007ffe0ff */
[----:B------:R-:W-:-:S13]  /*109c0*/  ISETP.GE.AND P0, PT, R10, R12, PT ;  /* 0x0000000c0a00720c */ /* 0x000fda0003f06270 */
[----:B------:R-:W-:Y:S05]  /*109d0*/  @P0 BRA `(.L_x_569) ;  /* 0x0000011000000947 */ /* 0x000fea0003800000 */
[----:B------:R-:W5:Y:S04]  /*109e0*/  LDL.64 R16, [R1+0x38] ;  /* 0x0000380001107983 */ /* 0x000f680000100a00 */
[----:B--2---:R-:W2:Y:S04]  /*109f0*/  LDL R13, [R1+0x40] ;  /* 0x00004000010d7983 */ /* 0x004ea80000100800 */
[----:B----4-:R-:W4:Y:S04]  /*10a00*/  LDL R3, [R1+0x44] ;  /* 0x0000440001037983 */ /* 0x010f280000100800 */
[----:B---3--:R-:W3:Y:S04]  /*10a10*/  LDL R14, [R1+0x70] ;  /* 0x00007000010e7983 */ /* 0x008ee80000100800 */
[----:B------:R-:W3:Y:S01]  /*10a20*/  LDL R11, [R1+0x6c] ;  /* 0x00006c00010b7983 */ /* 0x000ee20000100800 */
[----:B-----5:R-:W-:-:S02]  /*10a30*/  ISETP.GE.AND P2, PT, R16, c[0x0][0x3c8], PT ;  /* 0x0000f20010007a0c */ /* 0x020fc40003f46270 */
[----:B--2---:R-:W-:Y:S02]  /*10a40*/  ISETP.GE.AND P1, PT, R13, c[0x0][0x3c8], PT ;  /* 0x0000f2000d007a0c */ /* 0x004fe40003f26270 */
[----:B----4-:R-:W-:-:S09]  /*10a50*/  ISETP.GE.AND P0, PT, R3, c[0x0][0x3c8], PT ;  /* 0x0000f20003007a0c */ /* 0x010fd20003f06270 */
[CC--:B-1----:R-:W-:Y:S02]  /*10a60*/  @!P2 LEA R8, P5, R16.reuse, R0.reuse, 0x1 ;  /* 0x000000001008a211 */ /* 0x0c2fe400078a08ff */
[----:B------:R-:W-:Y:S02]  /*10a70*/  @!P1 LEA R6, P4, R13, R0, 0x1 ;  /* 0x000000000d069211 */ /* 0x000fe400078808ff */
[----:B------:R-:W-:Y:S02]  /*10a80*/  @!P2 LEA.HI.X R9, R16, R2, R17, 0x1, P5 ;  /* 0x000000021009a211 */ /* 0x000fe400028f0c11 */
[----:B------:R-:W-:Y:S02]  /*10a90*/  @!P0 LEA R4, P3, R3, R0, 0x1 ;  /* 0x0000000003048211 */ /* 0x000fe400078608ff */
[-C--:B---3--:R-:W-:Y:S02]  /*10aa0*/  @!P1 LEA.HI.X R7, R13, R2.reuse, R14, 0x1, P4 ;  /* 0x000000020d079211 */ /* 0x088fe400020f0c0e */
[----:B------:R-:W-:Y:S01]  /*10ab0*/  @!P0 LEA.HI.X R5, R3, R2, R11, 0x1, P3 ;  /* 0x0000000203058211 */ /* 0x000fe200018f0c0b */
[----:B------:R1:W-:Y:S04]  /*10ac0*/  @!P2 ST.E.128 [R8.64], RZ ;  /* 0x000000ff0800a985 */ /* 0x0003e8000c101d06 */
[----:B------:R1:W-:Y:S04]  /*10ad0*/  @!P1 ST.E.128 [R6.64], RZ ;  /* 0x000000ff06009985 */ /* 0x0003e8000c101d06 */
[----:B------:R1:W-:Y:S02]  /*10ae0*/  @!P0 ST.E.128 [R4.64], RZ ;  /* 0x000000ff04008985 */ /* 0x0003e4000c101d06 */
.L_x_569:
[----:B----4-:R-:W-:Y:S05]  /*10af0*/  BSYNC B1 ;  /* 0x0000000000017941 */ /* 0x010fea0003800000 */
.L_x_560:
[----:B-1----:R-:W4:Y:S02]  /*10b00*/  LDL R0, [R1+0x7c] ;  /* 0x00007c0001007983 */ /* 0x002f240000100800 */
[----:B----4-:R-:W-:-:S13]  /*10b10*/  ISETP.NE.AND P0, PT, R0, RZ, PT ;  /* 0x000000ff0000720c */ /* 0x010fda0003f05270 */
[----:B------:R-:W-:Y:S01]  /*10b20*/  @P0 WARPSYNC 0xffffffff ;  /* 0xffffffff00000948 */ /* 0x000fe20003800000 */
[----:B------:R-:W-:Y:S06]  /*10b30*/  @P0 BAR.SYNC.DEFER_BLOCKING 0x5, 0x80 ;  /* 0x0142000000000b1d */ /* 0x000fec0000010000 */
[----:B------:R-:W1:Y:S04]  /*10b40*/  @P0 LDS R0, [0xc100] ;  /* 0x00c10000ff000984 */ /* 0x000e680000000800 */
[----:B-1----:R1:W-:Y:S04]  /*10b50*/  @P0 STL [R1+0x74], R0 ;  /* 0x0000740001000387 */ /* 0x0023e80000100800 */
[----:B------:R-:W-:Y:S06]  /*10b60*/  @P0 BAR.ARV 0x4, 0x80 ;  /* 0x0102000000000b1d */ /* 0x000fec0000002000 */
[----:B------:R-:W-:Y:S05]  /*10b70*/  @P0 BRA `(.L_x_584) ;  /* 0x0000007000000947 */ /* 0x000fea0003800000 */
[----:B------:R-:W-:Y:S05]  /*10b80*/  BRA.DIV ~URZ, `(.L_x_585) ;  /* 0x000009b27f007947 */ /* 0x000fea000b800000 */
[----:B-1----:R1:W4:Y:S02]  /*10b90*/  SHFL.IDX PT, R0, R60, RZ, 0x1f ;  /* 0x00001fff3c007589 */ /* 0x00232400000e0000 */
.L_x_602:
[----:B------:R-:W-:Y:S01]  /*10ba0*/  WARPSYNC 0xffffffff ;  /* 0xffffffff00007948 */ /* 0x000fe20003800000 */
[----:B------:R-:W-:Y:S06]  /*10bb0*/  BAR.SYNC.DEFER_BLOCKING 0x4, 0x80 ;  /* 0x0102000000007b1d */ /* 0x000fec0000010000 */
[----:B----4-:R4:W-:Y:S04]  /*10bc0*/  STL [R1+0x74], R0 ;  /* 0x0000740001007387 */ /* 0x0109e80000100800 */
[----:B------:R4:W-:Y:S04]  /*10bd0*/  @!P6 STS [0xc100], R60 ;  /* 0x00c1003cff00e388 */ /* 0x0009e80000000800 */
[----:B------:R-:W-:Y:S06]  /*10be0*/  BAR.ARV 0x5, 0x80 ;  /* 0x0142000000007b1d */ /* 0x000fec0000002000 */
.L_x_584:
[----:B-1--4-:R-:W4:Y:S02]  /*10bf0*/  LDL R0, [R1+0x74] ;  /* 0x0000740001007983 */ /* 0x012f240000100800 */
[----:B----4-:R-:W-:-:S13]  /*10c00*/  ISETP.GE.AND P0, PT, R0, c[0x0][0x538], PT ;  /* 0x00014e0000007a0c */ /* 0x010fda0003f06270 */
[----:B--23-5:R-:W-:Y:S01]  /*10c10*/  @P0 CALL.REL.NOINC `(.L_x_586) ;  /* 0x0000001000000944 */ /* 0x02cfe20003c00000 */
[----:B------:R-:W-:Y:S05]  /*10c20*/  BRA `(.L_x_587) ;  /* 0xfffefe0000007947 */ /* 0x000fea000383ffff */
.L_x_586:
[----:B------:R-:W-:Y:S05]  /*10c30*/  EXIT ;  /* 0x000000000000794d */ /* 0x000fea0003800000 */
.L_x_538:
[----:B------:R-:W-:Y:S01]  /*10c40*/  IMAD.MOV.U32 R7, RZ, RZ, R10 ;  /* 0x000000ffff077224 */ /* 0x000fe200078e000a */
[----:B--2---:R-:W-:Y:S01]  /*10c50*/  MOV R4, RZ ;  /* 0x000000ff00047202 */ /* 0x004fe20000000f00 */
[----:B------:R-:W-:Y:S01]  /*10c60*/  IMAD.MOV.U32 R0, RZ, RZ, 0x1c1f ;  /* 0x00001c1fff007424 */ /* 0x000fe200078e00ff */
[----:B------:R-:W-:Y:S02]  /*10c70*/  MOV R5, 0x10c90 ;  /* 0x00010c9000057802 */ /* 0x000fe40000000f00 */
[----:B------:R-:W-:Y:S05]  /*10c80*/  CALL.REL.NOINC `($__internal_1_$__cuda_sm70_shflsync_idx_p) ;  /* 0x0000095000007944 */ /* 0x000fea0003c00000 */
[----:B------:R-:W-:Y:S01]  /*10c90*/  MOV R2, R0 ;  /* 0x0000000000027202 */ /* 0x000fe20000000f00 */
[----:B------:R-:W-:Y:S05]  /*10ca0*/  BRA `(.L_x_588) ;  /* 0xffff0b6000007947 */ /* 0x000fea000383ffff */
.L_x_539:
[----:B------:R-:W-:Y:S01]  /*10cb0*/  IMAD.MOV.U32 R7, RZ, RZ, R12 ;  /* 0x000000ffff077224 */ /* 0x000fe200078e000c */
[----:B--2---:R-:W-:Y:S01]  /*10cc0*/  MOV R4, RZ ;  /* 0x000000ff00047202 */ /* 0x004fe20000000f00 */
[----:B------:R-:W-:Y:S01]  /*10cd0*/  IMAD.MOV.U32 R0, RZ, RZ, 0x1c1f ;  /* 0x00001c1fff007424 */ /* 0x000fe200078e00ff */
[----:B------:R-:W-:Y:S02]  /*10ce0*/  MOV R5, 0x10d00 ;  /* 0x00010d0000057802 */ /* 0x000fe40000000f00 */
[----:B-1-3--:R-:W-:Y:S05]  /*10cf0*/  CALL.REL.NOINC `($__internal_1_$__cuda_sm70_shflsync_idx_p) ;  /* 0x000008e000007944 */ /* 0x00afea0003c00000 */
[----:B------:R-:W-:Y:S05]  /*10d00*/  BRA `(.L_x_589) ;  /* 0xffff0b2000007947 */ /* 0x000fea000383ffff */
.L_x_542:
[----:B--2---:R-:W-:Y:S01]  /*10d10*/  IMAD.MOV.U32 R7, RZ, RZ, R10 ;  /* 0x000000ffff077224 */ /* 0x004fe200078e000a */
[----:B------:R-:W-:Y:S01]  /*10d20*/  MOV R4, 0x1 ;  /* 0x0000000100047802 */ /* 0x000fe20000000f00 */
[----:B----4-:R-:W-:Y:S01]  /*10d30*/  IMAD.MOV.U32 R0, RZ, RZ, 0x1c1f ;  /* 0x00001c1fff007424 */ /* 0x010fe200078e00ff */
[----:B------:R-:W-:-:S02]  /*10d40*/  MOV R5, 0x10d60 ;  /* 0x00010d6000057802 */ /* 0x000fc40000000f00 */
[----:B-1-3--:R-:W-:Y:S05]  /*10d50*/  CALL.REL.NOINC `($__internal_1_$__cuda_sm70_shflsync_idx_p) ;  /* 0x0000088000007944 */ /* 0x00afea0003c00000 */
[----:B------:R-:W-:Y:S01]  /*10d60*/  IMAD.MOV.U32 R2, RZ, RZ, R0 ;  /* 0x000000ffff027224 */ /* 0x000fe200078e0000 */
[----:B------:R-:W-:Y:S01]  /*10d70*/  MOV R4, 0x1 ;  /* 0x0000000100047802 */ /* 0x000fe20000000f00 */
[----:B------:R-:W-:Y:S01]  /*10d80*/  IMAD.MOV.U32 R7, RZ, RZ, R12 ;  /* 0x000000ffff077224 */ /* 0x000fe200078e000c */
[----:B------:R-:W-:-:S02]  /*10d90*/  MOV R0, 0x1c1f ;  /* 0x00001c1f00007802 */ /* 0x000fc40000000f00 */
[----:B------:R-:W-:Y:S02]  /*10da0*/  MOV R5, 0x10dc0 ;  /* 0x00010dc000057802 */ /* 0x000fe40000000f00 */
[----:B------:R-:W-:Y:S05]  /*10db0*/  CALL.REL.NOINC `($__internal_1_$__cuda_sm70_shflsync_idx_p) ;  /* 0x0000082000007944 */ /* 0x000fea0003c00000 */
[----:B------:R-:W-:Y:S05]  /*10dc0*/  BRA `(.L_x_590) ;  /* 0xffff0c4000007947 */ /* 0x000fea000383ffff */
.L_x_545:
[----:B-1----:R-:W-:Y:S01]  /*10dd0*/  IMAD.MOV.U32 R7, RZ, RZ, R10 ;  /* 0x000000ffff077224 */ /* 0x002fe200078e000a */
[----:B------:R-:W-:Y:S01]  /*10de0*/  MOV R4, 0x2 ;  /* 0x0000000200047802 */ /* 0x000fe20000000f00 */
[----:B--2---:R-:W-:Y:S01]  /*10df0*/  IMAD.MOV.U32 R0, RZ, RZ, 0x1c1f ;  /* 0x00001c1fff007424 */ /* 0x004fe200078e00ff */
[----:B------:R-:W-:Y:S02]  /*10e00*/  MOV R5, 0x10e20 ;  /* 0x00010e2000057802 */ /* 0x000fe40000000f00 */
[----:B---3--:R-:W-:Y:S05]  /*10e10*/  CALL.REL.NOINC `($__internal_1_$__cuda_sm70_shflsync_idx_p) ;  /* 0x000007c000007944 */ /* 0x008fea0003c00000 */
[----:B------:R-:W-:Y:S01]  /*10e20*/  MOV R2, R0 ;  /* 0x0000000000027202 */ /* 0x000fe20000000f00 */
[----:B------:R-:W-:Y:S05]  /*10e30*/  BRA `(.L_x_591) ;  /* 0xffff0d9000007947 */ /* 0x000fea000383ffff */
.L_x_546:
[----:B------:R-:W-:Y:S01]  /*10e40*/  IMAD.MOV.U32 R7, RZ, RZ, R12 ;  /* 0x000000ffff077224 */ /* 0x000fe200078e000c */
[----:B------:R-:W-:Y:S01]  /*10e50*/  MOV R4, 0x2 ;  /* 0x0000000200047802 */ /* 0x000fe20000000f00 */
[----:B--2---:R-:W-:Y:S01]  /*10e60*/  IMAD.MOV.U32 R0, RZ, RZ, 0x1c1f ;  /* 0x00001c1fff007424 */ /* 0x004fe200078e00ff */
[----:B------:R-:W-:Y:S02]  /*10e70*/  MOV R5, 0x10e90 ;  /* 0x00010e9000057802 */ /* 0x000fe40000000f00 */
[----:B-1-34-:R-:W-:Y:S05]  /*10e80*/  CALL.REL.NOINC `($__internal_1_$__cuda_sm70_shflsync_idx_p) ;  /* 0x0000075000007944 */ /* 0x01afea0003c00000 */
[----:B------:R-:W-:Y:S05]  /*10e90*/  BRA `(.L_x_592) ;  /* 0xffff0d5000007947 */ /* 0x000fea000383ffff */
.L_x_549:
[----:B-1----:R-:W-:Y:S01]  /*10ea0*/  IMAD.MOV.U32 R7, RZ, RZ, R10 ;  /* 0x000000ffff077224 */ /* 0x002fe200078e000a */
[----:B------:R-:W-:Y:S01]  /*10eb0*/  MOV R4, 0x3 ;  /* 0x0000000300047802 */ /* 0x000fe20000000f00 */
[----:B------:R-:W-:Y:S01]  /*10ec0*/  IMAD.MOV.U32 R0, RZ, RZ, 0x1c1f ;  /* 0x00001c1fff007424 */ /* 0x000fe200078e00ff */
[----:B------:R-:W-:-:S02]  /*10ed0*/  MOV R5, 0x10ef0 ;  /* 0x00010ef000057802 */ /* 0x000fc40000000f00 */
[----:B--234-:R-:W-:Y:S05]  /*10ee0*/  CALL.REL.NOINC `($__internal_1_$__cuda_sm70_shflsync_idx_p) ;  /* 0x000006f000007944 */ /* 0x01cfea0003c00000 */
[----:B------:R-:W-:Y:S01]  /*10ef0*/  IMAD.MOV.U32 R2, RZ, RZ, R0 ;  /* 0x000000ffff027224 */ /* 0x000fe200078e0000 */
[----:B------:R-:W-:Y:S01]  /*10f00*/  MOV R4, 0x3 ;  /* 0x0000000300047802 */ /* 0x000fe20000000f00 */
[----:B------:R-:W-:Y:S01]  /*10f10*/  IMAD.MOV.U32 R7, RZ, RZ, R12 ;  /* 0x000000ffff077224 */ /* 0x000fe200078e000c */
[----:B------:R-:W-:-:S02]  /*10f20*/  MOV R0, 0x1c1f ;  /* 0x00001c1f00007802 */ /* 0x000fc40000000f00 */
[----:B------:R-:W-:Y:S02]  /*10f30*/  MOV R5, 0x10f50 ;  /* 0x00010f5000057802 */ /* 0x000fe40000000f00 */
[----:B------:R-:W-:Y:S05]  /*10f40*/  CALL.REL.NOINC `($__internal_1_$__cuda_sm70_shflsync_idx_p) ;  /* 0x0000069000007944 */ /* 0x000fea0003c00000 */
[----:B------:R-:W-:Y:S05]  /*10f50*/  BRA `(.L_x_593) ;  /* 0xffff0e6000007947 */ /* 0x000fea000383ffff */
.L_x_556:
[----:B---3--:R1:W5:Y:S01]  /*10f60*/  LDL R0, [R1+0x20] ;  /* 0x0000200001007983 */ /* 0x0083620000100800 */
[----:B------:R-:W-:Y:S02]  /*10f70*/  MOV R3, 0x2 ;  /* 0x0000000200037802 */ /* 0x000fe40000000f00 */
[----:B------:R-:W-:Y:S02]  /*10f80*/  MOV R2, 0x10fa0 ;  /* 0x00010fa000027802 */ /* 0x000fe40000000f00 */
[----:B-1---5:R-:W-:Y:S05]  /*10f90*/  CALL.REL.NOINC `($__internal_0_$__cuda_sm70_shflsync_bfly_p) ;  /* 0x0000060000007944 */ /* 0x022fea0003c00000 */
[----:B------:R-:W-:Y:S01]  /*10fa0*/  MOV R4, R8 ;  /* 0x0000000800047202 */ /* 0x000fe20000000f00 */
[----:B------:R-:W-:Y:S05]  /*10fb0*/  BRA `(.L_x_594) ;  /* 0xffffd25000007947 */ /* 0x000fea000383ffff */
.L_x_557:
[----:B------:R-:W-:Y:S01]  /*10fc0*/  IMAD.MOV.U32 R0, RZ, RZ, R4 ;  /* 0x000000ffff007224 */ /* 0x000fe200078e0004 */
[----:B------:R-:W-:Y:S02]  /*10fd0*/  MOV R3, 0x1 ;  /* 0x0000000100037802 */ /* 0x000fe40000000f00 */
[----:B------:R-:W-:Y:S02]  /*10fe0*/  MOV R2, 0x11000 ;  /* 0x0001100000027802 */ /* 0x000fe40000000f00 */
[----:B------:R-:W-:Y:S05]  /*10ff0*/  CALL.REL.NOINC `($__internal_0_$__cuda_sm70_shflsync_bfly_p) ;  /* 0x000005a000007944 */ /* 0x000fea0003c00000 */
[----:B------:R1:W5:Y:S01]  /*11000*/  LDL R0, [R1+0x24] ;  /* 0x0000240001007983 */ /* 0x0003620000100800 */
[----:B------:R-:W-:Y:S01]  /*11010*/  FADD.FTZ R4, R4, R8 ;  /* 0x0000000804047221 */ /* 0x000fe20000010000 */
[----:B------:R-:W-:Y:S02]  /*11020*/  MOV R3, 0x2 ;  /* 0x0000000200037802 */ /* 0x000fe40000000f00 */
[----:B------:R-:W-:-:S02]  /*11030*/  MOV R2, 0x11050 ;  /* 0x0001105000027802 */ /* 0x000fc40000000f00 */
[----:B-1---5:R-:W-:Y:S05]  /*11040*/  CALL.REL.NOINC `($__internal_0_$__cuda_sm70_shflsync_bfly_p) ;  /* 0x0000055000007944 */ /* 0x022fea0003c00000 */
[----:B------:R-:W2:Y:S01]  /*11050*/  LDL.LU R0, [R1+0x24] ;  /* 0x0000240001007983 */ /* 0x000ea20000300800 */
[----:B------:R-:W-:-:S02]  /*11060*/  MOV R3, 0x1 ;  /* 0x0000000100037802 */ /* 0x000fc40000000f00 */
[----:B------:R-:W-:Y:S01]  /*11070*/  MOV R2, 0x110b0 ;  /* 0x000110b000027802 */ /* 0x000fe20000000f00 */
[----:B--2---:R-:W-:-:S05]  /*11080*/  FADD.FTZ R5, R0, R8 ;  /* 0x0000000800057221 */ /* 0x004fca0000010000 */
[----:B------:R-:W-:Y:S02]  /*11090*/  MOV R0, R5 ;  /* 0x0000000500007202 */ /* 0x000fe40000000f00 */
[----:B------:R-:W-:Y:S05]  /*110a0*/  CALL.REL.NOINC `($__internal_0_$__cuda_sm70_shflsync_bfly_p) ;  /* 0x000004f000007944 */ /* 0x000fea0003c00000 */
[----:B------:R1:W5:Y:S01]  /*110b0*/  LDL R0, [R1+0x28] ;  /* 0x0000280001007983 */ /* 0x0003620000100800 */
[----:B------:R-:W-:Y:S01]  /*110c0*/  FADD.FTZ R5, R5, R8 ;  /* 0x0000000805057221 */ /* 0x000fe20000010000 */
[----:B------:R-:W-:Y:S02]  /*110d0*/  MOV R3, 0x2 ;  /* 0x0000000200037802 */ /* 0x000fe40000000f00 */
[----:B------:R-:W-:Y:S02]  /*110e0*/  MOV R2, 0x11100 ;  /* 0x0001110000027802 */ /* 0x000fe40000000f00 */
[----:B-1---5:R-:W-:Y:S05]  /*110f0*/  CALL.REL.NOINC `($__internal_0_$__cuda_sm70_shflsync_bfly_p) ;  /* 0x000004a000007944 */ /* 0x022fea0003c00000 */
[----:B------:R-:W2:Y:S01]  /*11100*/  LDL.LU R0, [R1+0x28] ;  /* 0x0000280001007983 */ /* 0x000ea20000300800 */
[----:B------:R-:W-:Y:S02]  /*11110*/  MOV R3, 0x1 ;  /* 0x0000000100037802 */ /* 0x000fe40000000f00 */
        /* <DEDUP_REMOVED lines=15> */
[----:B------:R-:W-:Y:S05]  /*11210*/  BRA `(.L_x_595) ;  /* 0xffffd12000007947 */ /* 0x000fea000383ffff */
.L_x_572:
[----:B------:R-:W-:Y:S01]  /*11220*/  IMAD.MOV.U32 R7, RZ, RZ, R3 ;  /* 0x000000ffff077224 */ /* 0x000fe200078e0003 */
[----:B------:R-:W-:Y:S01]  /*11230*/  MOV R4, RZ ;  /* 0x000000ff00047202 */ /* 0x000fe20000000f00 */
[----:B------:R-:W-:Y:S01]  /*11240*/  IMAD.MOV.U32 R0, RZ, RZ, 0x1c1f ;  /* 0x00001c1fff007424 */ /* 0x000fe200078e00ff */
[----:B------:R-:W-:Y:S02]  /*11250*/  MOV R5, 0x11270 ;  /* 0x0001127000057802 */ /* 0x000fe40000000f00 */
[----:B------:R-:W-:Y:S05]  /*11260*/  CALL.REL.NOINC `($__internal_1_$__cuda_sm70_shflsync_idx_p) ;  /* 0x0000037000007944 */ /* 0x000fea0003c00000 */
[----:B------:R-:W-:Y:S01]  /*11270*/  MOV R2, R0 ;  /* 0x0000000000027202 */ /* 0x000fe20000000f00 */
[----:B------:R-:W-:Y:S05]  /*11280*/  BRA `(.L_x_596) ;  /* 0xfffff23000007947 */ /* 0x000fea000383ffff */
.L_x_573:
[----:B------:R-:W-:Y:S01]  /*11290*/  IMAD.MOV.U32 R7, RZ, RZ, R11 ;  /* 0x000000ffff077224 */ /* 0x000fe200078e000b */
[----:B------:R-:W-:Y:S01]  /*112a0*/  MOV R4, RZ ;  /* 0x000000ff00047202 */ /* 0x000fe20000000f00 */
[----:B------:R-:W-:Y:S01]  /*112b0*/  IMAD.MOV.U32 R0, RZ, RZ, 0x1c1f ;  /* 0x00001c1fff007424 */ /* 0x000fe200078e00ff */
[----:B------:R-:W-:Y:S02]  /*112c0*/  MOV R5, 0x112e0 ;  /* 0x000112e000057802 */ /* 0x000fe40000000f00 */
[----:B-12---:R-:W-:Y:S05]  /*112d0*/  CALL.REL.NOINC `($__internal_1_$__cuda_sm70_shflsync_idx_p) ;  /* 0x0000030000007944 */ /* 0x006fea0003c00000 */
[----:B------:R-:W-:Y:S05]  /*112e0*/  BRA `(.L_x_597) ;  /* 0xfffff1f000007947 */ /* 0x000fea000383ffff */
.L_x_576:
        /* <DEDUP_REMOVED lines=12> */
.L_x_579:
[----:B-1----:R-:W-:Y:S01]  /*113b0*/  IMAD.MOV.U32 R7, RZ, RZ, R3 ;  /* 0x000000ffff077224 */ /* 0x002fe200078e0003 */
[----:B------:R-:W-:Y:S01]  /*113c0*/  MOV R4, 0x2 ;  /* 0x0000000200047802 */ /* 0x000fe20000000f00 */
[----:B----4-:R-:W-:Y:S01]  /*113d0*/  IMAD.MOV.U32 R0, RZ, RZ, 0x1c1f ;  /* 0x00001c1fff007424 */ /* 0x010fe200078e00ff */
[----:B------:R-:W-:Y:S02]  /*113e0*/  MOV R5, 0x11400 ;  /* 0x0001140000057802 */ /* 0x000fe40000000f00 */
[----:B--23--:R-:W-:Y:S05]  /*113f0*/  CALL.REL.NOINC `($__internal_1_$__cuda_sm70_shflsync_idx_p) ;  /* 0x000001e000007944 */ /* 0x00cfea0003c00000 */
[----:B------:R-:W-:Y:S01]  /*11400*/  MOV R2, R0 ;  /* 0x0000000000027202 */ /* 0x000fe20000000f00 */
[----:B------:R-:W-:Y:S05]  /*11410*/  BRA `(.L_x_599) ;  /* 0xfffff3e000007947 */ /* 0x000fea000383ffff */
.L_x_580:
[----:B------:R-:W-:Y:S01]  /*11420*/  IMAD.MOV.U32 R7, RZ, RZ, R11 ;  /* 0x000000ffff077224 */ /* 0x000fe200078e000b */
[----:B------:R-:W-:Y:S01]  /*11430*/  MOV R4, 0x2 ;  /* 0x0000000200047802 */ /* 0x000fe20000000f00 */
[----:B----4-:R-:W-:Y:S01]  /*11440*/  IMAD.MOV.U32 R0, RZ, RZ, 0x1c1f ;  /* 0x00001c1fff007424 */ /* 0x010fe200078e00ff */
[----:B------:R-:W-:Y:S02]  /*11450*/  MOV R5, 0x11470 ;  /* 0x0001147000057802 */ /* 0x000fe40000000f00 */
[----:B-123--:R-:W-:Y:S05]  /*11460*/  CALL.REL.NOINC `($__internal_1_$__cuda_sm70_shflsync_idx_p) ;  /* 0x0000017000007944 */ /* 0x00efea0003c00000 */
[----:B------:R-:W-:Y:S05]  /*11470*/  BRA `(.L_x_600) ;  /* 0xfffff3a000007947 */ /* 0x000fea000383ffff */
.L_x_583:
        /* <DEDUP_REMOVED lines=12> */
.L_x_585:
[----:B------:R-:W-:Y:S01]  /*11540*/  IMAD.MOV.U32 R7, RZ, RZ, R60 ;  /* 0x000000ffff077224 */ /* 0x000fe200078e003c */
[----:B------:R-:W-:Y:S01]  /*11550*/  MOV R4, RZ ;  /* 0x000000ff00047202 */ /* 0x000fe20000000f00 */
[----:B-1----:R-:W-:Y:S01]  /*11560*/  IMAD.MOV.U32 R0, RZ, RZ, 0x1f ;  /* 0x0000001fff007424 */ /* 0x002fe200078e00ff */
[----:B------:R-:W-:Y:S02]  /*11570*/  MOV R5, 0x11590 ;  /* 0x0001159000057802 */ /* 0x000fe40000000f00 */
[----:B--23-5:R-:W-:Y:S05]  /*11580*/  CALL.REL.NOINC `($__internal_1_$__cuda_sm70_shflsync_idx_p) ;  /* 0x0000005000007944 */ /* 0x02cfea0003c00000 */
[----:B------:R-:W-:Y:S05]  /*11590*/  BRA `(.L_x_602) ;  /* 0xfffff60000007947 */ /* 0x000fea000383ffff */
        .weak           $__internal_0_$__cuda_sm70_shflsync_bfly_p
        .type           $__internal_0_$__cuda_sm70_shflsync_bfly_p,@function
        .size           $__internal_0_$__cuda_sm70_shflsync_bfly_p,($__internal_1_$__cuda_sm70_shflsync_idx_p - $__internal_0_$__cuda_sm70_shflsync_bfly_p)
$__internal_0_$__cuda_sm70_shflsync_bfly_p:
[----:B------:R-:W-:Y:S04]  /*115a0*/  WARPSYNC R9 ;  /* 0x0000000900007348 */ /* 0x000fe80003800000 */
[----:B------:R1:W2:Y:S02]  /*115b0*/  SHFL.BFLY PT, R8, R0, R3, R10 ;  /* 0x0c00000300087389 */ /* 0x0002a400000e000a */
[----:B-1----:R-:W-:-:S04]  /*115c0*/  MOV R3, 0x0 ;  /* 0x0000000000037802 */ /* 0x002fc80000000f00 */
[----:B--2---:R-:W-:Y:S05]  /*115d0*/  RET.REL.NODEC R2 `(_ZN7cutlass13device_kernelIN5flash19enable_sm80_to_sm89INS1_16FlashAttnFwdSm80INS1_25CollectiveMainloopFwdSm80ILi4ELi1ELb0EN4cute5tupleIJNS5_1CILi128EEENS7_ILi64EEENS7_ILi96EEEEEELi96ENS_6half_tEfNS_4arch4Sm80ELb1ELb0ELb1ELb0ELb0ELb0ELb1ELb0EEENS1_21CollectiveEpilogueFwdINS6_IJS8_SA_S9_EEENS6_IJNS7_ILi1EEESI_SI_EEESC_SE_Li128ELb0ELb1ELb0ELb0EEENS1_30DynamicPersistentTileSchedulerILi128ELi128ELb0ELb1ELb0EEEEEEEEEvNT_6ParamsE) ;  /* 0xfffeea2002007950 */ /* 0x004fea0003c3ffff */
        .weak           $__internal_1_$__cuda_sm70_shflsync_idx_p
        .type           $__internal_1_$__cuda_sm70_shflsync_idx_p,@function
        .size           $__internal_1_$__cuda_sm70_shflsync_idx_p,(.L_x_760 - $__internal_1_$__cuda_sm70_shflsync_idx_p)
$__internal_1_$__cuda_sm70_shflsync_idx_p:
[----:B------:R-:W-:-:S04]  /*115e0*/  MOV R6, 0xffffffff ;  /* 0xffffffff00067802 */ /* 0x000fc80000000f00 */
[----:B------:R-:W-:Y:S04]  /*115f0*/  WARPSYNC R6 ;  /* 0x0000000600007348 */ /* 0x000fe80003800000 */
[----:B------:R1:W2:Y:S02]  /*11600*/  SHFL.IDX PT, R0, R7, R4, R0 ;  /* 0x0000000407007389 */ /* 0x0002a400000e0000 */
[----:B-1----:R-:W-:Y:S02]  /*11610*/  MOV R4, R5 ;  /* 0x0000000500047202 */ /* 0x002fe40000000f00 */
[----:B------:R-:W-:-:S04]  /*11620*/  MOV R5, 0x0 ;  /* 0x0000000000057802 */ /* 0x000fc80000000f00 */
[----:B--2---:R-:W-:Y:S05]  /*11630*/  RET.REL.NODEC R4 `(_ZN7cutlass13device_kernelIN5flash19enable_sm80_to_sm89INS1_16FlashAttnFwdSm80INS1_25CollectiveMainloopFwdSm80ILi4ELi1ELb0EN4cute5tupleIJNS5_1CILi128EEENS7_ILi64EEENS7_ILi96EEEEEELi96ENS_6half_tEfNS_4arch4Sm80ELb1ELb0ELb1ELb0ELb0ELb0ELb1ELb0EEENS1_21CollectiveEpilogueFwdINS6_IJS8_SA_S9_EEENS6_IJNS7_ILi1EEESI_SI_EEESC_SE_Li128ELb0ELb1ELb0ELb0EEENS1_30DynamicPersistentTileSchedulerILi128ELi128ELb0ELb1ELb0EEEEEEEEEvNT_6ParamsE) ;  /* 0xfffee9c004007950 */ /* 0x004fea0003c3ffff */
.L_x_603:
        /* <DEDUP_REMOVED lines=12> */
.L_x_760:


//--------------------- .text._ZN7cutlass13device_kernelIN5flash19enable_sm80_to_sm89INS1_16FlashAttnFwdSm80INS1_25CollectiveMainloopFwdSm80ILi4ELi1ELb0EN4cute5tupleIJNS5_1CILi128EEENS7_ILi64EEENS7_ILi96EEEEEELi96ENS_6half_tEfNS_4arch4Sm80ELb1ELb0ELb1ELb1ELb0ELb0ELb1ELb0EEENS1_21CollectiveEpilogueFwdINS6_IJS8_SA_S9_EEENS6_IJNS7_ILi1EEESI_SI_EEESC_SE_Li128ELb1ELb1ELb0ELb0EEENS1_19SingleTileSchedulerILb1ELb0ELb1ELi128EEEEEEEEEvNT_6ParamsE --------------------------
	.section	.text._ZN7cutlass13device_kernelIN5flash19enable_sm80_to_sm89INS1_16FlashAttnFwdSm80INS1_25CollectiveMainloopFwdSm80ILi4ELi1ELb0EN4cute5tupleIJNS5_1CILi128EEENS7_ILi64EEENS7_ILi96EEEEEELi96ENS_6half_tEfNS_4arch4Sm80ELb1ELb0ELb1ELb1ELb0ELb0ELb1ELb0EEENS1_21CollectiveEpilogueFwdINS6_IJS8_SA_S9_EEENS6_IJNS7_ILi1EEESI_SI_EEESC_SE_Li128ELb1ELb1ELb0ELb0EEENS1_19SingleTileSchedulerILb1ELb0ELb1ELi128EEEEEEEEEvNT_6ParamsE,"ax",@progbits
	.sectioninfo	@"SHI_REGISTERS=255"
	.align	128
.text._ZN7cutlass13device_kernelIN5flash19enable_sm80_to_sm89INS1_16FlashAttnFwdSm80INS1_25CollectiveMainloopFwdSm80ILi4ELi1ELb0EN4cute5tupleIJNS5_1CILi128EEENS7_ILi64EEENS7_ILi96EEEEEELi96ENS_6half_tEfNS_4arch4Sm80ELb1ELb0ELb1ELb1ELb0ELb0ELb1ELb0EEENS1_21CollectiveEpilogueFwdINS6_IJS8_SA_S9_EEENS6_IJNS7_ILi1EEESI_SI_EEESC_SE_Li128ELb1ELb1ELb0ELb0EEENS1_19SingleTileSchedulerILb1ELb0ELb1ELi128EEEEEEEEEvNT_6ParamsE:
        .type           _ZN7cutlass13device_kernelIN5flash19enable_sm80_to_sm89INS1_16FlashAttnFwdSm80INS1_25CollectiveMainloopFwdSm80ILi4ELi1ELb0EN4cute5tupleIJNS5_1CILi128EEENS7_ILi64EEENS7_ILi96EEEEEELi96ENS_6half_tEfNS_4arch4Sm80ELb1ELb0ELb1ELb1ELb0ELb0ELb1ELb0EEENS1_21CollectiveEpilogueFwdINS6_IJS8_SA_S9_EEENS6_IJNS7_ILi1EEESI_SI_EEESC_SE_Li128ELb1ELb1ELb0ELb0EEENS1_19SingleTileSchedulerILb1ELb0ELb1ELi128EEEEEEEEEvNT_6ParamsE,@function
        .size           _ZN7cutlass13device_kernelIN5flash19enable_sm80_to_sm89INS1_16FlashAttnFwdSm80INS1_25CollectiveMainloopFwdSm80ILi4ELi1ELb0EN4cute5tupleIJNS5_1CILi128EEENS7_ILi64EEENS7_ILi96EEEEEELi96ENS_6half_tEfNS_4arch4Sm80ELb1ELb0ELb1ELb1ELb0ELb0ELb1ELb0EEENS1_21CollectiveEpilogueFwdINS6_IJS8_SA_S9_EEENS6_IJNS7_ILi1EEESI_SI_EEESC_SE_Li128ELb1ELb1ELb0ELb0EEENS1_19SingleTileSchedulerILb1ELb0ELb1ELi128EEEEEEEEEvNT_6ParamsE,(.L_x_763 - _ZN7cutlass13device_kernelIN5flash19enable_sm80_to_sm89INS1_16FlashAttnFwdSm80INS1_25CollectiveMainloopFwdSm80ILi4ELi1ELb0EN4cute5tupleIJNS5_1CILi128EEENS7_ILi64EEENS7_ILi96EEEEEELi96ENS_6half_tEfNS_4arch4Sm80ELb1ELb0ELb1ELb1ELb0ELb0ELb1ELb0EEENS1_21CollectiveEpilogueFwdINS6_IJS8_SA_S9_EEENS6_IJNS7_ILi1EEESI_SI_EEESC_SE_Li128ELb1ELb1ELb0ELb0EEENS1_19SingleTileSchedulerILb1ELb0ELb1ELi128EEEEEEEEEvNT_6ParamsE)
        .other          _ZN7cutlass13device_kernelIN5flash19enable_sm80_to_sm89INS1_16FlashAttnFwdSm80INS1_25CollectiveMainloopFwdSm80ILi4ELi1ELb0EN4cute5tupleIJNS5_1CILi128EEENS7_ILi64EEENS7_ILi96EEEEEELi96ENS_6half_tEfNS_4arch4Sm80ELb1ELb0ELb1ELb1ELb0ELb0ELb1ELb0EEENS1_21CollectiveEpilogueFwdINS6_IJS8_SA_S9_EEENS6_IJNS7_ILi1EEESI_SI_EEESC_SE_Li128ELb1ELb1ELb0ELb0EEENS1_19SingleTileSchedulerILb1ELb0ELb1ELi128EEEEEEEEEvNT_6ParamsE,@"STO_CUDA_ENTRY STV_DEFAULT"
_ZN7cutlass13device_kernelIN5flash19enable_sm80_to_sm89INS1_16FlashAttnFwdSm80INS1_25CollectiveMainloopFwdSm80ILi4ELi1ELb0EN4cute5tupleIJNS5_1CILi128EEENS7_ILi64EEENS7_ILi96EEEEEELi96ENS_6half_tEfNS_4arch4Sm80ELb1ELb0ELb1ELb1ELb0ELb0ELb1ELb0EEENS1_21CollectiveEpilogueFwdINS6_IJS8_SA_S9_EEENS6_IJNS7_ILi1EEESI_SI_EEESC_SE_Li128ELb1ELb1ELb0ELb0EEENS1_19SingleTileSchedulerILb1ELb0ELb1ELi128EEEEEEEEEvNT_6ParamsE:
        /* <DEDUP_REMOVED lines=17> */
.L_x_605:
        /* <DEDUP_REMOVED lines=8> */
.L_x_607:
[----:B------:R-:W-:-:S04]  /*0190*/  MOV R0, c[0x0][0x54c] ;  /* 0x0001530000007a02 */ /* 0x000fc80000000f00 */
.L_x_606:
[----:B------:R-:W-:Y:S01]  /*01a0*/  USHF.L.U32 UR4, UR4, 0x7, URZ ;  /* 0x0000000704047899 */ /* 0x000fe2000800063f */
[----:B-----5:R-:W-:-:S05]  /*01b0*/  IMAD R0, R0, c[0x0][0x548], RZ ;  /* 0x0001520000007a24 */ /* 0x020fca00078e02ff */
[----:B------:R-:W-:-:S04]  /*01c0*/  MOV R10, UR4 ;  /* 0x00000004000a7c02 */ /* 0x000fc80008000f00 */
[----:B------:R-:W-:-:S04]  /*01d0*/  ISETP.GE.AND P0, PT, R10, R0, PT ;  /* 0x000000000a00720c */ /* 0x000fc80003f06270 */
[----:B------:R-:W-:-:S05]  /*01e0*/  SEL R0, R5, 0xffffffff, !P0 ;  /* 0xffffffff05007807 */ /* 0x000fca0004000000 */
[----:B------:R2:W-:Y:S01]  /*01f0*/  STL [R1+0x78], R0 ;  /* 0x0000780001007387 */ /* 0x0005e20000100800 */
[----:B------:R-:W-:Y:S05]  /*0200*/  BRA `(.L_x_608) ;  /* 0x0000014000007947 */ /* 0x000fea0003800000 */
.L_x_604:
[----:B------:R-:W-:-:S04]  /*0210*/  ISETP.NE.U32.AND P0, PT, RZ, c[0x0][0x568], PT ;  /* 0x00015a00ff007a0c */ /* 0x000fc80003f05070 */
[----:B------:R-:W-:-:S13]  /*0220*/  ISETP.NE.AND.EX P0, PT, RZ, c[0x0][0x56c], PT, P0 ;  /* 0x00015b00ff007a0c */ /* 0x000fda0003f05300 */
[----:B------:R-:W-:Y:S05]  /*0230*/  @!P0 BRA `(.L_x_609) ;  /* 0x0000002000008947 */ /* 0x000fea0003800000 */
[----:B------:R1:W5:Y:S01]  /*0240*/  LDG.E R0, [R2.64] ;  /* 0x0000000602007981 */ /* 0x000362000c1e1900 */
[----:B------:R-:W-:Y:S05]  /*0250*/  BRA `(.L_x_610) ;  /* 0x0000009000007947 */ /* 0x000fea0003800000 */
.L_x_609:
        /* <DEDUP_REMOVED lines=8> */
.L_x_611:
[----:B------:R-:W-:-:S04]  /*02e0*/  MOV R0, c[0x0][0x54c] ;  /* 0x0001530000007a02 */ /* 0x000fc80000000f00 */
.L_x_610:
[----:B------:R-:W-:Y:S01]  /*02f0*/  USHF.L.U32 UR4, UR4, 0x7, URZ ;  /* 0x0000000704047899 */ /* 0x000fe2000800063f */
[----:B-----5:R-:W-:-:S05]  /*0300*/  IMAD R0, R0, c[0x0][0x548], RZ ;  /* 0x0001520000007a24 */ /* 0x020fca00078e02ff */
[----:B------:R-:W-:-:S04]  /*0310*/  MOV R10, UR4 ;  /* 0x00000004000a7c02 */ /* 0x000fc80008000f00 */
[----:B------:R-:W-:-:S04]  /*0320*/  ISETP.GE.AND P0, PT, R10, R0, PT ;  /* 0x000000000a00720c */ /* 0x000fc80003f06270 */
[----:B------:R-:W-:-:S05]  /*0330*/  SEL R0, R5, 0xffffffff, !P0 ;  /* 0xffffffff05007807 */ /* 0x000fca0004000000 */
[----:B------:R2:W-:Y:S04]  /*0340*/  STL [R1+0x78], R0 ;  /* 0x0000780001007387 */ /* 0x0005e80000100800 */
.L_x_608:
        /* <DEDUP_REMOVED lines=10> */
[CC--:B------:R-:W-:Y:S01]  /*03f0*/  IMAD.WIDE R4, R48.reuse, R29.reuse, c[0x0][0x348] ;  /* 0x0000d20030047625 */ /* 0x0c0fe200078e021d */
[----:B------:R-:W-:Y:S02]  /*0400*/  ISETP.NE.U32.AND P3, PT, RZ, c[0x0][0x348], PT ;  /* 0x0000d200ff007a0c */ /* 0x000fe40003f65070 */
[----:B------:R-:W-:Y:S01]  /*0410*/  ISETP.NE.U32.AND P1, PT, RZ, c[0x0][0x350], PT ;  /* 0x0000d400ff007a0c */ /* 0x000fe20003f25070 */
[----:B-1----:R-:W-:Y:S01]  /*0420*/  IMAD.WIDE R2, R48, R29, c[0x0][0x350] ;  /* 0x0000d40030027625 */ /* 0x002fe200078e021d */
[----:B------:R-:W-:-:S02]  /*0430*/  ISETP.NE.AND.EX P3, PT, RZ, c[0x0][0x34c], PT, P3 ;  /* 0x0000d300ff007a0c */ /* 0x000fc40003f65330 */
[----:B------:R-:W-:-:S03]  /*0440*/  ISETP.NE.AND.EX P1, PT, RZ, c[0x0][0x354], PT, P1 ;  /* 0x0000d500ff007a0c */ /* 0x000fc60003f25310 */
[----:B------:R-:W-:-:S04]  /*0450*/  @P0 IMAD.WIDE R6, R48, R29, c[0x0][0x360] ;  /* 0x0000d80030060625 */ /* 0x000fc800078e021d */
[----:B------:R-:W-:Y:S01]  /*0460*/  @P2 IMAD.WIDE R8, R48, R29, c[0x0][0x370] ;  /* 0x0000dc0030082625 */ /* 0x000fe200078e021d */
[----:B------:R1:W2:Y:S04]  /*0470*/  @P0 LDG.E R0, [R6.64] ;  /* 0x0000000606000981 */ /* 0x0002a8000c1e1900 */
[----:B------:R3:W5:Y:S04]  /*0480*/  @P2 LDG.E R12, [R8.64] ;  /* 0x00000006080c2981 */ /* 0x000768000c1e1900 */
[----:B------:R3:W5:Y:S04]  /*0490*/  @P3 LDG.E R11, [R4.64] ;  /* 0x00000006040b3981 */ /* 0x000768000c1e1900 */
[----:B------:R3:W5:Y:S01]  /*04a0*/  @P1 LDG.E R13, [R2.64] ;  /* 0x00000006020d1981 */ /* 0x000762000c1e1900 */
[----:B-1----:R-:W-:-:S03]  /*04b0*/  IMAD.MOV.U32 R6, RZ, RZ, c[0x0][0x1d0] ;  /* 0x00007400ff067624 */ /* 0x002fc600078e00ff */
[----:B--2---:R3:W-:Y:S01]  /*04c0*/  STL [R1+0x74], R0 ;  /* 0x0000740001007387 */ /* 0x0047e20000100800 */
[----:B------:R-:W-:Y:S01]  /*04d0*/  IMAD.MOV.U32 R161, RZ, RZ, R0 ;  /* 0x000000ffffa17224 */ /* 0x000fe200078e0000 */
[----:B------:R-:W-:Y:S05]  /*04e0*/  @P0 BRA `(.L_x_612) ;  /* 0x0000005000000947 */ /* 0x000fea0003800000 */
[----:B------:R-:W-:Y:S05]  /*04f0*/  @!P3 BRA `(.L_x_612) ;  /* 0x000000400000b947 */ /* 0x000fea0003800000 */
[----:B---3--:R1:W2:Y:S04]  /*0500*/  LDG.E R0, [R4.64] ;  /* 0x0000000604007981 */ /* 0x0082a8000c1e1900 */
[----:B-1----:R-:W2:Y:S02]  /*0510*/  LDG.E R4, [R4.64+0x4] ;  /* 0x0000040604047981 */ /* 0x002ea4000c1e1900 */
[----:B--2---:R-:W-:-:S05]  /*0520*/  IADD3 R161, -R0, R4, RZ ;  /* 0x0000000400a17210 */ /* 0x004fca0007ffe1ff */
[----:B------:R1:W-:Y:S02]  /*0530*/  STL [R1+0x74], R161 ;  /* 0x000074a101007387 */ /* 0x0003e40000100800 */
.L_x_612:
[----:B------:R-:W-:-:S04]  /*0540*/  ISETP.NE.U32.AND P0, PT, RZ, c[0x0][0x368], PT ;  /* 0x0000da00ff007a0c */ /* 0x000fc80003f05070 */
[----:B------:R-:W-:-:S13]  /*0550*/  ISETP.NE.AND.EX P0, PT, RZ, c[0x0][0x36c], PT, P0 ;  /* 0x0000db00ff007a0c */ /* 0x000fda0003f05300 */
[----:B------:R-:W-:Y:S05]  /*0560*/  @!P0 BRA `(.L_x_613) ;  /* 0x0000003000008947 */ /* 0x000fea0003800000 */
[----:B---3--:R-:W-:-:S05]  /*0570*/  IMAD.WIDE R2, R48, R29, c[0x0][0x368] ;  /* 0x0000da0030027625 */ /* 0x008fca00078e021d */
[----:B------:R2:W5:Y:S01]  /*0580*/  LDG.E R6, [R2.64] ;  /* 0x0000000602067981 */ /* 0x000562000c1e1900 */
[----:B------:R-:W-:Y:S05]  /*0590*/  BRA `(.L_x_614) ;  /* 0x0000004000007947 */ /* 0x000fea0003800000 */
.L_x_613:
[----:B------:R-:W-:Y:S05]  /*05a0*/  @!P1 BRA `(.L_x_614) ;  /* 0x0000003000009947 */ /* 0x000fea0003800000 */
[----:B------:R2:W4:Y:S04]  /*05b0*/  LDG.E R6, [R2.64] ;  /* 0x0000000602067981 */ /* 0x000528000c1e1900 */
[----:B--23--:R-:W4:Y:S02]  /*05c0*/  LDG.E R2, [R2.64+0x4] ;  /* 0x0000040602027981 */ /* 0x00cf24000c1e1900 */
[----:B----4-:R-:W-:-:S03]  /*05d0*/  IADD3 R6, -R6, R2, RZ ;  /* 0x0000000206067210 */ /* 0x010fc60007ffe1ff */
.L_x_614:
[----:B---3--:R-:W-:Y:S01]  /*05e0*/  IMAD.MOV.U32 R0, RZ, RZ, c[0x0][0x2c4] ;  /* 0x0000b100ff007624 */ /* 0x008fe200078e00ff */
[----:B-----5:R-:W-:Y:S01]  /*05f0*/  IADD3 R159, -R12, R6, RZ ;  /* 0x000000060c9f7210 */ /* 0x020fe20007ffe1ff */
[----:B------:R-:W-:Y:S01]  /*0600*/  IMAD.MOV.U32 R236, RZ, RZ, R10 ;  /* 0x000000ffffec7224 */ /* 0x000fe200078e000a */
[----:B--2---:R-:W-:Y:S01]  /*0610*/  IADD3 R3, R10, 0x7f, RZ ;  /* 0x0000007f0a037810 */ /* 0x004fe20007ffe0ff */
[----:B------:R-:W-:Y:S01]  /*0620*/  CS2R R94, SRZ ;  /* 0x00000000005e7805 */ /* 0x000fe2000001ff00 */
[----:B------:R-:W-:Y:S01]  /*0630*/  ISETP.NE.AND P2, PT, R0, 0x1, PT ;  /* 0x000000010000780c */ /* 0x000fe20003f45270 */
[----:B------:R2:W-:Y:S01]  /*0640*/  STL [R1+0x50], R159 ;  /* 0x0000509f01007387 */ /* 0x0005e20000100800 */
[C---:B------:R-:W-:Y:S01]  /*0650*/  IADD3 R4, R159.reuse, 0x40, -R161 ;  /* 0x000000409f047810 */ /* 0x040fe20007ffe8a1 */
[----:B------:R-:W-:Y:S01]  /*0660*/  CS2R R92, SRZ ;  /* 0x00000000005c7805 */ /* 0x000fe2000001ff00 */
[----:B------:R-:W-:Y:S01]  /*0670*/  IADD3 R2, R159, 0x3f, RZ ;  /* 0x0000003f9f027810 */ /* 0x000fe20007ffe0ff */
[----:B------:R-:W-:Y:S01]  /*0680*/  CS2R R98, SRZ ;  /* 0x0000000000627805 */ /* 0x000fe2000001ff00 */
[----:B------:R-:W-:Y:S01]  /*0690*/  PLOP3.LUT P0, PT, PT, PT, PT, 0x80, 0x0 ;  /* 0x000000000000781c */ /* 0x000fe20003f0f070 */
[----:B------:R-:W-:Y:S01]  /*06a0*/  CS2R R96, SRZ ;  /* 0x0000000000607805 */ /* 0x000fe2000001ff00 */
[----:B------:R-:W-:Y:S01]  /*06b0*/  IMAD.MOV.U32 R90, RZ, RZ, RZ ;  /* 0x000000ffff5a7224 */ /* 0x000fe200078e00ff */
[----:B------:R-:W-:Y:S01]  /*06c0*/  CS2R R88, SRZ ;  /* 0x0000000000587805 */ /* 0x000fe2000001ff00 */
[----:B------:R-:W-:Y:S01]  /*06d0*/  CS2R R86, SRZ ;  /* 0x0000000000567805 */ /* 0x000fe2000001ff00 */
[----:B------:R-:W-:Y:S01]  /*06e0*/  CS2R R84, SRZ ;  /* 0x0000000000547805 */ /* 0x000fe2000001ff00 */
[----:B------:R-:W-:Y:S01]  /*06f0*/  CS2R R14, SRZ ;  /* 0x00000000000e7805 */ /* 0x000fe2000001ff00 */
[----:B------:R-:W-:Y:S01]  /*0700*/  @P2 IADD3 R0, R236, 0x7f, RZ ;  /* 0x0000007fec002810 */ /* 0x000fe20007ffe0ff */
[----:B------:R-:W-:Y:S01]  /*0710*/  IMAD.MOV.U32 R78, RZ, RZ, RZ ;  /* 0x000000ffff4e7224 */ /* 0x000fe200078e00ff */
[----:B------:R-:W-:Y:S01]  /*0720*/  MOV R76, RZ ;  /* 0x000000ff004c7202 */ /* 0x000fe20000000f00 */
[----:B------:R-:W-:Y:S01]  /*0730*/  CS2R R16, SRZ ;  /* 0x0000000000107805 */ /* 0x000fe2000001ff00 */
[----:B------:R-:W-:Y:S01]  /*0740*/  IMAD.MOV.U32 R82, RZ, RZ, RZ ;  /* 0x000000ffff527224 */ /* 0x000fe200078e00ff */
[----:B------:R-:W-:Y:S01]  /*0750*/  CS2R R18, SRZ ;  /* 0x0000000000127805 */ /* 0x000fe2000001ff00 */
[----:B------:R-:W-:Y:S01]  /*0760*/  @P2 IMAD.HI.U32 R0, R0, c[0x0][0x2c8], RZ ;  /* 0x0000b20000002a27 */ /* 0x000fe200078e00ff */
[----:B------:R-:W-:Y:S01]  /*0770*/  MOV R74, RZ ;  /* 0x000000ff004a7202 */ /* 0x000fe20000000f00 */
[----:B------:R-:W-:Y:S01]  /*0780*/  CS2R R20, SRZ ;  /* 0x0000000000147805 */ /* 0x000fe2000001ff00 */
[----:B------:R-:W-:Y:S01]  /*0790*/  MOV R68, RZ ;  /* 0x000000ff00447202 */ /* 0x000fe20000000f00 */
[----:B------:R-:W-:Y:S01]  /*07a0*/  IMAD.MOV.U32 R80, RZ, RZ, RZ ;  /* 0x000000ffff507224 */ /* 0x000fe200078e00ff */
[----:B------:R-:W-:Y:S01]  /*07b0*/  @P2 SHF.R.U32.HI R3, RZ, c[0x0][0x2cc], R0 ;  /* 0x0000b300ff032a19 */ /* 0x000fe20000011600 */
[----:B------:R-:W-:Y:S01]  /*07c0*/  IMAD.MOV.U32 R72, RZ, RZ, RZ ;  /* 0x000000ffff487224 */ /* 0x000fe200078e00ff */
[----:B------:R-:W-:Y:S01]  /*07d0*/  CS2R R22, SRZ ;  /* 0x0000000000167805 */ /* 0x000fe2000001ff00 */
[----:B------:R-:W-:Y:S01]  /*07e0*/  IMAD.MOV.U32 R70, RZ, RZ, RZ ;  /* 0x000000ffff467224 */ /* 0x000fe200078e00ff */
[----:B------:R-:W-:Y:S01]  /*07f0*/  CS2R R24, SRZ ;  /* 0x0000000000187805 */ /* 0x000fe2000001ff00 */
[----:B------:R-:W-:Y:S01]  /*0800*/  IMAD.IADD R0, R4, 0x1, R3 ;  /* 0x0000000104007824 */ /* 0x000fe200078e0203 */
[----:B------:R-:W-:Y:S01]  /*0810*/  SHF.R.S32.HI R3, RZ, 0x1f, R2 ;  /* 0x0000001fff037819 */ /* 0x000fe20000011402 */
[----:B------:R-:W-:Y:S01]  /*0820*/  IMAD.MOV.U32 R170, RZ, RZ, RZ ;  /* 0x000000ffffaa7224 */ /* 0x000fe200078e00ff */
[----:B------:R-:W-:Y:S01]  /*0830*/  MOV R174, RZ ;  /* 0x000000ff00ae7202 */ /* 0x000fe20000000f00 */
[----:B------:R-:W-:Y:S01]  /*0840*/  IMAD.MOV.U32 R168, RZ, RZ, RZ ;  /* 0x000000ffffa87224 */ /* 0x000fe200078e00ff */
[----:B------:R-:W-:Y:S01]  /*0850*/  SHF.R.S32.HI R4, RZ, 0x1f, R0 ;  /* 0x0000001fff047819 */ /* 0x000fe20000011400 */
[----:B------:R-:W-:Y:S01]  /*0860*/  IMAD.MOV.U32 R172, RZ, RZ, RZ ;  /* 0x000000ffffac7224 */ /* 0x000fe200078e00ff */
[----:B------:R-:W-:Y:S01]  /*0870*/  LEA.HI R2, R3, R2, RZ, 0x6 ;  /* 0x0000000203027211 */ /* 0x000fe200078f30ff */
[----:B------:R-:W-:Y:S01]  /*0880*/  CS2R R166, SRZ ;  /* 0x0000000000a67805 */ /* 0x000fe2000001ff00 */
[----:B------:R-:W-:Y:S01]  /*0890*/  LEA.HI R0, R4, R0, RZ, 0x6 ;  /* 0x0000000004007211 */ /* 0x000fe200078f30ff */
[----:B------:R-:W-:Y:S01]  /*08a0*/  IMAD.IADD R4, R13, 0x1, R12 ;  /* 0x000000010d047824 */ /* 0x000fe200078e020c */
[----:B------:R-:W-:Y:S01]  /*08b0*/  SHF.R.S32.HI R2, RZ, 0x6, R2 ;  /* 0x00000006ff027819 */ /* 0x000fe20000011402 */
[----:B------:R-:W-:Y:S01]  /*08c0*/  CS2R R26, SRZ ;  /* 0x00000000001a7805 */ /* 0x000fe2000001ff00 */
[----:B------:R-:W-:Y:S01]  /*08d0*/  SHF.R.S32.HI R0, RZ, 0x6, R0 ;  /* 0x00000006ff007819 */ /* 0x000fe20000011400 */
[----:B------:R-:W-:Y:S01]  /*08e0*/  IMAD.MOV.U32 R164, RZ, RZ, RZ ;  /* 0x000000ffffa47224 */ /* 0x000fe200078e00ff */
[----:B------:R-:W-:Y:S01]  /*08f0*/  MOV R12, RZ ;  /* 0x000000ff000c7202 */ /* 0x000fe20000000f00 */
[----:B------:R-:W-:Y:S01]  /*0900*/  IMAD.MOV.U32 R28, RZ, RZ, RZ ;  /* 0x000000ffff1c7224 */ /* 0x000fe200078e00ff */
[----:B------:R-:W-:Y:S01]  /*0910*/  IMNMX R204, R2, R0, PT ;  /* 0x0000000002cc7217 */ /* 0x000fe20003800200 */
[----:B------:R-:W-:Y:S01]  /*0920*/  IMAD.MOV.U32 R160, RZ, RZ, RZ ;  /* 0x000000ffffa07224 */ /* 0x000fe200078e00ff */
[----:B------:R-:W-:Y:S01]  /*0930*/  MOV R162, RZ ;  /* 0x000000ff00a27202 */ /* 0x000fe20000000f00 */
[----:B------:R-:W-:Y:S01]  /*0940*/  CS2R R154, SRZ ;  /* 0x00000000009a7805 */ /* 0x000fe2000001ff00 */
[----:B------:R-:W-:Y:S01]  /*0950*/  ISETP.GE.AND P4, PT, R204, 0x1, PT ;  /* 0x00000001cc00780c */ /* 0x000fe20003f86270 */
[----:B------:R-:W-:Y:S01]  /*0960*/  CS2R R30, SRZ ;  /* 0x00000000001e7805 */ /* 0x000fe2000001ff00 */
[----:B------:R-:W-:Y:S01]  /*0970*/  MOV R152, RZ ;  /* 0x000000ff00987202 */ /* 0x000fe20000000f00 */
[----:B------:R-:W-:Y:S01]  /*0980*/  IMAD.MOV.U32 R158, RZ, RZ, RZ ;  /* 0x000000ffff9e7224 */ /* 0x000fe200078e00ff */
[----:B------:R-:W-:Y:S01]  /*0990*/  CS2R R32, SRZ ;  /* 0x0000000000207805 */ /* 0x000fe2000001ff00 */
[----:B------:R-:W-:Y:S01]  /*09a0*/  IMAD.MOV.U32 R156, RZ, RZ, RZ ;  /* 0x000000ffff9c7224 */ /* 0x000fe200078e00ff */
[----:B------:R-:W-:Y:S01]  /*09b0*/  CS2R R150, SRZ ;  /* 0x0000000000967805 */ /* 0x000fe2000001ff00 */
[----:B------:R-:W-:Y:S01]  /*09c0*/  MOV R148, RZ ;  /* 0x000000ff00947202 */ /* 0x000fe20000000f00 */
[----:B------:R-:W-:Y:S01]  /*09d0*/  CS2R R34, SRZ ;  /* 0x0000000000227805 */ /* 0x000fe2000001ff00 */
[----:B------:R-:W-:Y:S01]  /*09e0*/  IMAD.MOV.U32 R146, RZ, RZ, RZ ;  /* 0x000000ffff927224 */ /* 0x000fe200078e00ff */
[----:B------:R-:W-:Y:S01]  /*09f0*/  CS2R R138, SRZ ;  /* 0x00000000008a7805 */ /* 0x000fe2000001ff00 */
[----:B------:R-:W-:Y:S01]  /*0a00*/  IMAD.MOV.U32 R144, RZ, RZ, RZ ;  /* 0x000000ffff907224 */ /* 0x000fe200078e00ff */
        /* <DEDUP_REMOVED lines=25> */
[----:B--2---:R-:W-:-:S04]  /*0ba0*/  ISETP.NE.U32.AND P0, PT, RZ, c[0x0][0x340], PT ;  /* 0x0000d000ff007a0c */ /* 0x004fc80003f05070 */
[----:B------:R-:W-:-:S13]  /*0bb0*/  ISETP.NE.AND.EX P0, PT, RZ, c[0x0][0x344], PT, P0 ;  /* 0x0000d100ff007a0c */ /* 0x000fda0003f05300 */
[----:B------:R-:W-:-:S05]  /*0bc0*/  @P0 IMAD.WIDE R2, R48, R29, c[0x0][0x340] ;  /* 0x0000d00030020625 */ /* 0x000fca00078e021d */
[----:B------:R2:W3:Y:S01]  /*0bd0*/  @P0 LDG.E R22, [R2.64] ;  /* 0x0000000602160981 */ /* 0x0004e2000c1e1900 */
[----:B------:R-:W-:Y:S01]  /*0be0*/  SHF.R.S32.HI R0, RZ, 0x1f, R11 ;  /* 0x0000001fff007819 */ /* 0x000fe2000001140b */
[----:B------:R-:W-:Y:S01]  /*0bf0*/  BSSY B0, `(.L_x_616) ;  /* 0x000008d000007945 */ /* 0x000fe20003800000 */
[----:B------:R-:W-:Y:S01]  /*0c00*/  SHF.R.S32.HI R14, RZ, 0x1f, R157 ;  /* 0x0000001fff0e7819 */ /* 0x000fe2000001149d */
[----:B------:R-:W4:Y:S01]  /*0c10*/  S2R R30, SR_CTAID.Y ;  /* 0x00000000001e7919 */ /* 0x000f220000002600 */
[----:B------:R-:W-:Y:S01]  /*0c20*/  SHF.R.S32.HI R7, RZ, 0x1f, R4 ;  /* 0x0000001fff077819 */ /* 0x000fe20000011404 */
[----:B------:R-:W-:Y:S01]  /*0c30*/  IMAD R0, R0, c[0x0][0x178], RZ ;  /* 0x00005e0000007a24 */ /* 0x000fe200078e02ff */
[CC--:B------:R-:W-:Y:S02]  /*0c40*/  LEA.HI R10, R14.reuse, R157.reuse, RZ, 0x2 ;  /* 0x0000009d0e0a7211 */ /* 0x0c0fe400078f10ff */
[----:B------:R-:W-:Y:S01]  /*0c50*/  LEA.HI R28, R14, R157, RZ, 0x3 ;  /* 0x0000009d0e1c7211 */ /* 0x000fe200078f18ff */
[----:B------:R-:W-:Y:S01]  /*0c60*/  IMAD R0, R11, c[0x0][0x17c], R0 ;  /* 0x00005f000b007a24 */ /* 0x000fe200078e0200 */
[----:B------:R-:W-:-:S02]  /*0c70*/  LOP3.LUT R5, R10, 0xfffffffc, RZ, 0xc0, !PT ;  /* 0xfffffffc0a057812 */ /* 0x000fc400078ec0ff */
[----:B------:R-:W-:Y:S02]  /*0c80*/  SHF.R.S32.HI R26, RZ, 0x3, R28 ;  /* 0x00000003ff1a7819 */ /* 0x000fe4000001141c */
[----:B------:R-:W-:Y:S01]  /*0c90*/  SHF.R.S32.HI R24, RZ, 0x2, R10 ;  /* 0x00000002ff187819 */ /* 0x000fe2000001140a */
[----:B------:R-:W-:Y:S01]  /*0ca0*/  IMAD.IADD R84, R157, 0x1, -R5 ;  /* 0x000000019d547824 */ /* 0x000fe200078e0a05 */
[----:B------:R-:W-:Y:S02]  /*0cb0*/  LEA.HI R27, R14, R157, RZ, 0x4 ;  /* 0x0000009d0e1b7211 */ /* 0x000fe400078f20ff */
[----:B------:R-:W-:Y:S02]  /*0cc0*/  IADD3 R4, P4, R4, R24, RZ ;  /* 0x0000001804047210 */ /* 0x000fe40007f9e0ff */
[----:B------:R-:W-:Y:S02]  /*0cd0*/  SHF.L.U32 R12, R84, 0x3, RZ ;  /* 0x00000003540c7819 */ /* 0x000fe400000006ff */
[----:B------:R-:W-:Y:S01]  /*0ce0*/  LEA.HI.X.SX32 R7, R24, R7, 0x1, P4 ;  /* 0x0000000718077211 */ /* 0x000fe200020f0eff */
[----:B--2---:R-:W-:Y:S01]  /*0cf0*/  IMAD.WIDE.U32 R2, R11, c[0x0][0x178], RZ ;  /* 0x00005e000b027a25 */ /* 0x004fe200078e00ff */
[----:B------:R-:W-:-:S02]  /*0d00*/  SHF.R.S32.HI R13, RZ, 0x1f, R12 ;  /* 0x0000001fff0d7819 */ /* 0x000fc4000001140c */
[----:B----4-:R-:W-:Y:S01]  /*0d10*/  SHF.R.S32.HI R29, RZ, 0x1f, R30 ;  /* 0x0000001fff1d7819 */ /* 0x010fe2000001141e */
[----:B------:R-:W-:Y:S01]  /*0d20*/  IMAD.IADD R3, R3, 0x1, R0 ;  /* 0x0000000103037824 */ /* 0x000fe200078e0200 */
[----:B------:R-:W-:Y:S01]  /*0d30*/  LEA.HI R153, R14, R157, RZ, 0x5 ;  /* 0x0000009d0e997211 */ /* 0x000fe200078f28ff */
[----:B------:R-:W-:Y:S01]  /*0d40*/  IMAD.SHL.U32 R0, R26, 0x40, RZ ;  /* 0x000000401a007824 */ /* 0x000fe200078e00ff */
[----:B------:R-:W-:Y:S01]  /*0d50*/  SHF.R.S32.HI R19, RZ, 0x1f, R48 ;  /* 0x0000001fff137819 */ /* 0x000fe20000011430 */
[----:B------:R-:W-:Y:S01]  /*0d60*/  IMAD R8, R29, c[0x0][0x1b8], RZ ;  /* 0x00006e001d087a24 */ /* 0x000fe200078e02ff */
[----:B------:R-:W-:Y:S01]  /*0d70*/  SHF.R.S32.HI R152, RZ, 0x5, R153 ;  /* 0x00000005ff987819 */ /* 0x000fe20000011499 */
[----:B------:R-:W-:Y:S01]  /*0d80*/  IMAD.WIDE.U32 R16, R4, c[0x0][0x208], R12 ;  /* 0x0000820004107a25 */ /* 0x000fe200078e000c */
[----:B------:R-:W-:Y:S02]  /*0d90*/  LOP3.LUT R0, R0, 0xc0, RZ, 0xc0, !PT ;  /* 0x000000c000007812 */ /* 0x000fe400078ec0ff */
[----:B------:R-:W-:Y:S01]  /*0da0*/  ISETP.GE.AND P6, PT, R12, c[0x0][0x1d4], PT ;  /* 0x000075000c007a0c */ /* 0x000fe20003fc6270 */
[----:B------:R-:W-:Y:S01]  /*0db0*/  IMAD.WIDE.U32 R2, R30, c[0x0][0x1b8], R2 ;  /* 0x00006e001e027a25 */ /* 0x000fe200078e0002 */
[----:B------:R-:W-:-:S02]  /*0dc0*/  LOP3.LUT R6, R0, 0x18, R12, 0xf8, !PT ;  /* 0x0000001800067812 */ /* 0x000fc400078ef80c */
[----:B------:R-:W-:Y:S02]  /*0dd0*/  SHF.R.U32.HI R5, RZ, 0x3, R0 ;  /* 0x00000003ff057819 */ /* 0x000fe40000011600 */
[----:B------:R-:W-:Y:S02]  /*0de0*/  IADD3 R0, R12, 0x40, RZ ;  /* 0x000000400c007810 */ /* 0x000fe40007ffe0ff */
[----:B------:R-:W-:Y:S01]  /*0df0*/  LOP3.LUT R18, R6, R5, RZ, 0x3c, !PT ;  /* 0x0000000506127212 */ /* 0x000fe200078e3cff */
[----:B------:R-:W-:Y:S01]  /*0e00*/  IMAD R5, R30, c[0x0][0x1bc], R8 ;  /* 0x00006f001e057a24 */ /* 0x000fe200078e0208 */
[----:B------:R-:W-:Y:S01]  /*0e10*/  ISETP.GE.AND P4, PT, R0, c[0x0][0x1d4], PT ;  /* 0x0000750000007a0c */ /* 0x000fe20003f86270 */
[C---:B------:R-:W-:Y:S01]  /*0e20*/  IMAD R0, R7.reuse, c[0x0][0x1e0], RZ ;  /* 0x0000780007007a24 */ /* 0x040fe200078e02ff */
[----:B------:R-:W-:Y:S01]  /*0e30*/  SEL R6, R48, RZ, !P3 ;  /* 0x000000ff30067207 */ /* 0x000fe20005800000 */
[----:B------:R-:W-:Y:S02]  /*0e40*/  IMAD R7, R7, c[0x0][0x208], RZ ;  /* 0x0000820007077a24 */ /* 0x000fe400078e02ff */
[C---:B------:R-:W-:Y:S01]  /*0e50*/  IMAD R20, R4.reuse, c[0x0][0x1e4], R0 ;  /* 0x0000790004147a24 */ /* 0x040fe200078e0200 */
[----:B------:R-:W-:Y:S01]  /*0e60*/  LOP3.LUT R0, R27, 0xfffffff0, RZ, 0xc0, !PT ;  /* 0xfffffff01b007812 */ /* 0x000fe200078ec0ff */
[----:B------:R-:W-:-:S02]  /*0e70*/  IMAD R21, R4, c[0x0][0x20c], R7 ;  /* 0x0000830004157a24 */ /* 0x000fc400078e0207 */
[----:B------:R-:W-:Y:S01]  /*0e80*/  IMAD.WIDE.U32 R8, R4, c[0x0][0x1e0], R12 ;  /* 0x0000780004087a25 */ /* 0x000fe200078e000c */
[----:B------:R-:W-:Y:S02]  /*0e90*/  LEA.HI R4, R10, R24, RZ, 0x1 ;  /* 0x000000180a047211 */ /* 0x000fe400078f08ff */
[----:B------:R-:W-:Y:S01]  /*0ea0*/  SEL R10, R19, RZ, !P3 ;  /* 0x000000ff130a7207 */ /* 0x000fe20005800000 */
[----:B------:R-:W-:Y:S02]  /*0eb0*/  IMAD R7, R84, 0x20, R24 ;  /* 0x0000002054077824 */ /* 0x000fe400078e0218 */
[----:B------:R-:W-:Y:S01]  /*0ec0*/  IMAD.IADD R23, R157, 0x1, -R0 ;  /* 0x000000019d177824 */ /* 0x000fe200078e0a00 */
[----:B------:R-:W-:Y:S01]  /*0ed0*/  LOP3.LUT R0, R4, 0x7fffffe, RZ, 0xc0, !PT ;  /* 0x07fffffe04007812 */ /* 0x000fe200078ec0ff */
[----:B------:R-:W-:Y:S01]  /*0ee0*/  IMAD.IADD R3, R3, 0x1, R5 ;  /* 0x0000000103037824 */ /* 0x000fe200078e0205 */
[----:B------:R-:W-:Y:S01]  /*0ef0*/  IADD3 R7, R236, R7, RZ ;  /* 0x00000007ec077210 */ /* 0x000fe20007ffe0ff */
[----:B------:R-:W-:Y:S01]  /*0f00*/  IMAD.IADD R9, R9, 0x1, R20 ;  /* 0x0000000109097824 */ /* 0x000fe200078e0214 */
[----:B------:R-:W-:Y:S01]  /*0f10*/  LEA.HI R25, R23, R23, RZ, 0x1 ;  /* 0x0000001717197211 */ /* 0x000fe200078f08ff */
[----:B------:R-:W-:-:S02]  /*0f20*/  IMAD.IADD R0, R24, 0x1, -R0 ;  /* 0x0000000118007824 */ /* 0x000fc400078e0a00 */
[----:B------:R-:W-:Y:S01]  /*0f30*/  @P2 IMAD.HI.U32 R11, R7, c[0x0][0x2c8], RZ ;  /* 0x0000b200070b2a27 */ /* 0x000fe200078e00ff */
[--C-:B------:R-:W-:Y:S02]  /*0f40*/  SHF.R.S32.HI R15, RZ, 0x1, R25.reuse ;  /* 0x00000001ff0f7819 */ /* 0x100fe40000011419 */
[----:B------:R-:W-:Y:S01]  /*0f50*/  SHF.R.S32.HI R14, RZ, 0x1f, R25 ;  /* 0x0000001fff0e7819 */ /* 0x000fe20000011419 */
[----:B------:R-:W-:Y:S02]  /*0f60*/  IMAD R5, R152, 0x8, R0 ;  /* 0x0000000898057824 */ /* 0x000fe400078e0200 */
[----:B------:R-:W-:Y:S01]  /*0f70*/  IMAD.MOV.U32 R4, RZ, RZ, R7 ;  /* 0x000000ffff047224 */ /* 0x000fe200078e0007 */
[----:B------:R-:W-:Y:S01]  /*0f80*/  @P2 SHF.R.U32.HI R4, RZ, c[0x0][0x2cc], R11 ;  /* 0x0000b300ff042a19 */ /* 0x000fe2000001160b */
[----:B------:R-:W-:Y:S01]  /*0f90*/  IMAD R0, R10, c[0x0][0x1c0], RZ ;  /* 0x000070000a007a24 */ /* 0x000fe200078e02ff */
[----:B------:R-:W-:Y:S01]  /*0fa0*/  LEA.HI R10, R14, R15, RZ, 0x2 ;  /* 0x0000000f0e0a7211 */ /* 0x000fe200078f10ff */
[----:B------:R-:W-:Y:S01]  /*0fb0*/  IMAD.WIDE.U32 R2, R6, c[0x0][0x1c0], R2 ;  /* 0x0000700006027a25 */ /* 0x000fe200078e0002 */
[----:B------:R-:W-:-:S02]  /*0fc0*/  LEA R226, R5, R18, 0x5 ;  /* 0x0000001205e27211 */ /* 0x000fc400078e28ff */
[----:B------:R-:W-:Y:S01]  /*0fd0*/  LOP3.LUT R5, R10, 0xfffffffc, RZ, 0xc0, !PT ;  /* 0xfffffffc0a057812 */ /* 0x000fe200078ec0ff */
[----:B------:R-:W-:Y:S01]  /*0fe0*/  IMAD R11, R6, c[0x0][0x1c4], R0 ;  /* 0x00007100060b7a24 */ /* 0x000fe200078e0200 */
[--C-:B------:R-:W-:Y:S01]  /*0ff0*/  SHF.R.S32.HI R0, RZ, 0x1f, R4.reuse ;  /* 0x0000001fff007819 */ /* 0x100fe20000011404 */
[----:B------:R-:W-:Y:S01]  /*1000*/  IMAD.MOV R6, RZ, RZ, -R4 ;  /* 0x000000ffff067224 */ /* 0x000fe200078e0a04 */
[----:B------:R-:W-:Y:S01]  /*1010*/  IADD3 R20, R15, -R5, RZ ;  /* 0x800000050f147210 */ /* 0x000fe20007ffe0ff */
[----:B------:R-:W-:Y:S01]  /*1020*/  IMAD.IADD R3, R3, 0x1, R11 ;  /* 0x0000000103037824 */ /* 0x000fe200078e020b */
        /* <DEDUP_REMOVED lines=8> */
[----:B------:R-:W-:Y:S02]  /*10b0*/  IMAD R11, R29, c[0x0][0x1e8], RZ ;  /* 0x00007a001d0b7a24 */ /* 0x000fe400078e02ff */
[C---:B------:R-:W-:Y:S02]  /*10c0*/  IMAD R10, R0.reuse, c[0x0][0x1ac], R4 ;  /* 0x00006b00000a7a24 */ /* 0x040fe400078e0204 */
[----:B------:R-:W-:-:S04]  /*10d0*/  IMAD.WIDE.U32 R2, R0, c[0x0][0x1a8], R2 ;  /* 0x00006a0000027a25 */ /* 0x000fc800078e0002 */
[----:B------:R-:W-:Y:S02]  /*10e0*/  IMAD.IADD R7, R17, 0x1, R21 ;  /* 0x0000000111077824 */ /* 0x000fe400078e0215 */
[----:B------:R-:W-:Y:S02]  /*10f0*/  IMAD R14, R29, c[0x0][0x210], RZ ;  /* 0x000084001d0e7a24 */ /* 0x000fe400078e02ff */
[----:B------:R-:W-:Y:S02]  /*1100*/  IMAD.MOV.U32 R6, RZ, RZ, R16 ;  /* 0x000000ffff067224 */ /* 0x000fe400078e0010 */
[C---:B------:R-:W-:Y:S02]  /*1110*/  IMAD R11, R30.reuse, c[0x0][0x1ec], R11 ;  /* 0x00007b001e0b7a24 */ /* 0x040fe400078e020b */
[----:B------:R-:W-:-:S04]  /*1120*/  IMAD.WIDE.U32 R8, R30, c[0x0][0x1e8], R8 ;  /* 0x00007a001e087a25 */ /* 0x000fc800078e0008 */
[----:B------:R-:W-:Y:S01]  /*1130*/  IMAD.IADD R3, R3, 0x1, R10 ;  /* 0x0000000103037824 */ /* 0x000fe200078e020a */
[----:B------:R-:W-:Y:S01]  /*1140*/  IADD3 R9, R9, R11, RZ ;  /* 0x0000000b09097210 */ /* 0x000fe20007ffe0ff */
[----:B------:R-:W-:Y:S01]  /*1150*/  IMAD R14, R30, c[0x0][0x214], R14 ;  /* 0x000085001e0e7a24 */ /* 0x000fe200078e020e */
[----:B------:R-:W-:Y:S01]  /*1160*/  IADD3 R10, R12, 0x20, RZ ;  /* 0x000000200c0a7810 */ /* 0x000fe20007ffe0ff */
[----:B------:R-:W-:-:S03]  /*1170*/  IMAD.WIDE.U32 R6, R30, c[0x0][0x210], R6 ;  /* 0x000084001e067a25 */ /* 0x000fc600078e0006 */
[----:B------:R-:W-:Y:S01]  /*1180*/  ISETP.GE.AND P5, PT, R10, c[0x0][0x1d4], PT ;  /* 0x000075000a007a0c */ /* 0x000fe20003fa6270 */
[----:B------:R-:W-:Y:S02]  /*1190*/  IMAD.IADD R7, R7, 0x1, R14 ;  /* 0x0000000107077824 */ /* 0x000fe400078e020e */
[----:B------:R-:W-:Y:S02]  /*11a0*/  IMAD R16, R161, c[0x0][0x2c4], RZ ;  /* 0x0000b100a1107a24 */ /* 0x000fe400078e02ff */
[----:B------:R-:W-:-:S05]  /*11b0*/  IMAD.SHL.U32 R14, R84, 0x8, RZ ;  /* 0x00000008540e7824 */ /* 0x000fca00078e00ff */
[----:B------:R-:W-:Y:S02]  /*11c0*/  ISETP.GE.AND P3, PT, R14, c[0x0][0x198], PT ;  /* 0x000066000e007a0c */ /* 0x000fe40003f66270 */
[----:B---3--:R-:W-:Y:S01]  /*11d0*/  @P0 SHF.R.S32.HI R5, RZ, 0x1f, R22 ;  /* 0x0000001fff050819 */ /* 0x008fe20000011416 */
[----:B------:R-:W-:Y:S01]  /*11e0*/  @!P0 IMAD.MOV.U32 R5, RZ, RZ, R19 ;  /* 0x000000ffff058224 */ /* 0x000fe200078e0013 */
[----:B------:R-:W-:Y:S01]  /*11f0*/  @P0 MOV R4, R22 ;  /* 0x0000001600040202 */ /* 0x000fe20000000f00 */
[----:B------:R-:W-:Y:S01]  /*1200*/  @!P0 IMAD.MOV.U32 R4, RZ, RZ, R48 ;  /* 0x000000ffff048224 */ /* 0x000fe200078e0030 */
[C---:B------:R-:W-:Y:S02]  /*1210*/  LEA R18, P0, R2.reuse, c[0x0][0x160], 0x1 ;  /* 0x0000580002127a11 */ /* 0x040fe400078008ff */
[----:B------:R-:W-:Y:S02]  /*1220*/  SEL R0, R5, RZ, !P1 ;  /* 0x000000ff05007207 */ /* 0x000fe40004800000 */
[----:B------:R-:W-:-:S02]  /*1230*/  LEA.HI.X R17, R2, c[0x0][0x164], R3, 0x1, P0 ;  /* 0x0000590002117a11 */ /* 0x000fc400000f0c03 */
[----:B------:R-:W-:Y:S01]  /*1240*/  SEL R4, R4, RZ, !P1 ;  /* 0x000000ff04047207 */ /* 0x000fe20004800000 */
[C---:B------:R-:W-:Y:S01]  /*1250*/  IMAD R2, R0.reuse, c[0x0][0x1f0], RZ ;  /* 0x00007c0000027a24 */ /* 0x040fe200078e02ff */
[----:B------:R-:W-:Y:S01]  /*1260*/  ISETP.GE.AND P0, PT, R15, R16, PT ;  /* 0x000000100f00720c */ /* 0x000fe20003f06270 */
[----:B------:R-:W-:Y:S01]  /*1270*/  IMAD R0, R0, c[0x0][0x218], RZ ;  /* 0x0000860000007a24 */ /* 0x000fe200078e02ff */
[----:B------:R-:W-:Y:S01]  /*1280*/  LOP3.LUT P1, RZ, R20, 0x2, RZ, 0xc0, !PT ;  /* 0x0000000214ff7812 */ /* 0x000fe2000782c0ff */
[C---:B------:R-:W-:Y:S01]  /*1290*/  IMAD R11, R4.reuse, c[0x0][0x1f4], R2 ;  /* 0x00007d00040b7a24 */ /* 0x040fe200078e0202 */
[----:B------:R2:W3:Y:S01]  /*12a0*/  SHFL.IDX PT, R5, R17, RZ, 0x1c1f ;  /* 0x001c1fff11057589 */ /* 0x0004e200000e0000 */
[----:B------:R-:W-:-:S04]  /*12b0*/  IMAD.WIDE.U32 R34, R4, c[0x0][0x1f0], R8 ;  /* 0x00007c0004227a25 */ /* 0x000fc800078e0008 */
[C---:B------:R-:W-:Y:S01]  /*12c0*/  IMAD R2, R4.reuse, c[0x0][0x21c], R0 ;  /* 0x0000870004027a24 */ /* 0x040fe200078e0200 */
[----:B------:R-:W-:Y:S01]  /*12d0*/  IADD3 R37, R35, R11, RZ ;  /* 0x0000000b23257210 */ /* 0x000fe20007ffe0ff */
[----:B------:R-:W-:Y:S01]  /*12e0*/  IMAD.WIDE.U32 R30, R4, c[0x0][0x218], R6 ;  /* 0x00008600041e7a25 */ /* 0x000fe200078e0006 */
[----:B------:R2:W-:Y:S01]  /*12f0*/  STL.64 [R1+0x58], R34 ;  /* 0x0000582201007387 */ /* 0x0005e20000100a00 */
[----:B------:R-:W-:Y:S02]  /*1300*/  IADD3 R0, R14, 0x40, RZ ;  /* 0x000000400e007810 */ /* 0x000fe40007ffe0ff */
[----:B------:R-:W-:Y:S01]  /*1310*/  IMAD.IADD R33, R31, 0x1, R2 ;  /* 0x000000011f217824 */ /* 0x000fe200078e0202 */
[----:B------:R2:W-:Y:S01]  /*1320*/  STL.64 [R1+0x60], R30 ;  /* 0x0000601e01007387 */ /* 0x0005e20000100a00 */
[----:B------:R-:W-:Y:S01]  /*1330*/  IMAD.MOV.U32 R6, RZ, RZ, 0x10 ;  /* 0x00000010ff067424 */ /* 0x000fe200078e00ff */
[----:B------:R-:W-:Y:S02]  /*1340*/  ISETP.GE.AND P3, PT, R0, c[0x0][0x198], PT ;  /* 0x0000660000007a0c */ /* 0x000fe40003f66270 */
[----:B------:R2:W-:Y:S02]  /*1350*/  STL [R1+0x4c], R37 ;  /* 0x00004c2501007387 */ /* 0x0005e40000100800 */
[----:B------:R-:W-:-:S02]  /*1360*/  SEL R3, R6, 0xfffffff0, !P1 ;  /* 0xfffffff006037807 */ /* 0x000fc40004800000 */
[----:B------:R2:W-:Y:S01]  /*1370*/  STL [R1+0x54], R33 ;  /* 0x0000542101007387 */ /* 0x0005e20000100800 */
[----:B------:R-:W-:-:S03]  /*1380*/  ISETP.GE.AND P1, PT, R10, c[0x0][0x198], PT ;  /* 0x000066000a007a0c */ /* 0x000fc60003f26270 */
[----:B------:R2:W4:Y:S01]  /*1390*/  SHFL.IDX PT, R4, R18, RZ, 0x1c1f ;  /* 0x001c1fff12047589 */ /* 0x00052200000e0000 */
[----:B------:R-:W-:Y:S01]  /*13a0*/  P2R R11, PR, RZ, 0x2 ;  /* 0x00000002ff0b7803 */ /* 0x000fe20000000000 */
[----:B------:R-:W-:Y:S05]  /*13b0*/  @P0 BRA `(.L_x_617) ;  /* 0x0000010000000947 */ /* 0x000fea0003800000 */
[C---:B---34-:R-:W-:Y:S02]  /*13c0*/  LEA R6, P0, R14.reuse, R4, 0x1 ;  /* 0x000000040e067211 */ /* 0x058fe400078008ff */
[----:B------:R-:W-:Y:S02]  /*13d0*/  SHF.R.S32.HI R2, RZ, 0x1f, R10 ;  /* 0x0000001fff027819 */ /* 0x000fe4000001140a */
[----:B------:R-:W-:Y:S02]  /*13e0*/  SHF.R.S32.HI R8, RZ, 0x1f, R0 ;  /* 0x0000001fff087819 */ /* 0x000fe40000011400 */
[----:B------:R-:W-:Y:S02]  /*13f0*/  LEA.HI.X R7, R14, R5, R13, 0x1, P0 ;  /* 0x000000050e077211 */ /* 0x000fe400000f0c0d */
[----:B------:R-:W-:-:S02]  /*1400*/  LEA.HI R2, R2, R10, RZ, 0x3 ;  /* 0x0000000a02027211 */ /* 0x000fc400078f18ff */
[----:B------:R-:W-:Y:S02]  /*1410*/  ISETP.GE.AND P0, PT, R14, c[0x0][0x198], PT ;  /* 0x000066000e007a0c */ /* 0x000fe40003f06270 */
[----:B------:R-:W-:Y:S02]  /*1420*/  LEA.HI R0, R8, R0, RZ, 0x3 ;  /* 0x0000000008007211 */ /* 0x000fe400078f18ff */
[----:B------:R-:W-:Y:S02]  /*1430*/  LOP3.LUT R8, R2, 0xfffffff8, RZ, 0xc0, !PT ;  /* 0xfffffff802087812 */ /* 0x000fe400078ec0ff */
[----:B------:R-:W-:Y:S01]  /*1440*/  LOP3.LUT R2, R0, 0xfffffff8, RZ, 0xc0, !PT ;  /* 0xfffffff800027812 */ /* 0x000fe200078ec0ff */
[----:B------:R-:W-:Y:S02]  /*1450*/  IMAD.SHL.U32 R0, R226, 0x2, RZ ;  /* 0x00000002e2007824 */ /* 0x000fe400078e00ff */
[----:B------:R-:W-:-:S04]  /*1460*/  IMAD.WIDE R8, R8, 0x2, R4 ;  /* 0x0000000208087825 */ /* 0x000fc800078e0204 */
[----:B------:R-:W-:Y:S01]  /*1470*/  IMAD.WIDE R4, R2, 0x2, R4 ;  /* 0x0000000202047825 */ /* 0x000fe200078e0204 */
[----:B------:R-:W-:Y:S01]  /*1480*/  @!PT LDS RZ, [RZ] ;  /* 0x00000000fffff984 */ /* 0x000fe20000000800 */
[----:B------:R3:W-:Y:S04]  /*1490*/  LDGSTS.E.BYPASS.LTC128B.128 [R0+0x6100], [R6.64], !P0 ;  /* 0x0610000006007fae */ /* 0x0007e8000c101d46 */
[----:B------:R3:W-:Y:S04]  /*14a0*/  LDGSTS.E.BYPASS.LTC128B.128 [R0+0x8100], [R8.64], !P1 ;  /* 0x0810000008007fae */ /* 0x0007e8000c901d46 */
[----:B------:R3:W-:Y:S02]  /*14b0*/  LDGSTS.E.BYPASS.LTC128B.128 [R0+0xa100], [R4.64], !P3 ;  /* 0x0a10000004007fae */ /* 0x0007e4000d901d46 */
.L_x_617:
[----:B---3--:R-:W-:Y:S05]  /*14c0*/  BSYNC B0 ;  /* 0x0000000000007941 */ /* 0x008fea0003800000 */
.L_x_616:
[----:B------:R-:W-:Y:S01]  /*14d0*/  IADD3 R0, R15, 0x20, RZ ;  /* 0x000000200f007810 */ /* 0x000fe20007ffe0ff */
[----:B------:R3:W1:Y:S01]  /*14e0*/  SHFL.IDX PT, R5, R17, 0x1, 0x1c1f ;  /* 0x003c1f0011057f89 */ /* 0x00066200000e0000 */
[----:B------:R-:W-:Y:S02]  /*14f0*/  BSSY B0, `(.L_x_618) ;  /* 0x0000015000007945 */ /* 0x000fe40003800000 */
[----:B------:R-:W-:Y:S01]  /*1500*/  ISETP.GE.AND P0, PT, R0, R16, PT ;  /* 0x000000100000720c */ /* 0x000fe20003f06270 */
[----:B----4-:R3:W4:-:S12]  /*1510*/  SHFL.IDX PT, R4, R18, 0x1, 0x1c1f ;  /* 0x003c1f0012047f89 */ /* 0x01071800000e0000 */
[----:B------:R-:W-:Y:S05]  /*1520*/  @P0 BRA `(.L_x_619) ;  /* 0x0000011000000947 */ /* 0x000fea0003800000 */
[C---:B------:R-:W-:Y:S02]  /*1530*/  IADD3 R0, R14.reuse, 0x40, RZ ;  /* 0x000000400e007810 */ /* 0x040fe40007ffe0ff */
[C---:B----4-:R-:W-:Y:S02]  /*1540*/  LEA R6, P0, R14.reuse, R4, 0x1 ;  /* 0x000000040e067211 */ /* 0x050fe400078008ff */
[----:B------:R-:W-:Y:S02]  /*1550*/  SHF.R.S32.HI R8, RZ, 0x1f, R10 ;  /* 0x0000001fff087819 */ /* 0x000fe4000001140a */
[----:B------:R-:W-:Y:S02]  /*1560*/  SHF.R.S32.HI R2, RZ, 0x1f, R0 ;  /* 0x0000001fff027819 */ /* 0x000fe40000011400 */
[----:B-1----:R-:W-:Y:S02]  /*1570*/  LEA.HI.X R7, R14, R5, R13, 0x1, P0 ;  /* 0x000000050e077211 */ /* 0x002fe400000f0c0d */
        /* <DEDUP_REMOVED lines=12> */
.L_x_619:
[----:B------:R-:W-:Y:S05]  /*1640*/  BSYNC B0 ;  /* 0x0000000000007941 */ /* 0x000fea0003800000 */
.L_x_618:
[----:B-1----:R-:W-:Y:S01]  /*1650*/  IADD3 R0, R15, 0x40, RZ ;  /* 0x000000400f007810 */ /* 0x002fe20007ffe0ff */
[----:B------:R1:W2:Y:S01]  /*1660*/  SHFL.IDX PT, R5, R17, 0x2, 0x1c1f ;  /* 0x005c1f0011057f89 */ /* 0x0002a200000e0000 */
        /* <DEDUP_REMOVED lines=8> */
[----:B--2---:R-:W-:Y:S02]  /*16f0*/  LEA.HI.X R7, R14, R5, R13, 0x1, P0 ;  /* 0x000000050e077211 */ /* 0x004fe400000f0c0d */
        /* <DEDUP_REMOVED lines=12> */
.L_x_621:
[----:B------:R-:W-:Y:S05]  /*17c0*/  BSYNC B0 ;  /* 0x0000000000007941 */ /* 0x000fea0003800000 */
.L_x_620:
[----:B--2-4-:R-:W2:Y:S01]  /*17d0*/  SHFL.IDX PT, R4, R18, 0x3, 0x1c1f ;  /* 0x007c1f0012047f89 */ /* 0x014ea200000e0000 */
[----:B------:R-:W-:Y:S01]  /*17e0*/  IADD3 R0, R15, 0x60, RZ ;  /* 0x000000600f007810 */ /* 0x000fe20007ffe0ff */
[----:B------:R-:W-:Y:S01]  /*17f0*/  IMAD.SHL.U32 R226, R226, 0x2, RZ ;  /* 0x00000002e2e27824 */ /* 0x000fe200078e00ff */
[----:B------:R-:W-:Y:S01]  /*1800*/  P2R R2, PR, RZ, 0x4 ;  /* 0x00000004ff027803 */ /* 0x000fe20000000000 */
[----:B------:R-:W4:Y:S01]  /*1810*/  SHFL.IDX PT, R5, R17, 0x3, 0x1c1f ;  /* 0x007c1f0011057f89 */ /* 0x000f2200000e0000 */
[----:B------:R-:W-:Y:S01]  /*1820*/  ISETP.GE.AND P1, PT, R0, R16, PT ;  /* 0x000000100000720c */ /* 0x000fe20003f26270 */
[----:B------:R-:W-:Y:S01]  /*1830*/  IMAD.IADD R8, R159, 0x1, -R24 ;  /* 0x000000019f087824 */ /* 0x000fe200078e0a18 */
[----:B------:R-:W-:Y:S01]  /*1840*/  ISETP.GE.AND P2, PT, R14, c[0x0][0x198], PT ;  /* 0x000066000e007a0c */ /* 0x000fe20003f46270 */
[----:B------:R-:W-:Y:S01]  /*1850*/  IMAD.MOV.U32 R9, RZ, RZ, c[0x0][0x1e0] ;  /* 0x00007800ff097624 */ /* 0x000fe200078e00ff */
[----:B------:R-:W-:Y:S01]  /*1860*/  IADD3 R148, R204, -0x1, RZ ;  /* 0xffffffffcc947810 */ /* 0x000fe20007ffe0ff */
[----:B------:R-:W-:Y:S01]  /*1870*/  IMAD.MOV.U32 R162, RZ, RZ, R36 ;  /* 0x000000ffffa27224 */ /* 0x000fe200078e0024 */
[----:B------:R-:W-:Y:S01]  /*1880*/  SHF.R.S32.HI R12, RZ, 0x4, R27 ;  /* 0x00000004ff0c7819 */ /* 0x000fe2000001141b */
[----:B------:R-:W-:-:S02]  /*1890*/  IMAD.MOV.U32 R163, RZ, RZ, R37 ;  /* 0x000000ffffa37224 */ /* 0x000fc400078e0025 */
[C---:B------:R-:W-:Y:S02]  /*18a0*/  IMAD.SHL.U32 R155, R9.reuse, 0x40, RZ ;  /* 0x00000040099b7824 */ /* 0x040fe400078e00ff */
[----:B------:R-:W-:Y:S02]  /*18b0*/  IMAD.MOV.U32 R162, RZ, RZ, R34 ;  /* 0x000000ffffa27224 */ /* 0x000fe400078e0022 */
[----:B------:R-:W-:Y:S01]  /*18c0*/  @!P1 IADD3 R0, R14, 0x40, RZ ;  /* 0x000000400e009810 */ /* 0x000fe20007ffe0ff */
[----:B------:R-:W-:Y:S02]  /*18d0*/  IMAD.SHL.U32 R156, R9, 0x20, RZ ;  /* 0x00000020099c7824 */ /* 0x000fe400078e00ff */
[----:B------:R-:W-:Y:S01]  /*18e0*/  IMAD R86, R148, -0x40, R159 ;  /* 0xffffffc094567824 */ /* 0x000fe200078e029f */
[----:B------:R-:W-:Y:S01]  /*18f0*/  STL.64 [R1+0x48], R162 ;  /* 0x000048a201007387 */ /* 0x000fe20000100a00 */
[----:B--2---:R-:W-:-:S04]  /*1900*/  @!P1 LEA R6, P0, R14, R4, 0x1 ;  /* 0x000000040e069211 */ /* 0x004fc800078008ff */
[----:B----4-:R-:W-:Y:S01]  /*1910*/  @!P1 LEA.HI.X R7, R14, R5, R13, 0x1, P0 ;  /* 0x000000050e079211 */ /* 0x010fe200000f0c0d */
[----:B------:R-:W-:Y:S01]  /*1920*/  IMAD.MOV.U32 R14, RZ, RZ, 0x6 ;  /* 0x00000006ff0e7424 */ /* 0x000fe200078e00ff */
[----:B------:R-:W-:Y:S02]  /*1930*/  ISETP.NE.AND P0, PT, R11, RZ, PT ;  /* 0x000000ff0b00720c */ /* 0x000fe40003f05270 */
[----:B------:R-:W-:Y:S01]  /*1940*/  SHF.R.S32.HI R13, RZ, 0x1f, R148 ;  /* 0x0000001fff0d7819 */ /* 0x000fe20000011494 */
[----:B------:R-:W-:Y:S01]  /*1950*/  @!PT LDS RZ, [RZ] ;  /* 0x00000000fffff984 */ /* 0x000fe20000000800 */
[----:B------:R2:W-:Y:S01]  /*1960*/  @!P1 LDGSTS.E.BYPASS.LTC128B.128 [R226+0x7900], [R6.64], !P2 ;  /* 0x0790000006e29fae */ /* 0x0005e2000d101d46 */
[----:B------:R-:W-:Y:S02]  /*1970*/  ISETP.NE.AND P2, PT, R2, RZ, PT ;  /* 0x000000ff0200720c */ /* 0x000fe40003f45270 */
[----:B------:R-:W-:Y:S02]  /*1980*/  @!P1 SHF.R.S32.HI R2, RZ, 0x1f, R0 ;  /* 0x0000001fff029819 */ /* 0x000fe40000011400 */
[----:B------:R-:W-:-:S02]  /*1990*/  SHF.L.U64.HI R154, R9, R14, c[0x0][0x1e4] ;  /* 0x00007900099a7619 */ /* 0x000fc4000001020e */
[----:B------:R-:W-:Y:S02]  /*19a0*/  @!P1 LEA.HI R0, R2, R0, RZ, 0x3 ;  /* 0x0000000002009211 */ /* 0x000fe400078f18ff */
[----:B------:R-:W-:Y:S02]  /*19b0*/  SHF.R.S32.HI R11, RZ, 0x1f, R23 ;  /* 0x0000001fff0b7819 */ /* 0x000fe40000011417 */
[----:B------:R-:W-:Y:S01]  /*19c0*/  @!P1 LOP3.LUT R2, R0, 0xfffffff8, RZ, 0xc0, !PT ;  /* 0xfffffff800029812 */ /* 0x000fe200078ec0ff */
[----:B------:R-:W-:Y:S01]  /*19d0*/  IMAD R0, R148, -0x40, R8 ;  /* 0xffffffc094007824 */ /* 0x000fe200078e0208 */
[----:B------:R-:W-:Y:S02]  /*19e0*/  LEA.HI R11, R11, R23, RZ, 0x3 ;  /* 0x000000170b0b7211 */ /* 0x000fe400078f18ff */
[----:B--2---:R-:W-:-:S04]  /*19f0*/  @!P1 SHF.R.S32.HI R6, RZ, 0x1f, R10 ;  /* 0x0000001fff069819 */ /* 0x004fc8000001140a */
[----:B------:R-:W-:-:S04]  /*1a00*/  @!P1 LEA.HI R6, R6, R10, RZ, 0x3 ;  /* 0x0000000a06069211 */ /* 0x000fc800078f18ff */
[----:B------:R-:W-:-:S05]  /*1a10*/  @!P1 LOP3.LUT R6, R6, 0xfffffff8, RZ, 0xc0, !PT ;  /* 0xfffffff806069812 */ /* 0x000fca00078ec0ff */
[----:B------:R-:W-:-:S04]  /*1a20*/  @!P1 IMAD.WIDE R6, R6, 0x2, R4 ;  /* 0x0000000206069825 */ /* 0x000fc800078e0204 */
[----:B------:R-:W-:Y:S01]  /*1a30*/  @!P1 IMAD.WIDE R4, R2, 0x2, R4 ;  /* 0x0000000202049825 */ /* 0x000fe200078e0204 */
[----:B------:R2:W-:Y:S01]  /*1a40*/  @!P1 LDGSTS.E.BYPASS.LTC128B.128 [R226+0x9900], [R6.64], !P0 ;  /* 0x0990000006e29fae */ /* 0x0005e2000c101d46 */
[----:B------:R-:W-:Y:S02]  /*1a50*/  ISETP.GE.AND P0, PT, R0, 0x1, PT ;  /* 0x000000010000780c */ /* 0x000fe40003f06270 */
[----:B------:R-:W-:Y:S01]  /*1a60*/  LOP3.LUT R2, R28, 0xfffffff8, RZ, 0xc0, !PT ;  /* 0xfffffff81c027812 */ /* 0x000fe200078ec0ff */
[----:B------:R4:W-:Y:S01]  /*1a70*/  @!P1 LDGSTS.E.BYPASS.LTC128B.128 [R226+0xb900], [R4.64], !P3 ;  /* 0x0b90000004e29fae */ /* 0x0009e2000d901d46 */
[----:B------:R-:W-:Y:S01]  /*1a80*/  ISETP.GE.AND P3, PT, R0, 0x21, PT ;  /* 0x000000210000780c */ /* 0x000fe20003f66270 */
[----:B------:R-:W-:Y:S02]  /*1a90*/  IMAD R0, R154, R148, RZ ;  /* 0x000000949a007224 */ /* 0x000fe400078e02ff */
[----:B------:R-:W0:Y:S01]  /*1aa0*/  LDGDEPBAR ;  /* 0x00000000000079af */ /* 0x000e220000000000 */
[----:B------:R-:W-:-:S02]  /*1ab0*/  IMAD.IADD R2, R157, 0x1, -R2 ;  /* 0x000000019d027824 */ /* 0x000fc400078e0a02 */
[----:B------:R-:W-:-:S03]  /*1ac0*/  IMAD R0, R13, R155, R0 ;  /* 0x0000009b0d007224 */ /* 0x000fc600078e0200 */
[----:B------:R-:W-:-:S04]  /*1ad0*/  LEA.HI R8, R2, R2, RZ, 0x1 ;  /* 0x0000000202087211 */ /* 0x000fc800078f08ff */
[----:B------:R-:W-:-:S05]  /*1ae0*/  LOP3.LUT R10, R8, 0x3fffffe, RZ, 0xc0, !PT ;  /* 0x03fffffe080a7812 */ /* 0x000fca00078ec0ff */
[----:B------:R-:W-:Y:S02]  /*1af0*/  IMAD.IADD R10, R2, 0x1, -R10 ;  /* 0x00000001020a7824 */ /* 0x000fe400078e0a0a */
[----:B------:R-:W-:Y:S02]  /*1b00*/  IMAD.SHL.U32 R2, R20, 0x40, RZ ;  /* 0x0000004014027824 */ /* 0x000fe400078e00ff */
[----:B--2---:R-:W-:-:S03]  /*1b10*/  IMAD.MOV.U32 R6, RZ, RZ, 0x5 ;  /* 0x00000005ff067424 */ /* 0x004fc600078e00ff */
[----:B------:R-:W-:Y:S01]  /*1b20*/  LOP3.LUT R2, R2, 0xc0, RZ, 0xc0, !PT ;  /* 0x000000c002027812 */ /* 0x000fe200078ec0ff */
[----:B----4-:R-:W-:Y:S01]  /*1b30*/  IMAD.WIDE.U32 R4, R148, R155, R162 ;  /* 0x0000009b94047225 */ /* 0x010fe200078e00a2 */
[----:B------:R-:W-:Y:S02]  /*1b40*/  SHF.L.U64.HI R158, R9, R6, c[0x0][0x1e4] ;  /* 0x00007900099e7619 */ /* 0x000fe40000010206 */
[----:B------:R-:W-:Y:S01]  /*1b50*/  LEA.HI R9, R27, R12, RZ, 0x1 ;  /* 0x0000000c1b097211 */ /* 0x000fe200078f08ff */
[----:B------:R-:W-:Y:S01]  /*1b60*/  IMAD.IADD R0, R5, 0x1, R0 ;  /* 0x0000000105007824 */ /* 0x000fe200078e0200 */
[----:B------:R-:W-:Y:S01]  /*1b70*/  BAR.SYNC.DEFER_BLOCKING 0x0 ;  /* 0x0000000000007b1d */ /* 0x000fe20000010000 */
[C---:B------:R-:W-:Y:S02]  /*1b80*/  @P0 LEA R6, P1, R4.reuse, c[0x0][0x1c8], 0x1 ;  /* 0x0000720004060a11 */ /* 0x040fe400078208ff */
[----:B------:R-:W-:Y:S02]  /*1b90*/  LOP3.LUT R9, R9, 0xfffffffe, RZ, 0xc0, !PT ;  /* 0xfffffffe09097812 */ /* 0x000fe400078ec0ff */
[----:B------:R-:W-:-:S02]  /*1ba0*/  @P0 LEA.HI.X R7, R4, c[0x0][0x1cc], R0, 0x1, P1 ;  /* 0x0000730004070a11 */ /* 0x000fc400008f0c00 */
[----:B------:R-:W-:Y:S01]  /*1bb0*/  @P3 IADD3 R5, P1, R156, R4, RZ ;  /* 0x000000049c053210 */ /* 0x000fe20007f3e0ff */
[----:B------:R-:W-:Y:S01]  /*1bc0*/  IMAD.IADD R9, R12, 0x1, -R9 ;  /* 0x000000010c097824 */ /* 0x000fe200078e0a09 */
[----:B------:R-:W-:Y:S02]  /*1bd0*/  LOP3.LUT R4, R25, 0x7fffffe, RZ, 0xc0, !PT ;  /* 0x07fffffe19047812 */ /* 0x000fe400078ec0ff */
[----:B------:R-:W-:Y:S01]  /*1be0*/  SHF.R.S32.HI R12, RZ, 0x1, R8 ;  /* 0x00000001ff0c7819 */ /* 0x000fe20000011408 */
[----:B------:R-:W-:Y:S02]  /*1bf0*/  @P3 IMAD.X R0, R158, 0x1, R0, P1 ;  /* 0x000000019e003824 */ /* 0x000fe400008e0600 */
[----:B------:R-:W-:Y:S01]  /*1c00*/  IMAD.IADD R151, R23, 0x1, -R4 ;  /* 0x0000000117977824 */ /* 0x000fe200078e0a04 */
[----:B------:R-:W-:Y:S01]  /*1c10*/  @P3 LEA R4, P1, R5, c[0x0][0x1c8], 0x1 ;  /* 0x0000720005043a11 */ /* 0x000fe200078208ff */
[----:B------:R-:W-:-:S03]  /*1c20*/  IMAD R10, R9, 0x8, R10 ;  /* 0x00000008090a7824 */ /* 0x000fc600078e020a */
[----:B------:R-:W-:Y:S01]  /*1c30*/  @P3 LEA.HI.X R5, R5, c[0x0][0x1cc], R0, 0x1, P1 ;  /* 0x0000730005053a11 */ /* 0x000fe200008f0c00 */
[C---:B------:R-:W-:Y:S01]  /*1c40*/  IMAD.SHL.U32 R0, R12.reuse, 0x40, RZ ;  /* 0x000000400c007824 */ /* 0x040fe200078e00ff */
[----:B------:R-:W-:Y:S01]  /*1c50*/  LOP3.LUT P1, RZ, R12, 0x2, RZ, 0xc0, !PT ;  /* 0x000000020cff7812 */ /* 0x000fe2000782c0ff */
[----:B------:R-:W-:Y:S01]  /*1c60*/  @!PT LDS RZ, [RZ] ;  /* 0x00000000fffff984 */ /* 0x000fe20000000800 */
[----:B------:R-:W-:Y:S01]  /*1c70*/  @!PT LDS RZ, [RZ] ;  /* 0x00000000fffff984 */ /* 0x000fe20000000800 */
[----:B------:R-:W-:Y:S01]  /*1c80*/  @!PT LDS RZ, [RZ] ;  /* 0x00000000fffff984 */ /* 0x000fe20000000800 */
[----:B------:R2:W-:Y:S03]  /*1c90*/  @P0 LDGSTS.E.BYPASS.LTC128B.128 [R226+0x3100], [R6.64], !P6 ;  /* 0x0310000006e20fae */ /* 0x0005e6000f101d46 */
[----:B------:R-:W-:Y:S01]  /*1ca0*/  LOP3.LUT R0, R0, 0xc0, RZ, 0xc0, !PT ;  /* 0x000000c000007812 */ /* 0x000fe200078ec0ff */
[----:B------:R2:W-:Y:S04]  /*1cb0*/  @P0 LDGSTS.E.BYPASS.LTC128B.128 [R226+0x4100], [R6.64+0x40], !P5 ;  /* 0x0410004006e20fae */ /* 0x0005e8000e901d46 */
[----:B------:R2:W-:Y:S04]  /*1cc0*/  @P0 LDGSTS.E.BYPASS.LTC128B.128 [R226+0x5100], [R6.64+0x80], !P4 ;  /* 0x0510008006e20fae */ /* 0x0005e8000e101d46 */
[----:B------:R4:W-:Y:S04]  /*1cd0*/  @P3 LDGSTS.E.BYPASS.LTC128B.128 [R226+0x3900], [R4.64], !P6 ;  /* 0x0390000004e23fae */ /* 0x0009e8000f101d46 */
[----:B------:R4:W-:Y:S04]  /*1ce0*/  @P3 LDGSTS.E.BYPASS.LTC128B.128 [R226+0x4900], [R4.64+0x40], !P5 ;  /* 0x0490004004e23fae */ /* 0x0009e8000e901d46 */
[----:B------:R4:W-:Y:S04]  /*1cf0*/  @P3 LDGSTS.E.BYPASS.LTC128B.128 [R226+0x5900], [R4.64+0x80], !P4 ;  /* 0x0590008004e23fae */ /* 0x0009e8000e101d46 */
[----:B------:R-:W0:Y:S01]  /*1d00*/  LDGDEPBAR ;  /* 0x00000000000079af */ /* 0x000e220000000000 */
[----:B--2---:R-:W-:-:S02]  /*1d10*/  IMAD.SHL.U32 R7, R26, 0x8, RZ ;  /* 0x000000081a077824 */ /* 0x004fc400078e00ff */
[----:B----4-:R-:W-:Y:S01]  /*1d20*/  IMAD.SHL.U32 R5, R11, 0x20, RZ ;  /* 0x000000200b057824 */ /* 0x010fe200078e00ff */
[----:B------:R-:W-:-:S04]  /*1d30*/  DEPBAR.LE SB0, 0x1 ;  /* 0x000080400000791a */ /* 0x000fc80000000000 */
[----:B------:R-:W-:Y:S01]  /*1d40*/  IMAD.SHL.U32 R4, R9, 0x8, RZ ;  /* 0x0000000809047824 */ /* 0x000fe200078e00ff */
[----:B------:R-:W-:Y:S01]  /*1d50*/  LOP3.LUT R149, R5, 0xffffff00, RZ, 0xc0, !PT ;  /* 0xffffff0005957812 */ /* 0x000fe200078ec0ff */
[----:B------:R-:W-:-:S04]  /*1d60*/  DEPBAR.LE SB0, 0x0 ;  /* 0x000080000000791a */ /* 0x000fc80000000000 */
[----:B------:R-:W-:Y:S01]  /*1d70*/  LOP3.LUT R6, R2, 0x8, R4, 0xf8, !PT ;  /* 0x0000000802067812 */ /* 0x000fe200078ef804 */
[----:B------:R-:W-:Y:S01]  /*1d80*/  IMAD R4, R152, 0x200, R149 ;  /* 0x0000020098047824 */ /* 0x000fe200078e0295 */
[----:B------:R-:W-:Y:S02]  /*1d90*/  SHF.R.U32.HI R5, RZ, 0x3, R2 ;  /* 0x00000003ff057819 */ /* 0x000fe40000011602 */
[----:B------:R-:W-:Y:S02]  /*1da0*/  LOP3.LUT R2, R0, 0x8, R7, 0xf8, !PT ;  /* 0x0000000800027812 */ /* 0x000fe400078ef807 */
[----:B------:R-:W-:Y:S02]  /*1db0*/  SHF.R.U32.HI R0, RZ, 0x3, R0 ;  /* 0x00000003ff007819 */ /* 0x000fe40000011600 */
[----:B------:R-:W-:Y:S01]  /*1dc0*/  LOP3.LUT R150, R6, R5, RZ, 0x3c, !PT ;  /* 0x0000000506967212 */ /* 0x000fe200078e3cff */
[----:B------:R-:W-:Y:S01]  /*1dd0*/  IMAD R5, R13, c[0x0][0x208], RZ ;  /* 0x000082000d057a24 */ /* 0x000fe200078e02ff */
[----:B------:R-:W-:Y:S01]  /*1de0*/  LOP3.LUT R0, R2, R0, RZ, 0x3c, !PT ;  /* 0x0000000002007212 */ /* 0x000fe200078e3cff */
[----:B------:R-:W-:-:S04]  /*1df0*/  IMAD.WIDE.U32 R6, R148, c[0x0][0x208], RZ ;  /* 0x0000820094067a25 */ /* 0x000fc800078e00ff */
[----:B------:R-:W-:Y:S02]  /*1e00*/  IMAD R5, R148, c[0x0][0x20c], R5 ;  /* 0x0000830094057a24 */ /* 0x000fe400078e0205 */
[----:B------:R-:W-:Y:S01]  /*1e10*/  IMAD R2, R151, 0x20, R4 ;  /* 0x0000002097027824 */ /* 0x000fe200078e0204 */
[----:B------:R-:W-:Y:S01]  /*1e20*/  BAR.SYNC.DEFER_BLOCKING 0x0 ;  /* 0x0000000000007b1d */ /* 0x000fe20000010000 */
[----:B------:R-:W-:Y:S01]  /*1e30*/  IMAD.U32 R0, R10, 0x20, R0 ;  /* 0x000000200a007824 */ /* 0x000fe200078e0000 */
[----:B------:R-:W-:Y:S01]  /*1e40*/  LEA R4, P0, R6, R30, 0x6 ;  /* 0x0000001e06047211 */ /* 0x000fe200078030ff */
[----:B------:R-:W-:Y:S02]  /*1e50*/  IMAD.IADD R5, R7, 0x1, R5 ;  /* 0x0000000107057824 */ /* 0x000fe400078e0205 */
[----:B------:R-:W-:Y:S02]  /*1e60*/  IMAD.SHL.U32 R208, R0, 0x2, RZ ;  /* 0x0000000200d07824 */ /* 0x000fe400078e00ff */
[----:B------:R-:W-:Y:S01]  /*1e70*/  IMAD.IADD R2, R150, 0x1, R2 ;  /* 0x0000000196027824 */ /* 0x000fe200078e0202 */
[----:B------:R-:W-:-:S02]  /*1e80*/  LEA.HI.X R0, R6, R33, R5, 0x6, P0 ;  /* 0x0000002106007211 */ /* 0x000fc400000f3405 */
[----:B------:R-:W-:Y:S01]  /*1e90*/  LEA R16, P0, R4, c[0x0][0x1f8], 0x1 ;  /* 0x00007e0004107a11 */ /* 0x000fe200078008ff */
[----:B------:R-:W-:Y:S01]  /*1ea0*/  IMAD.SHL.U32 R211, R2, 0x2, RZ ;  /* 0x0000000202d37824 */ /* 0x000fe200078e00ff */
[----:B------:R-:W-:Y:S02]  /*1eb0*/  SEL R2, RZ, 0x1, P6 ;  /* 0x00000001ff027807 */ /* 0x000fe40003000000 */
[----:B-1-3--:R-:W-:Y:S01]  /*1ec0*/  LEA.HI.X R17, R4, c[0x0][0x1fc], R0, 0x1, P0 ;  /* 0x00007f0004117a11 */ /* 0x00afe200000f0c00 */
[----:B------:R-:W-:Y:S01]  /*1ed0*/  IMAD.MOV.U32 R0, RZ, RZ, c[0x0][0x208] ;  /* 0x00008200ff007624 */ /* 0x000fe200078e00ff */
[----:B------:R-:W-:Y:S01]  /*1ee0*/  SEL R6, RZ, 0x2, P5 ;  /* 0x00000002ff067807 */ /* 0x000fe20002800000 */
[----:B------:R-:W-:Y:S01]  /*1ef0*/  IMAD R212, R3, 0x2, R211 ;  /* 0x0000000203d47824 */ /* 0x000fe200078e02d3 */
[----:B------:R-:W-:Y:S01]  /*1f00*/  SEL R5, RZ, 0x4, P4 ;  /* 0x00000004ff057807 */ /* 0x000fe20002000000 */
[C---:B------:R-:W-:Y:S01]  /*1f10*/  IMAD.SHL.U32 R12, R0.reuse, 0x40, RZ ;  /* 0x00000040000c7824 */ /* 0x040fe200078e00ff */
[----:B------:R-:W-:Y:S01]  /*1f20*/  SHF.L.U64.HI R21, R0, R14, c[0x0][0x20c] ;  /* 0x0000830000157619 */ /* 0x000fe2000001020e */
[----:B------:R-:W-:Y:S01]  /*1f30*/  IMAD.IADD R0, R86, 0x1, -R24 ;  /* 0x0000000156007824 */ /* 0x000fe200078e0a18 */
[----:B------:R-:W-:-:S02]  /*1f40*/  IADD3 R20, R5, R6, R2 ;  /* 0x0000000605147210 */ /* 0x000fc40007ffe002 */
[C---:B------:R-:W-:Y:S01]  /*1f50*/  IADD3 R2, R208.reuse, 0x3100, RZ ;  /* 0x00003100d0027810 */ /* 0x040fe20007ffe0ff */
[----:B------:R-:W-:Y:S01]  /*1f60*/  LDSM.16.M88.4 R8, [R211+0x7100] ;  /* 0x00710000d308783b */ /* 0x000fe20000000200 */
[----:B------:R-:W-:Y:S02]  /*1f70*/  IADD3 R213, R208, 0x3120, RZ ;  /* 0x00003120d0d57810 */ /* 0x000fe40007ffe0ff */
[----:B------:R-:W-:Y:S01]  /*1f80*/  IADD3 R18, P0, R12, R16, RZ ;  /* 0x000000100c127210 */ /* 0x000fe20007f1e0ff */
[----:B------:R-:W1:Y:S01]  /*1f90*/  LDSM.16.M88.4 R28, [R208+0x3100] ;  /* 0x00310000d01c783b */ /* 0x000e620000000200 */
[----:B------:R-:W-:Y:S02]  /*1fa0*/  @P1 IADD3 R213, R2, -0x20, RZ ;  /* 0xffffffe002d51810 */ /* 0x000fe40007ffe0ff */
[----:B------:R-:W-:Y:S01]  /*1fb0*/  LOP3.LUT P1, RZ, R20, 0x2, RZ, 0xc0, !PT ;  /* 0x0000000214ff7812 */ /* 0x000fe2000782c0ff */
[----:B------:R-:W2:Y:S01]  /*1fc0*/  LDSM.16.M88.4 R32, [R208+0x3500] ;  /* 0x00350000d020783b */ /* 0x000ea20000000200 */
[C---:B------:R-:W-:Y:S01]  /*1fd0*/  ISETP.LT.OR P3, PT, R0.reuse, 0x1, P6 ;  /* 0x000000010000780c */ /* 0x040fe20003761670 */
[----:B------:R-:W-:Y:S01]  /*1fe0*/  IMAD.X R19, R21, 0x1, R17, P0 ;  /* 0x0000000115137824 */ /* 0x000fe200000e0611 */
[C---:B------:R-:W-:Y:S01]  /*1ff0*/  ISETP.LT.OR P0, PT, R0.reuse, 0x1, !P1 ;  /* 0x000000010000780c */ /* 0x040fe20004f01670 */
[----:B------:R-:W3:Y:S01]  /*2000*/  LDSM.16.M88.4 R44, [R208+0x3900] ;  /* 0x00390000d02c783b */ /* 0x000ee20000000200 */
[----:B------:R-:W-:-:S02]  /*2010*/  ISETP.LT.OR P1, PT, R0, 0x21, !P1 ;  /* 0x000000210000780c */ /* 0x000fc40004f21670 */
[----:B------:R-:W-:Y:S01]  /*2020*/  LOP3.LUT R2, R153, 0xffffffe0, RZ, 0xc0, !PT ;  /* 0xffffffe099027812 */ /* 0x000fe200078ec0ff */
[----:B------:R-:W4:Y:S04]  /*2030*/  LDSM.16.M88.4 R40, [R208+0x3d00] ;  /* 0x003d0000d028783b */ /* 0x000f280000000200 */
[----:B------:R-:W5:Y:S01]  /*2040*/  LDSM.16.M88.4 R12, [R211+0x6100] ;  /* 0x00610000d30c783b */ /* 0x000f620000000200 */
[----:B------:R-:W-:-:S03]  /*2050*/  IMAD.IADD R2, R157, 0x1, -R2 ;  /* 0x000000019d027824 */ /* 0x000fc600078e0a02 */
[----:B------:R-:W-:Y:S04]  /*2060*/  LDSM.16.M88.4 R24, [R212+0x6100] ;  /* 0x00610000d418783b */ /* 0x000fe80000000200 */
[----:B------:R-:W-:Y:S04]  /*2070*/  LDSM.16.M88.4 R4, [R212+0x7100] ;  /* 0x00710000d404783b */ /* 0x000fe80000000200 */
[----:B------:R-:W5:Y:S04]  /*2080*/  LDSM.16.M88.4 R48, [R213] ;  /* 0x00000000d530783b */ /* 0x000f680000000200 */
[----:B------:R-:W-:Y:S04]  /*2090*/  LDSM.16.M88.4 R72, [R213+0x400] ;  /* 0x00040000d548783b */ /* 0x000fe80000000200 */
[----:B------:R-:W-:Y:S04]  /*20a0*/  LDSM.16.M88.4 R68, [R213+0x800] ;  /* 0x00080000d544783b */ /* 0x000fe80000000200 */
        /* <DEDUP_REMOVED lines=11> */
[----:B---3--:R-:W-:Y:S04]  /*2160*/  HMMA.16816.F32 R76, R8, R44, RZ ;  /* 0x0000002c084c723c */ /* 0x008fe800000018ff */
[----:B------:R1:W-:Y:S01]  /*2170*/  LDGSTS.E.BYPASS.LTC128B.128 [R226+0x2100], [R16.64+0x80], !P0 ;  /* 0x0210008010e27fae */ /* 0x0003e2000c101d46 */
[----:B------:R-:W-:-:S03]  /*2180*/  ISETP.LT.OR P0, PT, R0, 0x21, P6 ;  /* 0x000000210000780c */ /* 0x000fc60003701670 */
[C---:B----4-:R-:W-:Y:S08]  /*2190*/  HMMA.16816.F32 R56, R8.reuse, R40, RZ ;  /* 0x000000280838723c */ /* 0x050ff000000018ff */
[----:B------:R-:W-:Y:S02]  /*21a0*/  HMMA.16816.F32 R88, R8, R30, RZ ;  /* 0x0000001e0858723c */ /* 0x000fe400000018ff */
[----:B------:R1:W-:Y:S01]  /*21b0*/  LDGSTS.E.BYPASS.LTC128B.128 [R226+0x900], [R18.64], !P0 ;  /* 0x0090000012e27fae */ /* 0x0003e2000c101d46 */
[----:B------:R-:W-:-:S02]  /*21c0*/  ISETP.GE.AND P0, PT, R204, 0x2, PT ;  /* 0x00000002cc00780c */ /* 0x000fc40003f06270 */
[----:B------:R-:W-:Y:S01]  /*21d0*/  IADD3 R204, R204, -0x2, RZ ;  /* 0xfffffffecccc7810 */ /* 0x000fe20007ffe0ff */
[----:B------:R1:W-:Y:S02]  /*21e0*/  LDGSTS.E.BYPASS.LTC128B.128 [R226+0x1900], [R18.64+0x40], !P1 ;  /* 0x0190004012e27fae */ /* 0x0003e4000c901d46 */
[C---:B------:R-:W-:Y:S02]  /*21f0*/  HMMA.16816.F32 R100, R8.reuse, R34, RZ ;  /* 0x000000220864723c */ /* 0x040fe400000018ff */
[----:B------:R1:W-:Y:S04]  /*2200*/  LDGSTS.E.BYPASS.LTC128B.128 [R226+0x2900], [R18.64+0x80], !P3 ;  /* 0x0290008012e27fae */ /* 0x0003e8000d901d46 */
[----:B------:R-:W-:Y:S02]  /*2210*/  LDSM.16.M88.4 R36, [R208+0x4100] ;  /* 0x00410000d024783b */ /* 0x000fe40000000200 */
[C---:B------:R-:W-:Y:S02]  /*2220*/  HMMA.16816.F32 R96, R8.reuse, R46, RZ ;  /* 0x0000002e0860723c */ /* 0x040fe400000018ff */
[----:B------:R-:W-:Y:S04]  /*2230*/  LDSM.16.M88.4 R20, [R211+0x9100] ;  /* 0x00910000d314783b */ /* 0x000fe80000000200 */
[----:B------:R-:W0:Y:S02]  /*2240*/  LDGDEPBAR ;  /* 0x00000000000079af */ /* 0x000e240000000000 */
[----:B------:R-:W-:Y:S08]  /*2250*/  HMMA.16816.F32 R60, R8, R42, RZ ;  /* 0x0000002a083c723c */ /* 0x000ff000000018ff */
[C---:B-----5:R-:W-:Y:S01]  /*2260*/  HMMA.16816.F32 R8, R12.reuse, R28, RZ ;  /* 0x0000001c0c08723c */ /* 0x060fe200000018ff */
[----:B-1----:R-:W-:Y:S07]  /*2270*/  LDSM.16.M88.4 R16, [R212+0x8100] ;  /* 0x00810000d410783b */ /* 0x002fee0000000200 */
[C---:B------:R-:W-:Y:S01]  /*2280*/  HMMA.16816.F32 R108, R12.reuse, R30, RZ ;  /* 0x0000001e0c6c723c */ /* 0x040fe200000018ff */
[----:B------:R-:W1:Y:S07]  /*2290*/  LDSM.16.M88.4 R28, [R211+0x8100] ;  /* 0x00810000d31c783b */ /* 0x000e6e0000000200 */
[C---:B------:R-:W-:Y:S08]  /*22a0*/  HMMA.16816.F32 R92, R12.reuse, R44, RZ ;  /* 0x0000002c0c5c723c */ /* 0x040ff000000018ff */
[C---:B------:R-:W-:Y:S08]  /*22b0*/  HMMA.16816.F32 R116, R12.reuse, R46, RZ ;  /* 0x0000002e0c74723c */ /* 0x040ff000000018ff */
[C---:B------:R-:W-:Y:S08]  /*22c0*/  HMMA.16816.F32 R44, R12.reuse, R40, RZ ;  /* 0x000000280c2c723c */ /* 0x040ff000000018ff */
[----:B------:R-:W-:Y:S08]  /*22d0*/  HMMA.16816.F32 R112, R12, R42, RZ ;  /* 0x0000002a0c70723c */ /* 0x000ff000000018ff */
[----:B------:R-:W-:Y:S08]  /*22e0*/  HMMA.16816.F32 R40, R24, R48, R8 ;  /* 0x000000301828723c */ /* 0x000ff00000001808 */
[C---:B------:R-:W-:Y:S08]  /*22f0*/  HMMA.16816.F32 R128, R4.reuse, R64, R56 ;  /* 0x000000400480723c */ /* 0x040ff00000001838 */
[----:B------:R-:W-:Y:S08]  /*2300*/  HMMA.16816.F32 R56, R4, R50, R88 ;  /* 0x000000320438723c */ /* 0x000ff00000001858 */
[C---:B------:R-:W-:Y:S08]  /*2310*/  HMMA.16816.F32 R104, R12.reuse, R32, RZ ;  /* 0x000000200c68723c */ /* 0x040ff000000018ff */
[----:B------:R-:W-:Y:S01]  /*2320*/  HMMA.16816.F32 R120, R12, R34, RZ ;  /* 0x000000220c78723c */ /* 0x000fe200000018ff */
[----:B------:R-:W2:Y:S04]  /*2330*/  LDSM.16.M88.4 R32, [R213+0x1000] ;  /* 0x00100000d520783b */ /* 0x000ea80000000200 */
[----:B------:R-:W3:Y:S03]  /*2340*/  LDSM.16.M88.4 R12, [R212+0x9100] ;  /* 0x00910000d40c783b */ /* 0x000ee60000000200 */
[C---:B------:R-:W-:Y:S01]  /*2350*/  HMMA.16816.F32 R8, R4.reuse, R48, R52 ;  /* 0x000000300408723c */ /* 0x040fe20000001834 */
[----:B------:R-:W-:Y:S07]  /*2360*/  LDSM.16.M88.4 R52, [R208+0x4500] ;  /* 0x00450000d034783b */ /* 0x000fee0000000200 */
[----:B------:R-:W-:Y:S08]  /*2370*/  HMMA.16816.F32 R132, R4, R68, R76 ;  /* 0x000000440484723c */ /* 0x000ff0000000184c */
[----:B------:R-:W-:Y:S01]  /*2380*/  HMMA.16816.F32 R76, R24, R50, R108 ;  /* 0x00000032184c723c */ /* 0x000fe2000000186c */
[----:B------:R-:W-:Y:S07]  /*2390*/  LDSM.16.M88.4 R48, [R208+0x4900] ;  /* 0x00490000d030783b */ /* 0x000fee0000000200 */
[----:B-1----:R-:W-:Y:S08]  /*23a0*/  HMMA.16816.F32 R40, R28, R36, R40 ;  /* 0x000000241c28723c */ /* 0x002ff00000001828 */
[C---:B------:R-:W-:Y:S08]  /*23b0*/  HMMA.16816.F32 R136, R4.reuse, R72, R80 ;  /* 0x000000480488723c */ /* 0x040ff00000001850 */
[C---:B------:R-:W-:Y:S08]  /*23c0*/  HMMA.16816.F32 R100, R4.reuse, R74, R100 ;  /* 0x0000004a0464723c */ /* 0x040ff00000001864 */
[C---:B------:R-:W-:Y:S08]  /*23d0*/  HMMA.16816.F32 R124, R4.reuse, R70, R96 ;  /* 0x00000046047c723c */ /* 0x040ff00000001860 */
[----:B------:R-:W-:Y:S08]  /*23e0*/  HMMA.16816.F32 R80, R4, R66, R60 ;  /* 0x000000420450723c */ /* 0x000ff0000000183c */
[----:B------:R-:W-:Y:S01]  /*23f0*/  HMMA.16816.F32 R4, R20, R38, R56 ;  /* 0x000000261404723c */ /* 0x000fe20000001838 */
[----:B------:R-:W-:Y:S07]  /*2400*/  LDSM.16.M88.4 R56, [R208+0x4d00] ;  /* 0x004d0000d038783b */ /* 0x000fee0000000200 */
[----:B------:R-:W-:Y:S01]  /*2410*/  HMMA.16816.F32 R144, R24, R64, R44 ;  /* 0x000000401890723c */ /* 0x000fe2000000182c */
[----:B------:R-:W-:Y:S07]  /*2420*/  LDSM.16.M88.4 R44, [R208+0x5100] ;  /* 0x00510000d02c783b */ /* 0x000fee0000000200 */
[----:B------:R-:W-:Y:S01]  /*2430*/  HMMA.16816.F32 R60, R20, R36, R8 ;  /* 0x00000024143c723c */ /* 0x000fe20000001808 */
[----:B------:R-:W1:Y:S07]  /*2440*/  LDSM.16.M88.4 R8, [R211+0xa100] ;  /* 0x00a10000d308783b */ /* 0x000e6e0000000200 */
[----:B------:R-:W-:Y:S01]  /*2450*/  HMMA.16816.F32 R76, R28, R38, R76 ;  /* 0x000000261c4c723c */ /* 0x000fe2000000184c */
[----:B------:R-:W-:Y:S07]  /*2460*/  LDSM.16.M88.4 R36, [R213+0x2000] ;  /* 0x00200000d524783b */ /* 0x000fee0000000200 */
[----:B--2---:R-:W-:Y:S08]  /*2470*/  HMMA.16816.F32 R40, R16, R32, R40 ;  /* 0x000000201028723c */ /* 0x004ff00000001828 */
[C---:B------:R-:W-:Y:S08]  /*2480*/  HMMA.16816.F32 R140, R24.reuse, R68, R92 ;  /* 0x00000044188c723c */ /* 0x040ff0000000185c */
[----:B------:R-:W-:Y:S08]  /*2490*/  HMMA.16816.F32 R92, R24, R66, R112 ;  /* 0x00000042185c723c */ /* 0x000ff00000001870 */
[----:B---3--:R-:W-:Y:S01]  /*24a0*/  HMMA.16816.F32 R64, R12, R34, R4 ;  /* 0x000000220c40723c */ /* 0x008fe20000001804 */
[----:B------:R-:W2:Y:S07]  /*24b0*/  LDSM.16.M88.4 R4, [R211+0xb100] ;  /* 0x00b10000d304783b */ /* 0x000eae0000000200 */
[C---:B------:R-:W-:Y:S08]  /*24c0*/  HMMA.16816.F32 R104, R24.reuse, R72, R104 ;  /* 0x000000481868723c */ /* 0x040ff00000001868 */
[C---:B------:R-:W-:Y:S08]  /*24d0*/  HMMA.16816.F32 R72, R24.reuse, R74, R120 ;  /* 0x0000004a1848723c */ /* 0x040ff00000001878 */
[----:B------:R-:W-:Y:S01]  /*24e0*/  HMMA.16816.F32 R88, R24, R70, R116 ;  /* 0x000000461858723c */ /* 0x000fe20000001874 */
[----:B------:R-:W3:Y:S07]  /*24f0*/  LDSM.16.M88.4 R24, [R212+0xa100] ;  /* 0x00a10000d418783b */ /* 0x000eee0000000200 */
[----:B------:R-:W-:Y:S08]  /*2500*/  HMMA.16816.F32 R60, R12, R32, R60 ;  /* 0x000000200c3c723c */ /* 0x000ff0000000183c */
[----:B------:R-:W-:Y:S08]  /*2510*/  HMMA.16816.F32 R32, R16, R34, R76 ;  /* 0x000000221020723c */ /* 0x000ff0000000184c */
[----:B-1----:R-:W-:Y:S01]  /*2520*/  HMMA.16816.F32 R68, R8, R44, R40 ;  /* 0x0000002c0844723c */ /* 0x002fe20000001828 */
[----:B------:R-:W-:Y:S07]  /*2530*/  LDSM.16.M88.4 R40, [R213+0x1400] ;  /* 0x00140000d528783b */ /* 0x000fee0000000200 */
[C---:B------:R-:W-:Y:S08]  /*2540*/  HMMA.16816.F32 R108, R20.reuse, R48, R132 ;  /* 0x00000030146c723c */ /* 0x040ff00000001884 */
[C---:B------:R-:W-:Y:S08]  /*2550*/  HMMA.16816.F32 R96, R20.reuse, R52, R136 ;  /* 0x000000341460723c */ /* 0x040ff00000001888 */
[C---:B------:R-:W-:Y:S08]  /*2560*/  HMMA.16816.F32 R132, R20.reuse, R56, R128 ;  /* 0x000000381484723c */ /* 0x040ff00000001880 */
[C---:B------:R-:W-:Y:S08]  /*2570*/  HMMA.16816.F32 R100, R20.reuse, R54, R100 ;  /* 0x000000361464723c */ /* 0x040ff00000001864 */
[C---:B------:R-:W-:Y:S08]  /*2580*/  HMMA.16816.F32 R124, R20.reuse, R50, R124 ;  /* 0x00000032147c723c */ /* 0x040ff0000000187c */
[----:B------:R-:W-:Y:S01]  /*2590*/  HMMA.16816.F32 R120, R20, R58, R80 ;  /* 0x0000003a1478723c */ /* 0x000fe20000001850 */
[----:B------:R-:W1:Y:S07]  /*25a0*/  LDSM.16.M88.4 R20, [R212+0xb100] ;  /* 0x00b10000d414783b */ /* 0x000e6e0000000200 */
[-C--:B------:R-:W-:Y:S08]  /*25b0*/  HMMA.16816.F32 R32, R8, R46.reuse, R32 ;  /* 0x0000002e0820723c */ /* 0x080ff00000001820 */
[----:B--2---:R-:W-:Y:S08]  /*25c0*/  HMMA.16816.F32 R64, R4, R46, R64 ;  /* 0x0000002e0440723c */ /* 0x004ff00000001840 */
[----:B---3--:R-:W-:Y:S08]  /*25d0*/  HMMA.16816.F32 R76, R24, R36, R68 ;  /* 0x00000024184c723c */ /* 0x008ff00000001844 */
[----:B------:R-:W-:Y:S01]  /*25e0*/  HMMA.16816.F32 R60, R4, R44, R60 ;  /* 0x0000002c043c723c */ /* 0x000fe2000000183c */
[----:B------:R-:W2:Y:S07]  /*25f0*/  LDSM.16.M88.4 R44, [R213+0x1800] ;  /* 0x00180000d52c783b */ /* 0x000eae0000000200 */
[----:B------:R-:W-:Y:S08]  /*2600*/  HMMA.16816.F32 R80, R28, R52, R104 ;  /* 0x000000341c50723c */ /* 0x000ff00000001868 */
[----:B------:R-:W-:Y:S01]  /*2610*/  HMMA.16816.F32 R68, R24, R38, R32 ;  /* 0x000000261844723c */ /* 0x000fe20000001820 */
[----:B------:R-:W-:Y:S01]  /*2620*/  FMUL.FTZ R0, R76, c[0x0][0x320] ;  /* 0x0000c8004c007a20 */ /* 0x000fe20000410000 */
[----:B------:R-:W-:Y:S06]  /*2630*/  LDSM.16.M88.4 R32, [R213+0x1c00] ;  /* 0x001c0000d520783b */ /* 0x000fec0000000200 */
[C---:B------:R-:W-:Y:S08]  /*2640*/  HMMA.16816.F32 R72, R28.reuse, R54, R72 ;  /* 0x000000361c48723c */ /* 0x040ff00000001848 */
[C---:B------:R-:W-:Y:S01]  /*2650*/  HMMA.16816.F32 R104, R28.reuse, R48, R140 ;  /* 0x000000301c68723c */ /* 0x040fe2000000188c */
[----:B------:R3:W4:Y:S07]  /*2660*/  MUFU.TANH R142, R0 ;  /* 0x00000000008e7308 */ /* 0x00072e0000002400 */
[C---:B------:R-:W-:Y:S08]  /*2670*/  HMMA.16816.F32 R116, R28.reuse, R50, R88 ;  /* 0x000000321c74723c */ /* 0x040ff00000001858 */
[----:B------:R-:W-:Y:S01]  /*2680*/  HMMA.16816.F32 R128, R28, R56, R144 ;  /* 0x000000381c80723c */ /* 0x000fe20000001890 */
[----:B---3--:R-:W-:-:S04]  /*2690*/  FMUL.FTZ R0, R77, c[0x0][0x320] ;  /* 0x0000c8004d007a20 */ /* 0x008fc80000410000 */
[----:B------:R3:W5:Y:S03]  /*26a0*/  MUFU.TANH R141, R0 ;  /* 0x00000000008d7308 */ /* 0x0007660000002400 */
[----:B------:R-:W-:Y:S01]  /*26b0*/  HMMA.16816.F32 R112, R28, R58, R92 ;  /* 0x0000003a1c70723c */ /* 0x000fe2000000185c */
[----:B------:R-:W2:Y:S07]  /*26c0*/  LDSM.16.M88.4 R28, [R208+0x5500] ;  /* 0x00550000d01c783b */ /* 0x000eae0000000200 */
[----:B-1----:R-:W-:Y:S01]  /*26d0*/  HMMA.16816.F32 R64, R20, R38, R64 ;  /* 0x000000261440723c */ /* 0x002fe20000001840 */
[----:B---3--:R-:W-:-:S07]  /*26e0*/  FMUL.FTZ R0, R68, c[0x0][0x320] ;  /* 0x0000c80044007a20 */ /* 0x008fce0000410000 */
[----:B------:R-:W-:Y:S01]  /*26f0*/  HMMA.16816.F32 R52, R20, R36, R60 ;  /* 0x000000241434723c */ /* 0x000fe2000000183c */
[----:B------:R1:W3:Y:S01]  /*2700*/  MUFU.TANH R140, R0 ;  /* 0x00000000008c7308 */ /* 0x0002e20000002400 */
[----:B------:R-:W3:Y:S06]  /*2710*/  LDSM.16.M88.4 R36, [R213+0x2400] ;  /* 0x00240000d524783b */ /* 0x000eec0000000200 */
[-C--:B------:R-:W-:Y:S08]  /*2720*/  HMMA.16816.F32 R48, R16, R40.reuse, R80 ;  /* 0x000000281030723c */ /* 0x080ff00000001850 */
[----:B------:R-:W-:Y:S01]  /*2730*/  HMMA.16816.F32 R56, R12, R40, R96 ;  /* 0x000000280c38723c */ /* 0x000fe20000001860 */
[----:B-1----:R-:W-:-:S04]  /*2740*/  FMUL.FTZ R0, R69, c[0x0][0x320] ;  /* 0x0000c80045007a20 */ /* 0x002fc80000410000 */
[----:B------:R1:W1:Y:S03]  /*2750*/  MUFU.TANH R139, R0 ;  /* 0x00000000008b7308 */ /* 0x0002660000002400 */
[-C--:B------:R-:W-:Y:S08]  /*2760*/  HMMA.16816.F32 R96, R12, R42.reuse, R100 ;  /* 0x0000002a0c60723c */ /* 0x080ff00000001864 */
[----:B------:R-:W-:Y:S01]  /*2770*/  HMMA.16816.F32 R40, R16, R42, R72 ;  /* 0x0000002a1028723c */ /* 0x000fe20000001848 */
[----:B-1----:R-:W-:-:S07]  /*2780*/  FMUL.FTZ R0, R67, c[0x0][0x320] ;  /* 0x0000c80043007a20 */ /* 0x002fce0000410000 */
[----:B--2---:R-:W-:Y:S01]  /*2790*/  HMMA.16816.F32 R88, R12, R44, R108 ;  /* 0x0000002c0c58723c */ /* 0x004fe2000000186c */
[----:B------:R1:W-:Y:S07]  /*27a0*/  MUFU.TANH R143, R0 ;  /* 0x00000000008f7308 */ /* 0x0003ee0000002400 */
[C---:B------:R-:W-:Y:S08]  /*27b0*/  HMMA.16816.F32 R48, R8.reuse, R28, R48 ;  /* 0x0000001c0830723c */ /* 0x040ff00000001830 */
[----:B------:R-:W-:Y:S01]  /*27c0*/  HMMA.16816.F32 R40, R8, R30, R40 ;  /* 0x0000001e0828723c */ /* 0x000fe20000001828 */
[----:B-1----:R-:W-:-:S04]  /*27d0*/  FMUL.FTZ R0, R52, c[0x0][0x320] ;  /* 0x0000c80034007a20 */ /* 0x002fc80000410000 */
[----:B------:R1:W-:Y:S03]  /*27e0*/  MUFU.TANH R109, R0 ;  /* 0x00000000006d7308 */ /* 0x0003e60000002400 */
[C---:B------:R-:W-:Y:S08]  /*27f0*/  HMMA.16816.F32 R80, R12.reuse, R34, R120 ;  /* 0x000000220c50723c */ /* 0x040ff00000001878 */
[----:B------:R-:W-:Y:S01]  /*2800*/  HMMA.16816.F32 R92, R12, R46, R124 ;  /* 0x0000002e0c5c723c */ /* 0x000fe2000000187c */
[----:B-1----:R-:W-:-:S07]  /*2810*/  FMUL.FTZ R0, R53, c[0x0][0x320] ;  /* 0x0000c80035007a20 */ /* 0x002fce0000410000 */
[----:B------:R-:W-:Y:S01]  /*2820*/  HMMA.16816.F32 R100, R12, R32, R132 ;  /* 0x000000200c64723c */ /* 0x000fe20000001884 */
[----:B------:R1:W-:Y:S01]  /*2830*/  MUFU.TANH R108, R0 ;  /* 0x00000000006c7308 */ /* 0x0003e20000002400 */
[----:B------:R-:W2:Y:S06]  /*2840*/  LDSM.16.M88.4 R12, [R208+0x5900] ;  /* 0x00590000d00c783b */ /* 0x000eac0000000200 */
[C---:B------:R-:W-:Y:S08]  /*2850*/  HMMA.16816.F32 R72, R16.reuse, R44, R104 ;  /* 0x0000002c1048723c */ /* 0x040ff00000001868 */
[----:B------:R-:W-:Y:S01]  /*2860*/  HMMA.16816.F32 R60, R16, R46, R116 ;  /* 0x0000002e103c723c */ /* 0x000fe20000001874 */
[----:B-1----:R-:W-:-:S04]  /*2870*/  FMUL.FTZ R0, R54, c[0x0][0x320] ;  /* 0x0000c80036007a20 */ /* 0x002fc80000410000 */
[----:B------:R1:W-:Y:S02]  /*2880*/  MUFU.TANH R111, R0 ;  /* 0x00000000006f7308 */ /* 0x0003e40000002400 */
[----:B-1----:R-:W-:Y:S02]  /*2890*/  FMUL.FTZ R0, R55, c[0x0][0x320] ;  /* 0x0000c80037007a20 */ /* 0x002fe40000410000 */
[----:B---3--:R-:W-:Y:S04]  /*28a0*/  HMMA.16816.F32 R52, R24, R36, R48 ;  /* 0x000000241834723c */ /* 0x008fe80000001830 */
[----:B------:R1:W-:Y:S04]  /*28b0*/  MUFU.TANH R110, R0 ;  /* 0x00000000006e7308 */ /* 0x0003e80000002400 */
[----:B------:R-:W-:Y:S08]  /*28c0*/  HMMA.16816.F32 R48, R4, R28, R56 ;  /* 0x0000001c0430723c */ /* 0x000ff00000001838 */
[----:B------:R-:W-:Y:S01]  /*28d0*/  HMMA.16816.F32 R56, R24, R38, R40 ;  /* 0x000000261838723c */ /* 0x000fe20000001828 */
[----:B------:R-:W3:Y:S01]  /*28e0*/  LDSM.16.M88.4 R40, [R208+0x5d00] ;  /* 0x005d0000d028783b */ /* 0x000ee20000000200 */
[----:B-1----:R-:W-:-:S04]  /*28f0*/  FMUL.FTZ R0, R78, c[0x0][0x320] ;  /* 0x0000c8004e007a20 */ /* 0x002fc80000410000 */
[----:B------:R1:W-:Y:S02]  /*2900*/  MUFU.TANH R123, R0 ;  /* 0x00000000007b7308 */ /* 0x0003e40000002400 */
[----:B------:R-:W-:Y:S08]  /*2910*/  HMMA.16816.F32 R28, R4, R30, R96 ;  /* 0x0000001e041c723c */ /* 0x000ff00000001860 */
[----:B--2---:R-:W-:Y:S01]  /*2920*/  HMMA.16816.F32 R44, R8, R12, R72 ;  /* 0x0000000c082c723c */ /* 0x004fe20000001848 */
[----:B-1----:R-:W-:-:S07]  /*2930*/  FMUL.FTZ R0, R79, c[0x0][0x320] ;  /* 0x0000c8004f007a20 */ /* 0x002fce0000410000 */
[----:B------:R-:W-:Y:S01]  /*2940*/  HMMA.16816.F32 R76, R4, R14, R92 ;  /* 0x0000000e044c723c */ /* 0x000fe2000000185c */
[----:B------:R1:W-:Y:S07]  /*2950*/  MUFU.TANH R122, R0 ;  /* 0x00000000007a7308 */ /* 0x0003ee0000002400 */
[----:B------:R-:W-:Y:S08]  /*2960*/  HMMA.16816.F32 R28, R20, R38, R28 ;  /* 0x00000026141c723c */ /* 0x000ff0000000181c */
[----:B---3--:R-:W-:Y:S01]  /*2970*/  HMMA.16816.F32 R100, R4, R40, R100 ;  /* 0x000000280464723c */ /* 0x008fe20000001864 */
[----:B-1----:R-:W-:-:S04]  /*2980*/  FMUL.FTZ R0, R70, c[0x0][0x320] ;  /* 0x0000c80046007a20 */ /* 0x002fc80000410000 */
[----:B------:R1:W-:Y:S03]  /*2990*/  MUFU.TANH R121, R0 ;  /* 0x0000000000797308 */ /* 0x0003e60000002400 */
[----:B------:R-:W-:Y:S01]  /*29a0*/  HMMA.16816.F32 R80, R4, R42, R80 ;  /* 0x0000002a0450723c */ /* 0x000fe20000001850 */
[----:B-1----:R-:W-:-:S07]  /*29b0*/  FMUL.FTZ R0, R71, c[0x0][0x320] ;  /* 0x0000c80047007a20 */ /* 0x002fce0000410000 */
[----:B------:R-:W-:Y:S01]  /*29c0*/  HMMA.16816.F32 R68, R16, R34, R112 ;  /* 0x000000221044723c */ /* 0x000fe20000001870 */
[----:B------:R1:W-:Y:S02]  /*29d0*/  MUFU.TANH R120, R0 ;  /* 0x0000000000787308 */ /* 0x0003e40000002400 */
[----:B-1----:R-:W-:-:S06]  /*29e0*/  FMUL.FTZ R0, R64, c[0x0][0x320] ;  /* 0x0000c80040007a20 */ /* 0x002fcc0000410000 */
[----:B------:R1:W-:Y:S02]  /*29f0*/  MUFU.TANH R104, R0 ;  /* 0x0000000000687308 */ /* 0x0003e40000002400 */
[----:B-1----:R-:W-:-:S06]  /*2a00*/  FMUL.FTZ R0, R65, c[0x0][0x320] ;  /* 0x0000c80041007a20 */ /* 0x002fcc0000410000 */
[----:B------:R1:W-:Y:S02]  /*2a10*/  MUFU.TANH R87, R0 ;  /* 0x0000000000577308 */ /* 0x0003e40000002400 */
[----:B-1----:R-:W-:Y:S02]  /*2a20*/  FMUL.FTZ R0, R66, c[0x0][0x320] ;  /* 0x0000c80042007a20 */ /* 0x002fe40000410000 */
[----:B------:R-:W-:Y:S01]  /*2a30*/  HMMA.16816.F32 R64, R16, R32, R128 ;  /* 0x000000201040723c */ /* 0x000fe20000001880 */
[----:B------:R-:W1:Y:S03]  /*2a40*/  LDSM.16.M88.4 R32, [R213+0x2800] ;  /* 0x00280000d520783b */ /* 0x000e660000000200 */
[----:B------:R2:W-:Y:S04]  /*2a50*/  MUFU.TANH R105, R0 ;  /* 0x0000000000697308 */ /* 0x0005e80000002400 */
[----:B------:R-:W-:Y:S08]  /*2a60*/  HMMA.16816.F32 R16, R20, R36, R48 ;  /* 0x000000241410723c */ /* 0x000ff00000001830 */
[----:B------:R-:W-:Y:S01]  /*2a70*/  HMMA.16816.F32 R48, R4, R12, R88 ;  /* 0x0000000c0430723c */ /* 0x000fe20000001858 */
[----:B--2---:R-:W-:-:S04]  /*2a80*/  FMUL.FTZ R0, R52, c[0x0][0x320] ;  /* 0x0000c80034007a20 */ /* 0x004fc80000410000 */
[----:B------:R2:W3:Y:S02]  /*2a90*/  MUFU.TANH R136, R0 ;  /* 0x0000000000887308 */ /* 0x0004e40000002400 */
[----:B------:R-:W-:Y:S01]  /*2aa0*/  SHF.R.S32.HI R4, RZ, 0x1f, R152 ;  /* 0x0000001fff047819 */ /* 0x000fe20000011498 */
[----:B------:R-:W-:Y:S01]  /*2ab0*/  FMUL.FTZ R7, R59, c[0x0][0x320] ;  /* 0x0000c8003b077a20 */ /* 0x000fe20000410000 */
[----:B------:R-:W-:Y:S01]  /*2ac0*/  SHF.R.S32.HI R5, RZ, 0x1f, R2 ;  /* 0x0000001fff057819 */ /* 0x000fe20000011402 */
[C---:B------:R-:W-:Y:S03]  /*2ad0*/  HMMA.16816.F32 R12, R8.reuse, R14, R60 ;  /* 0x0000000e080c723c */ /* 0x040fe6000000183c */
[----:B------:R-:W-:Y:S05]  /*2ae0*/  MUFU.TANH R92, R7 ;  /* 0x00000007005c7308 */ /* 0x000fea0000002400 */
[----:B------:R-:W-:Y:S01]  /*2af0*/  HMMA.16816.F32 R64, R8, R40, R64 ;  /* 0x000000280840723c */ /* 0x000fe20000001840 */
[----:B--2---:R-:W-:-:S04]  /*2b00*/  FMUL.FTZ R0, R53, c[0x0][0x320] ;  /* 0x0000c80035007a20 */ /* 0x004fc80000410000 */
[----:B------:R2:W2:Y:S03]  /*2b10*/  MUFU.TANH R137, R0 ;  /* 0x0000000000897308 */ /* 0x0004a60000002400 */
[----:B------:R-:W-:Y:S07]  /*2b20*/  HMMA.16816.F32 R40, R8, R42, R68 ;  /* 0x0000002a0828723c */ /* 0x000fee0000001844 */
[----:B------:R-:W-:Y:S01]  /*2b30*/  IMAD.MOV.U32 R11, RZ, RZ, -0x40 ;  /* 0xffffffc0ff0b7424 */ /* 0x000fe200078e00ff */
[----:B-1----:R-:W-:Y:S03]  /*2b40*/  HMMA.16816.F32 R36, R20, R32, R48 ;  /* 0x000000201424723c */ /* 0x002fe60000001830 */
[----:B------:R-:W-:-:S02]  /*2b50*/  IMAD R11, R148, R11, 0x1 ;  /* 0x00000001940b7424 */ /* 0x000fc400078e020b */
[----:B--2---:R-:W-:-:S04]  /*2b60*/  FMUL.FTZ R0, R56, c[0x0][0x320] ;  /* 0x0000c80038007a20 */ /* 0x004fc80000410000 */
[----:B------:R1:W2:Y:S02]  /*2b70*/  MUFU.TANH R138, R0 ;  /* 0x00000000008a7308 */ /* 0x0002a40000002400 */
[----:B-1----:R-:W-:-:S06]  /*2b80*/  FMUL.FTZ R0, R57, c[0x0][0x320] ;  /* 0x0000c80039007a20 */ /* 0x002fcc0000410000 */
[----:B------:R1:W-:Y:S02]  /*2b90*/  MUFU.TANH R96, R0 ;  /* 0x0000000000607308 */ /* 0x0003e40000002400 */
[----:B-1----:R-:W-:-:S06]  /*2ba0*/  FMUL.FTZ R0, R54, c[0x0][0x320] ;  /* 0x0000c80036007a20 */ /* 0x002fcc0000410000 */
[----:B------:R1:W-:Y:S02]  /*2bb0*/  MUFU.TANH R88, R0 ;  /* 0x0000000000587308 */ /* 0x0003e40000002400 */
[----:B-1----:R-:W-:Y:S02]  /*2bc0*/  FMUL.FTZ R0, R55, c[0x0][0x320] ;  /* 0x0000c80037007a20 */ /* 0x002fe40000410000 */
[C---:B------:R-:W-:Y:S04]  /*2bd0*/  HMMA.16816.F32 R52, R24.reuse, R32, R44 ;  /* 0x000000201834723c */ /* 0x040fe8000000182c */
[----:B------:R1:W-:Y:S04]  /*2be0*/  MUFU.TANH R94, R0 ;  /* 0x00000000005e7308 */ /* 0x0003e80000002400 */
[-C--:B------:R-:W-:Y:S08]  /*2bf0*/  HMMA.16816.F32 R44, R24, R34.reuse, R12 ;  /* 0x00000022182c723c */ /* 0x080ff0000000180c */
[----:B------:R-:W-:Y:S01]  /*2c00*/  HMMA.16816.F32 R32, R20, R34, R76 ;  /* 0x000000221420723c */ /* 0x000fe2000000184c */
[----:B-1----:R-:W-:-:S02]  /*2c10*/  FMUL.FTZ R0, R16, c[0x0][0x320] ;  /* 0x0000c80010007a20 */ /* 0x002fc40000410000 */
[----:B------:R-:W-:Y:S02]  /*2c20*/  FMUL.FTZ R16, R28, c[0x0][0x320] ;  /* 0x0000c8001c107a20 */ /* 0x000fe40000410000 */
[----:B------:R1:W1:Y:S02]  /*2c30*/  MUFU.TANH R85, R0 ;  /* 0x0000000000557308 */ /* 0x0002640000002400 */
[----:B-1----:R-:W-:-:S06]  /*2c40*/  FMUL.FTZ R0, R17, c[0x0][0x320] ;  /* 0x0000c80011007a20 */ /* 0x002fcc0000410000 */
[----:B------:R1:W-:Y:S02]  /*2c50*/  MUFU.TANH R56, R0 ;  /* 0x0000000000387308 */ /* 0x0003e40000002400 */
[----:B-1----:R-:W-:-:S06]  /*2c60*/  FMUL.FTZ R0, R18, c[0x0][0x320] ;  /* 0x0000c80012007a20 */ /* 0x002fcc0000410000 */
[----:B------:R1:W-:Y:S02]  /*2c70*/  MUFU.TANH R73, R0 ;  /* 0x0000000000497308 */ /* 0x0003e40000002400 */
[----:B-1----:R-:W-:-:S06]  /*2c80*/  FMUL.FTZ R0, R19, c[0x0][0x320] ;  /* 0x0000c80013007a20 */ /* 0x002fcc0000410000 */
[----:B------:R1:W-:Y:S02]  /*2c90*/  MUFU.TANH R72, R0 ;  /* 0x0000000000487308 */ /* 0x0003e40000002400 */
[----:B-1----:R-:W-:Y:S01]  /*2ca0*/  LEA.HI R0, R4, R152, RZ, 0x2 ;  /* 0x0000009804007211 */ /* 0x002fe200078f10ff */
[----:B------:R-:W-:-:S05]  /*2cb0*/  FMUL.FTZ R4, R58, c[0x0][0x320] ;  /* 0x0000c8003a047a20 */ /* 0x000fca0000410000 */
[----:B------:R1:W1:Y:S01]  /*2cc0*/  MUFU.TANH R58, R16 ;  /* 0x00000010003a7308 */ /* 0x0002620000002400 */
[----:B------:R-:W-:-:S05]  /*2cd0*/  LOP3.LUT R0, R0, 0xffffffc, RZ, 0xc0, !PT ;  /* 0x0ffffffc00007812 */ /* 0x000fca00078ec0ff */
[----:B------:R-:W-:Y:S01]  /*2ce0*/  IMAD.IADD R6, R152, 0x1, -R0 ;  /* 0x0000000198067824 */ /* 0x000fe200078e0a00 */
[----:B------:R-:W-:Y:S01]  /*2cf0*/  LEA.HI R0, R84, R84, RZ, 0x1 ;  /* 0x0000005454007211 */ /* 0x000fe200078f08ff */
[----:B------:R2:W-:Y:S01]  /*2d00*/  MUFU.TANH R93, R4 ;  /* 0x00000004005d7308 */ /* 0x0005e20000002400 */
[----:B-1----:R-:W1:Y:S01]  /*2d10*/  LDSM.16.M88.4 R16, [R213+0x2c00] ;  /* 0x002c0000d510783b */ /* 0x002e620000000200 */
[----:B------:R-:W-:-:S04]  /*2d20*/  DEPBAR.LE SB0, 0x0 ;  /* 0x000080000000791a */ /* 0x000fc80000000000 */
[----:B--2---:R-:W-:-:S04]  /*2d30*/  LEA.HI R4, R5, R2, RZ, 0x2 ;  /* 0x0000000205047211 */ /* 0x004fc800078f10ff */
[C---:B------:R-:W-:Y:S02]  /*2d40*/  LEA.HI.SX32 R5, R4.reuse, R236, 0x1e ;  /* 0x000000ec04057211 */ /* 0x040fe400078ff2ff */
[----:B------:R-:W-:-:S03]  /*2d50*/  LOP3.LUT R4, R4, 0x7ffffffc, RZ, 0xc0, !PT ;  /* 0x7ffffffc04047812 */ /* 0x000fc600078ec0ff */
[----:B------:R-:W-:Y:S01]  /*2d60*/  IMAD R7, R6, 0x10, R5 ;  /* 0x0000001006077824 */ /* 0x000fe200078e0205 */
[C---:B------:R-:W-:Y:S01]  /*2d70*/  LOP3.LUT R6, R0.reuse, 0x1ffffffe, RZ, 0xc0, !PT ;  /* 0x1ffffffe00067812 */ /* 0x040fe200078ec0ff */
[----:B------:R-:W-:Y:S02]  /*2d80*/  IMAD.SHL.U32 R5, R0, 0x20, RZ ;  /* 0x0000002000057824 */ /* 0x000fe400078e00ff */
[----:B------:R-:W-:-:S03]  /*2d90*/  IMAD.IADD R2, R2, 0x1, -R4 ;  /* 0x0000000102027824 */ /* 0x000fc600078e0a04 */
[----:B------:R-:W-:Y:S01]  /*2da0*/  LOP3.LUT R0, R5, 0xffffffc0, RZ, 0xc0, !PT ;  /* 0xffffffc005007812 */ /* 0x000fe200078ec0ff */
[----:B------:R-:W-:Y:S02]  /*2db0*/  IMAD.IADD R5, R84, 0x1, -R6 ;  /* 0x0000000154057824 */ /* 0x000fe400078e0a06 */
[----:B------:R-:W-:Y:S02]  /*2dc0*/  FMUL.FTZ R6, R29, c[0x0][0x320] ;  /* 0x0000c8001d067a20 */ /* 0x000fe40000410000 */
[----:B------:R-:W-:Y:S02]  /*2dd0*/  IMAD.IADD R0, R0, 0x1, R7 ;  /* 0x0000000100007824 */ /* 0x000fe400078e0207 */
[----:B------:R2:W-:Y:S01]  /*2de0*/  MUFU.TANH R107, R6 ;  /* 0x00000006006b7308 */ /* 0x0005e20000002400 */
[----:B------:R-:W-:Y:S02]  /*2df0*/  IMAD.SHL.U32 R12, R2, 0x2, RZ ;  /* 0x00000002020c7824 */ /* 0x000fe400078e00ff */
[----:B------:R-:W-:-:S03]  /*2e00*/  IMAD R160, R5, 0x8, R0 ;  /* 0x0000000805a07824 */ /* 0x000fc600078e0200 */
[----:B------:R-:W-:Y:S01]  /*2e10*/  IADD3 R2, -R12, R11, R159 ;  /* 0x0000000b0c027210 */ /* 0x000fe20007ffe19f */
[----:B------:R-:W-:Y:S01]  /*2e20*/  @P2 IMAD.HI.U32 R5, R160, c[0x0][0x2c8], RZ ;  /* 0x0000b200a0052a27 */ /* 0x000fe200078e00ff */
[----:B------:R-:W-:Y:S01]  /*2e30*/  STL [R1+0x6c], R160 ;  /* 0x00006ca001007387 */ /* 0x000fe20000100800 */
[-C--:B-1----:R-:W-:Y:S02]  /*2e40*/  HMMA.16816.F32 R64, R24, R16.reuse, R64 ;  /* 0x000000101840723c */ /* 0x082fe40000001840 */
[----:B------:R-:W-:Y:S01]  /*2e50*/  IMAD.MOV.U32 R0, RZ, RZ, R160 ;  /* 0x000000ffff007224 */ /* 0x000fe200078e00a0 */
[----:B------:R-:W-:Y:S01]  /*2e60*/  @P2 SHF.R.U32.HI R0, RZ, c[0x0][0x2cc], R5 ;  /* 0x0000b300ff002a19 */ /* 0x000fe20000011605 */
[----:B------:R-:W-:Y:S01]  /*2e70*/  FMUL.FTZ R5, R31, c[0x0][0x320] ;  /* 0x0000c8001f057a20 */ /* 0x000fe20000410000 */
[----:B------:R-:W-:Y:S01]  /*2e80*/  STL [R1+0x70], R12 ;  /* 0x0000700c01007387 */ /* 0x000fe20000100800 */
[----:B--2---:R-:W-:Y:S02]  /*2e90*/  FMUL.FTZ R6, R30, c[0x0][0x320] ;  /* 0x0000c8001e067a20 */ /* 0x004fe40000410000 */
[----:B------:R1:W-:Y:S01]  /*2ea0*/  MUFU.TANH R106, R5 ;  /* 0x00000005006a7308 */ /* 0x0003e20000002400 */
[----:B------:R-:W2:Y:S01]  /*2eb0*/  SHFL.IDX PT, R7, R0, RZ, 0x1c1f ;  /* 0x001c1fff00077589 */ /* 0x000ea200000e0000 */
[C---:B------:R-:W-:Y:S03]  /*2ec0*/  HMMA.16816.F32 R28, R20.reuse, R16, R100 ;  /* 0x00000010141c723c */ /* 0x040fe60000001864 */
[----:B------:R-:W2:Y:S03]  /*2ed0*/  SHFL.IDX PT, R8, R0, 0x1, 0x1c1f ;  /* 0x003c1f0000087f89 */ /* 0x000ea600000e0000 */
[----:B------:R3:W-:Y:S01]  /*2ee0*/  MUFU.TANH R59, R6 ;  /* 0x00000006003b7308 */ /* 0x0007e20000002400 */
[----:B------:R-:W2:Y:S01]  /*2ef0*/  SHFL.IDX PT, R10, R0, 0x2, 0x1c1f ;  /* 0x005c1f00000a7f89 */ /* 0x000ea200000e0000 */
[----:B------:R-:W-:Y:S03]  /*2f00*/  HMMA.16816.F32 R20, R20, R18, R80 ;  /* 0x000000121414723c */ /* 0x000fe60000001850 */
[----:B------:R2:W4:Y:S01]  /*2f10*/  SHFL.IDX PT, R9, R0, 0x3, 0x1c1f ;  /* 0x007c1f0000097f89 */ /* 0x00052200000e0000 */
[----:B-1----:R-:W-:-:S04]  /*2f20*/  FMUL.FTZ R5, R52, c[0x0][0x320] ;  /* 0x0000c80034057a20 */ /* 0x002fc80000410000 */
[----:B------:R-:W-:Y:S01]  /*2f30*/  HMMA.16816.F32 R24, R24, R18, R40 ;  /* 0x000000121818723c */ /* 0x000fe20000001828 */
[----:B------:R1:W-:Y:S01]  /*2f40*/  MUFU.TANH R174, R5 ;  /* 0x0000000500ae7308 */ /* 0x0003e20000002400 */
[----:B---3--:R-:W-:-:S14]  /*2f50*/  @P0 SHF.R.S32.HI R6, RZ, 0x1f, R204 ;  /* 0x0000001fff060819 */ /* 0x008fdc00000114cc */
[----:B------:R-:W-:Y:S02]  /*2f60*/  FMUL.FTZ R19, R22, c[0x0][0x320] ;  /* 0x0000c80016137a20 */ /* 0x000fe40000410000 */
[----:B--2---:R-:W-:Y:S02]  /*2f70*/  @P0 IMAD R0, R154, R204, RZ ;  /* 0x000000cc9a000224 */ /* 0x004fe400078e02ff */
[----:B-1----:R-:W-:-:S04]  /*2f80*/  @P0 IMAD.WIDE.U32 R4, R204, R155, R162 ;  /* 0x0000009bcc040225 */ /* 0x002fc800078e00a2 */
[----:B------:R-:W-:Y:S01]  /*2f90*/  @P0 IMAD R0, R6, R155, R0 ;  /* 0x0000009b06000224 */ /* 0x000fe200078e0200 */
[----:B------:R-:W-:Y:S01]  /*2fa0*/  BAR.SYNC.DEFER_BLOCKING 0x0 ;  /* 0x0000000000007b1d */ /* 0x000fe20000010000 */
[C---:B------:R-:W-:Y:S01]  /*2fb0*/  @P0 LEA R14, P1, R4.reuse, c[0x0][0x1c8], 0x1 ;  /* 0x00007200040e0a11 */ /* 0x040fe200078208ff */
[----:B------:R-:W-:Y:S02]  /*2fc0*/  FMUL.FTZ R6, R53, c[0x0][0x320] ;  /* 0x0000c80035067a20 */ /* 0x000fe40000410000 */
[----:B------:R-:W-:Y:S02]  /*2fd0*/  @P0 IMAD.IADD R0, R5, 0x1, R0 ;  /* 0x0000000105000824 */ /* 0x000fe400078e0200 */
[----:B------:R1:W-:Y:S01]  /*2fe0*/  MUFU.TANH R177, R6 ;  /* 0x0000000600b17308 */ /* 0x0003e20000002400 */
[----:B------:R-:W-:Y:S02]  /*2ff0*/  FMUL.FTZ R18, R23, c[0x0][0x320] ;  /* 0x0000c80017127a20 */ /* 0x000fe40000410000 */
[----:B------:R-:W-:Y:S01]  /*3000*/  @P0 LEA.HI.X R15, R4, c[0x0][0x1cc], R0, 0x1, P1 ;  /* 0x00007300040f0a11 */ /* 0x000fe200008f0c00 */
[----:B------:R-:W-:-:S02]  /*3010*/  IMAD.IADD R0, R2, 0x1, -R161 ;  /* 0x0000000102007824 */ /* 0x000fc400078e0aa1 */
[----:B------:R-:W-:Y:S02]  /*3020*/  FMUL.FTZ R4, R44, c[0x0][0x320] ;  /* 0x0000c8002c047a20 */ /* 0x000fe40000410000 */
[C---:B------:R-:W-:Y:S02]  /*3030*/  IMAD.IADD R2, R0.reuse, 0x1, R7 ;  /* 0x0000000100027824 */ /* 0x040fe400078e0207 */
[----:B------:R2:W-:Y:S01]  /*3040*/  MUFU.TANH R178, R4 ;  /* 0x0000000400b27308 */ /* 0x0005e20000002400 */
[C---:B------:R-:W-:Y:S02]  /*3050*/  IMAD.IADD R5, R0.reuse, 0x1, R8 ;  /* 0x0000000100057824 */ /* 0x040fe400078e0208 */
[C---:B------:R-:W-:Y:S02]  /*3060*/  IMAD.IADD R7, R0.reuse, 0x1, R10 ;  /* 0x0000000100077824 */ /* 0x040fe400078e020a */
[----:B----4-:R-:W-:Y:S02]  /*3070*/  IMAD.IADD R0, R0, 0x1, R9 ;  /* 0x0000000100007824 */ /* 0x010fe400078e0209 */
[----:B-1----:R-:W-:Y:S01]  /*3080*/  IMAD.IADD R6, R86, 0x1, -R12 ;  /* 0x0000000156067824 */ /* 0x002fe200078e0a0c */
[----:B------:R-:W-:Y:S01]  /*3090*/  @!PT LDS RZ, [RZ] ;  /* 0x00000000fffff984 */ /* 0x000fe20000000800 */
[----:B------:R-:W-:Y:S01]  /*30a0*/  @!PT LDS RZ, [RZ] ;  /* 0x00000000fffff984 */ /* 0x000fe20000000800 */
[----:B------:R-:W-:Y:S01]  /*30b0*/  @!PT LDS RZ, [RZ] ;  /* 0x00000000fffff984 */ /* 0x000fe20000000800 */
[----:B------:R1:W-:Y:S01]  /*30c0*/  @P0 LDGSTS.E.BYPASS.LTC128B.128 [R226+0x3100], [R14.64], !P6 ;  /* 0x031000000ee20fae */ /* 0x0003e2000f101d46 */
[----:B------:R-:W-:-:S02]  /*30d0*/  FMUL.FTZ R8, R45, c[0x0][0x320] ;  /* 0x0000c8002d087a20 */ /* 0x000fc40000410000 */
[----:B------:R-:W-:Y:S01]  /*30e0*/  FMUL.FTZ R26, R26, c[0x0][0x320] ;  /* 0x0000c8001a1a7a20 */ /* 0x000fe20000410000 */
[C---:B------:R-:W-:Y:S01]  /*30f0*/  IMNMX R5, R6.reuse, R5, PT ;  /* 0x0000000506057217 */ /* 0x040fe20003800200 */
[----:B------:R-:W-:Y:S01]  /*3100*/  MUFU.TANH R57, R8 ;  /* 0x0000000800397308 */ /* 0x000fe20000002400 */
[C---:B------:R-:W-:Y:S01]  /*3110*/  IMNMX R0, R6.reuse, R0, PT ;  /* 0x0000000006007217 */ /* 0x040fe20003800200 */
[----:B------:R-:W-:Y:S01]  /*3120*/  FMUL.FTZ R27, R27, c[0x0][0x320] ;  /* 0x0000c8001b1b7a20 */ /* 0x000fe20000410000 */
[C---:B--2---:R-:W-:Y:S01]  /*3130*/  IMNMX R4, R6.reuse, R2, PT ;  /* 0x0000000206047217 */ /* 0x044fe20003800200 */
[----:B------:R1:W-:Y:S01]  /*3140*/  @P0 LDGSTS.E.BYPASS.LTC128B.128 [R226+0x4100], [R14.64+0x40], !P5 ;  /* 0x041000400ee20fae */ /* 0x0003e2000e901d46 */
[----:B------:R-:W-:Y:S01]  /*3150*/  IMNMX R2, R6, R7, PT ;  /* 0x0000000706027217 */ /* 0x000fe20003800200 */
[----:B------:R-:W-:Y:S01]  /*3160*/  FMUL.FTZ R6, R36, c[0x0][0x320] ;  /* 0x0000c80024067a20 */ /* 0x000fe20000410000 */
[C---:B------:R-:W-:Y:S01]  /*3170*/  ISETP.GT.AND P1, PT, R4.reuse, RZ, PT ;  /* 0x000000ff0400720c */ /* 0x040fe20003f24270 */
[----:B------:R1:W-:Y:S01]  /*3180*/  @P0 LDGSTS.E.BYPASS.LTC128B.128 [R226+0x5100], [R14.64+0x80], !P4 ;  /* 0x051000800ee20fae */ /* 0x0003e2000e101d46 */
[----:B------:R-:W-:Y:S01]  /*3190*/  ISETP.GT.AND P3, PT, R4, 0x1, PT ;  /* 0x000000010400780c */ /* 0x000fe20003f64270 */
[----:B------:R2:W3:Y:S01]  /*31a0*/  MUFU.TANH R12, R6 ;  /* 0x00000006000c7308 */ /* 0x0004e20000002400 */
[----:B------:R-:W-:-:S02]  /*31b0*/  FSEL R44, R142, -INF , P1 ;  /* 0xff8000008e2c7808 */ /* 0x000fc40000800000 */
[----:B------:R-:W-:Y:S02]  /*31c0*/  ISETP.GT.AND P1, PT, R4, 0x8, PT ;  /* 0x000000080400780c */ /* 0x000fe40003f24270 */
[----:B-----5:R-:W-:Y:S02]  /*31d0*/  FSEL R45, R141, -INF , P3 ;  /* 0xff8000008d2d7808 */ /* 0x020fe40001800000 */
[----:B------:R-:W-:Y:S02]  /*31e0*/  FSEL R48, R140, -INF , P1 ;  /* 0xff8000008c307808 */ /* 0x000fe40000800000 */
[C---:B------:R-:W-:Y:S02]  /*31f0*/  ISETP.GT.AND P3, PT, R4.reuse, 0x9, PT ;  /* 0x000000090400780c */ /* 0x040fe40003f64270 */
[----:B------:R-:W-:Y:S02]  /*3200*/  ISETP.GT.AND P1, PT, R4, 0x10, PT ;  /* 0x000000100400780c */ /* 0x000fe40003f24270 */
[----:B------:R-:W-:-:S02]  /*3210*/  FSEL R49, R139, -INF , P3 ;  /* 0xff8000008b317808 */ /* 0x000fc40001800000 */
[----:B------:R-:W-:Y:S01]  /*3220*/  FSEL R136, R136, -INF , P1 ;  /* 0xff80000088887808 */ /* 0x000fe20000800000 */
[----:B--2---:R-:W-:Y:S01]  /*3230*/  FMUL.FTZ R6, R37, c[0x0][0x320] ;  /* 0x0000c80025067a20 */ /* 0x004fe20000410000 */
[C---:B------:R-:W-:Y:S02]  /*3240*/  ISETP.GT.AND P3, PT, R4.reuse, 0x11, PT ;  /* 0x000000110400780c */ /* 0x040fe40003f64270 */
[----:B------:R-:W-:Y:S01]  /*3250*/  ISETP.GT.AND P1, PT, R4, 0x18, PT ;  /* 0x000000180400780c */ /* 0x000fe20003f24270 */
[----:B------:R2:W-:Y:S01]  /*3260*/  MUFU.TANH R11, R6 ;  /* 0x00000006000b7308 */ /* 0x0005e20000002400 */
[----:B------:R-:W-:Y:S02]  /*3270*/  FSEL R137, R137, -INF , P3 ;  /* 0xff80000089897808 */ /* 0x000fe40001800000 */
[----:B------:R-:W-:Y:S02]  /*3280*/  FSEL R138, R138, -INF , P1 ;  /* 0xff8000008a8a7808 */ /* 0x000fe40000800000 */
[----:B------:R-:W-:-:S02]  /*3290*/  ISETP.GT.AND P3, PT, R2, RZ, PT ;  /* 0x000000ff0200720c */ /* 0x000fc40003f64270 */
[----:B------:R-:W-:Y:S01]  /*32a0*/  ISETP.GT.AND P1, PT, R2, 0x1, PT ;  /* 0x000000010200780c */ /* 0x000fe20003f24270 */
[----:B--2---:R-:W-:Y:S01]  /*32b0*/  FMUL.FTZ R6, R32, c[0x0][0x320] ;  /* 0x0000c80020067a20 */ /* 0x004fe20000410000 */
[----:B------:R-:W-:Y:S02]  /*32c0*/  FSEL R32, R109, -INF , P3 ;  /* 0xff8000006d207808 */ /* 0x000fe40001800000 */
[----:B------:R-:W-:Y:S01]  /*32d0*/  ISETP.GT.AND P3, PT, R2, 0x8, PT ;  /* 0x000000080200780c */ /* 0x000fe20003f64270 */
[----:B------:R2:W4:Y:S03]  /*32e0*/  MUFU.TANH R10, R6 ;  /* 0x00000006000a7308 */ /* 0x0005260000002400 */
[----:B------:R-:W-:Y:S02]  /*32f0*/  FSEL R36, R104, -INF , P3 ;  /* 0xff80000068247808 */ /* 0x000fe40001800000 */
[----:B------:R-:W-:-:S04]  /*3300*/  ISETP.GT.AND P3, PT, R2, 0x10, PT ;  /* 0x000000100200780c */ /* 0x000fc80003f64270 */
[----:B------:R-:W-:Y:S02]  /*3310*/  FSEL R52, R85, -INF , P3 ;  /* 0xff80000055347808 */ /* 0x000fe40001800000 */
[----:B------:R-:W-:-:S04]  /*3320*/  ISETP.GT.AND P3, PT, R2, 0x18, PT ;  /* 0x000000180200780c */ /* 0x000fc80003f64270 */
[----:B------:R-:W-:Y:S01]  /*3330*/  FSEL R53, R58, -INF , P3 ;  /* 0xff8000003a357808 */ /* 0x000fe20001800000 */
[----:B--2---:R-:W-:Y:S01]  /*3340*/  FMUL.FTZ R6, R33, c[0x0][0x320] ;  /* 0x0000c80021067a20 */ /* 0x004fe20000410000 */
[----:B------:R-:W-:Y:S02]  /*3350*/  FSEL R33, R108, -INF , P1 ;  /* 0xff8000006c217808 */ /* 0x000fe40000800000 */
[C---:B------:R-:W-:Y:S01]  /*3360*/  ISETP.GT.AND P1, PT, R2.reuse, 0x9, PT ;  /* 0x000000090200780c */ /* 0x040fe20003f24270 */
[----:B------:R2:W5:Y:S01]  /*3370*/  MUFU.TANH R7, R6 ;  /* 0x0000000600077308 */ /* 0x0005620000002400 */
[C---:B------:R-:W-:Y:S02]  /*3380*/  ISETP.GT.AND P3, PT, R2.reuse, 0x20, PT ;  /* 0x000000200200780c */ /* 0x040fe40003f64270 */
[----:B------:R-:W-:Y:S02]  /*3390*/  FSEL R37, R87, -INF , P1 ;  /* 0xff80000057257808 */ /* 0x000fe40000800000 */
[----:B------:R-:W-:-:S02]  /*33a0*/  ISETP.GT.AND P1, PT, R2, 0x11, PT ;  /* 0x000000110200780c */ /* 0x000fc40003f24270 */
[----:B---3--:R-:W-:Y:S02]  /*33b0*/  FSEL R179, R12, -INF , P3 ;  /* 0xff8000000cb37808 */ /* 0x008fe40001800000 */
[----:B------:R-:W-:Y:S02]  /*33c0*/  FSEL R56, R56, -INF , P1 ;  /* 0xff80000038387808 */ /* 0x000fe40000800000 */
[C---:B------:R-:W-:Y:S02]  /*33d0*/  ISETP.GT.AND P1, PT, R2.reuse, 0x19, PT ;  /* 0x000000190200780c */ /* 0x040fe40003f24270 */
[----:B------:R-:W-:Y:S02]  /*33e0*/  ISETP.GT.AND P3, PT, R2, 0x28, PT ;  /* 0x000000280200780c */ /* 0x000fe40003f64270 */
[----:B------:R-:W-:Y:S01]  /*33f0*/  FSEL R107, R107, -INF , P1 ;  /* 0xff8000006b6b7808 */ /* 0x000fe20000800000 */
[----:B--2---:R-:W-:Y:S01]  /*3400*/  FMUL.FTZ R6, R28, c[0x0][0x320] ;  /* 0x0000c8001c067a20 */ /* 0x004fe20000410000 */
[----:B------:R-:W-:-:S02]  /*3410*/  ISETP.GT.AND P1, PT, R2, 0x21, PT ;  /* 0x000000210200780c */ /* 0x000fc40003f24270 */
[----:B----4-:R-:W-:Y:S01]  /*3420*/  FSEL R181, R10, -INF , P3 ;  /* 0xff8000000ab57808 */ /* 0x010fe20001800000 */
[----:B------:R2:W3:Y:S01]  /*3430*/  MUFU.TANH R9, R6 ;  /* 0x0000000600097308 */ /* 0x0004e20000002400 */
[----:B------:R-:W-:Y:S01]  /*3440*/  FSEL R182, R11, -INF , P1 ;  /* 0xff8000000bb67808 */ /* 0x000fe20000800000 */
[----:B------:R-:W-:Y:S01]  /*3450*/  FMUL.FTZ R11, R31, c[0x0][0x320] ;  /* 0x0000c8001f0b7a20 */ /* 0x000fe20000410000 */
[C---:B------:R-:W-:Y:S02]  /*3460*/  ISETP.GT.AND P1, PT, R2.reuse, 0x29, PT ;  /* 0x000000290200780c */ /* 0x040fe40003f24270 */
[C---:B------:R-:W-:Y:S02]  /*3470*/  ISETP.GT.AND P3, PT, R2.reuse, 0x30, PT ;  /* 0x000000300200780c */ /* 0x040fe40003f64270 */
[----:B-----5:R-:W-:Y:S01]  /*3480*/  FSEL R183, R7, -INF , P1 ;  /* 0xff80000007b77808 */ /* 0x020fe20000800000 */
[----:B------:R-:W-:Y:S01]  /*3490*/  FMUL.FTZ R7, R21, c[0x0][0x320] ;  /* 0x0000c80015077a20 */ /* 0x000fe20000410000 */
[----:B------:R-:W-:-:S03]  /*34a0*/  ISETP.GT.AND P1, PT, R2, 0x31, PT ;  /* 0x000000310200780c */ /* 0x000fc60003f24270 */
[----:B------:R4:W-:Y:S01]  /*34b0*/  MUFU.TANH R10, R7 ;  /* 0x00000007000a7308 */ /* 0x0009e20000002400 */
[----:B--2---:R-:W-:Y:S01]  /*34c0*/  FMUL.FTZ R6, R29, c[0x0][0x320] ;  /* 0x0000c8001d067a20 */ /* 0x004fe20000410000 */
[----:B---3--:R-:W-:Y:S01]  /*34d0*/  FSEL R248, R9, -INF , P3 ;  /* 0xff80000009f87808 */ /* 0x008fe20001800000 */
[----:B------:R-:W-:Y:S01]  /*34e0*/  FMUL.FTZ R9, R30, c[0x0][0x320] ;  /* 0x0000c8001e097a20 */ /* 0x000fe20000410000 */
[----:B------:R-:W-:-:S04]  /*34f0*/  ISETP.GT.AND P3, PT, R2, 0x38, PT ;  /* 0x000000380200780c */ /* 0x000fc80003f64270 */
[----:B------:R2:W3:Y:S01]  /*3500*/  MUFU.TANH R8, R6 ;  /* 0x0000000600087308 */ /* 0x0004e20000002400 */
[----:B----4-:R-:W-:-:S07]  /*3510*/  FMUL.FTZ R7, R38, c[0x0][0x320] ;  /* 0x0000c80026077a20 */ /* 0x010fce0000410000 */
[----:B------:R4:W-:Y:S01]  /*3520*/  MUFU.TANH R21, R7 ;  /* 0x0000000700157308 */ /* 0x0009e20000002400 */
[----:B--2---:R-:W-:Y:S01]  /*3530*/  FMUL.FTZ R6, R20, c[0x0][0x320] ;  /* 0x0000c80014067a20 */ /* 0x004fe20000410000 */
[----:B---3--:R-:W-:Y:S01]  /*3540*/  FSEL R251, R8, -INF , P1 ;  /* 0xff80000008fb7808 */ /* 0x008fe20000800000 */
[----:B------:R-:W-:Y:S01]  /*3550*/  FMUL.FTZ R8, R35, c[0x0][0x320] ;  /* 0x0000c80023087a20 */ /* 0x000fe20000410000 */
[----:B------:R-:W-:-:S04]  /*3560*/  ISETP.GT.AND P1, PT, R2, 0x39, PT ;  /* 0x000000390200780c */ /* 0x000fc80003f24270 */
[----:B------:R2:W3:Y:S01]  /*3570*/  MUFU.TANH R12, R6 ;  /* 0x00000006000c7308 */ /* 0x0004e20000002400 */
[----:B------:R-:W-:Y:S02]  /*3580*/  FSEL R237, R10, -INF , P1 ;  /* 0xff8000000aed7808 */ /* 0x000fe40000800000 */
[----:B------:R-:W-:Y:S01]  /*3590*/  ISETP.GT.AND P1, PT, R0, 0x1, PT ;  /* 0x000000010000780c */ /* 0x000fe20003f24270 */
[----:B----4-:R-:W-:-:S03]  /*35a0*/  FMUL.FTZ R7, R34, c[0x0][0x320] ;  /* 0x0000c80022077a20 */ /* 0x010fc60000410000 */
[----:B------:R-:W-:Y:S01]  /*35b0*/  FSEL R17, R110, -INF , P1 ;  /* 0xff8000006e117808 */ /* 0x000fe20000800000 */
[----:B------:R-:W-:Y:S01]  /*35c0*/  MUFU.TANH R8, R8 ;  /* 0x0000000800087308 */ /* 0x000fe20000002400 */
[----:B------:R-:W-:-:S04]  /*35d0*/  ISETP.GT.AND P1, PT, R0, 0x9, PT ;  /* 0x000000090000780c */ /* 0x000fc80003f24270 */
[----:B------:R-:W-:Y:S02]  /*35e0*/  FSEL R28, R143, -INF , P1 ;  /* 0xff8000008f1c7808 */ /* 0x000fe40000800000 */
[----:B--2---:R-:W-:Y:S01]  /*35f0*/  FMNMX.FTZ R6, R32, R33, !PT ;  /* 0x0000002120067209 */ /* 0x004fe20007810000 */
[----:B------:R-:W-:Y:S01]  /*3600*/  MUFU.TANH R10, R7 ;  /* 0x00000007000a7308 */ /* 0x000fe20000002400 */
[----:B---3--:R-:W-:Y:S02]  /*3610*/  FSEL R232, R12, -INF , P3 ;  /* 0xff8000000ce87808 */ /* 0x008fe40001800000 */
[----:B------:R-:W-:Y:S02]  /*3620*/  FMNMX.FTZ R6, R36, R6, !PT ;  /* 0x0000000624067209 */ /* 0x000fe40007810000 */
[----:B------:R-:W-:Y:S02]  /*3630*/  ISETP.GT.AND P3, PT, R0, RZ, PT ;  /* 0x000000ff0000720c */ /* 0x000fe40003f64270 */
[----:B------:R-:W-:Y:S01]  /*3640*/  FMNMX.FTZ R2, R37, R6, !PT ;  /* 0x0000000625027209 */ /* 0x000fe20007810000 */
[----:B------:R-:W-:Y:S01]  /*3650*/  FMUL.FTZ R6, R39, c[0x0][0x320] ;  /* 0x0000c80027067a20 */ /* 0x000fe20000410000 */
[----:B------:R-:W-:Y:S01]  /*3660*/  FSEL R16, R111, -INF , P3 ;  /* 0xff8000006f107808 */ /* 0x000fe20001800000 */
[----:B------:R-:W-:Y:S01]  /*3670*/  MUFU.TANH R12, R9 ;  /* 0x00000009000c7308 */ /* 0x000fe20000002400 */
[----:B------:R-:W-:-:S02]  /*3680*/  FMNMX.FTZ R2, R52, R2, !PT ;  /* 0x0000000234027209 */ /* 0x000fc40007810000 */
[----:B------:R-:W-:Y:S02]  /*3690*/  ISETP.GT.AND P3, PT, R0, 0x8, PT ;  /* 0x000000080000780c */ /* 0x000fe40003f64270 */
[----:B------:R-:W-:Y:S02]  /*36a0*/  FMNMX.FTZ R2, R56, R2, !PT ;  /* 0x0000000238027209 */ /* 0x000fe40007810000 */
[----:B------:R-:W-:Y:S01]  /*36b0*/  FSEL R20, R105, -INF , P3 ;  /* 0xff80000069147808 */ /* 0x000fe20001800000 */
[----:B------:R2:W3:Y:S01]  /*36c0*/  MUFU.TANH R13, R6 ;  /* 0x00000006000d7308 */ /* 0x0004e20000002400 */
[----:B------:R-:W-:Y:S02]  /*36d0*/  FMNMX.FTZ R2, R53, R2, !PT ;  /* 0x0000000235027209 */ /* 0x000fe40007810000 */
[----:B------:R-:W-:Y:S02]  /*36e0*/  ISETP.GT.AND P3, PT, R0, 0x10, PT ;  /* 0x000000100000780c */ /* 0x000fe40003f64270 */
[----:B------:R-:W-:-:S02]  /*36f0*/  FMNMX.FTZ R2, R107, R2, !PT ;  /* 0x000000026b027209 */ /* 0x000fc40007810000 */
[----:B------:R-:W-:Y:S01]  /*3700*/  ISETP.GT.AND P1, PT, R0, 0x11, PT ;  /* 0x000000110000780c */ /* 0x000fe20003f24270 */
[----:B------:R-:W4:Y:S01]  /*3710*/  MUFU.TANH R9, R11 ;  /* 0x0000000b00097308 */ /* 0x000f220000002400 */
[----:B------:R-:W-:Y:S02]  /*3720*/  FMNMX.FTZ R2, R179, R2, !PT ;  /* 0x00000002b3027209 */ /* 0x000fe40007810000 */
[----:B------:R-:W-:Y:S02]  /*3730*/  FSEL R50, R73, -INF , P3 ;  /* 0xff80000049327808 */ /* 0x000fe40001800000 */
[----:B------:R-:W-:Y:S02]  /*3740*/  FMNMX.FTZ R2, R182, R2, !PT ;  /* 0x00000002b6027209 */ /* 0x000fe40007810000 */
[----:B------:R-:W-:Y:S01]  /*3750*/  ISETP.GT.AND P3, PT, R0, 0x18, PT ;  /* 0x000000180000780c */ /* 0x000fe20003f64270 */
[----:B------:R-:W5:Y:S01]  /*3760*/  MUFU.TANH R11, R19 ;  /* 0x00000013000b7308 */ /* 0x000f620000002400 */
[----:B------:R-:W-:-:S02]  /*3770*/  FMNMX.FTZ R2, R181, R2, !PT ;  /* 0x00000002b5027209 */ /* 0x000fc40007810000 */
[----:B--2---:R-:W-:Y:S02]  /*3780*/  FMNMX.FTZ R6, R16, R17, !PT ;  /* 0x0000001110067209 */ /* 0x004fe40007810000 */
[----:B------:R-:W-:Y:S02]  /*3790*/  FMNMX.FTZ R2, R183, R2, !PT ;  /* 0x00000002b7027209 */ /* 0x000fe40007810000 */
[----:B------:R-:W-:Y:S02]  /*37a0*/  FMNMX.FTZ R6, R20, R6, !PT ;  /* 0x0000000614067209 */ /* 0x000fe40007810000 */
[----:B------:R-:W-:Y:S02]  /*37b0*/  FMNMX.FTZ R2, R248, R2, !PT ;  /* 0x00000002f8027209 */ /* 0x000fe40007810000 */
[----:B------:R-:W-:Y:S02]  /*37c0*/  FMNMX.FTZ R6, R28, R6, !PT ;  /* 0x000000061c067209 */ /* 0x000fe40007810000 */
[----:B------:R-:W-:-:S02]  /*37d0*/  FMNMX.FTZ R2, R251, R2, !PT ;  /* 0x00000002fb027209 */ /* 0x000fc40007810000 */
        /* <DEDUP_REMOVED lines=10> */
[----:B------:R-:W-:Y:S01]  /*3880*/  ISETP.GT.AND P1, PT, R0, 0x21, PT ;  /* 0x000000210000780c */ /* 0x000fe20003f24270 */
[----:B------:R-:W2:Y:S01]  /*3890*/  SHFL.BFLY PT, R6, R7, 0x2, 0x1f ;  /* 0x0c401f0007067f89 */ /* 0x000ea200000e0000 */
[----:B------:R-:W-:-:S02]  /*38a0*/  FSEL R172, R21, -INF , P3 ;  /* 0xff80000015ac7808 */ /* 0x000fc40001800000 */
[----:B------:R-:W-:Y:S02]  /*38b0*/  FMNMX.FTZ R2, R106, R2, !PT ;  /* 0x000000026a027209 */ /* 0x000fe40007810000 */
[----:B------:R-:W-:Y:S02]  /*38c0*/  ISETP.GT.AND P3, PT, R0, 0x28, PT ;  /* 0x000000280000780c */ /* 0x000fe40003f64270 */
[----:B---3--:R-:W-:Y:S01]  /*38d0*/  FSEL R173, R13, -INF , P1 ;  /* 0xff8000000dad7808 */ /* 0x008fe20000800000 */
[----:B------:R-:W-:Y:S01]  /*38e0*/  FMUL.FTZ R13, R66, c[0x0][0x320] ;  /* 0x0000c800420d7a20 */ /* 0x000fe20000410000 */
[----:B------:R-:W-:Y:S02]  /*38f0*/  FMNMX.FTZ R2, R172, R2, !PT ;  /* 0x00000002ac027209 */ /* 0x000fe40007810000 */
[----:B------:R-:W-:Y:S02]  /*3900*/  ISETP.GT.AND P1, PT, R0, 0x29, PT ;  /* 0x000000290000780c */ /* 0x000fe40003f24270 */
[----:B------:R-:W-:Y:S01]  /*3910*/  FSEL R175, R10, -INF , P3 ;  /* 0xff8000000aaf7808 */ /* 0x000fe20001800000 */
[----:B------:R-:W-:Y:S01]  /*3920*/  MUFU.TANH R13, R13 ;  /* 0x0000000d000d7308 */ /* 0x000fe20000002400 */
[----:B------:R-:W-:-:S02]  /*3930*/  FMNMX.FTZ R2, R173, R2, !PT ;  /* 0x00000002ad027209 */ /* 0x000fc40007810000 */
[----:B------:R-:W-:Y:S02]  /*3940*/  ISETP.GT.AND P3, PT, R0, 0x30, PT ;  /* 0x000000300000780c */ /* 0x000fe40003f64270 */
[----:B------:R-:W-:Y:S01]  /*3950*/  FSEL R176, R8, -INF , P1 ;  /* 0xff80000008b07808 */ /* 0x000fe20000800000 */
[----:B------:R-:W-:Y:S01]  /*3960*/  FMUL.FTZ R8, R64, c[0x0][0x320] ;  /* 0x0000c80040087a20 */ /* 0x000fe20000410000 */
[----:B------:R-:W-:Y:S01]  /*3970*/  FMNMX.FTZ R2, R175, R2, !PT ;  /* 0x00000002af027209 */ /* 0x000fe20007810000 */
[----:B------:R-:W3:Y:S01]  /*3980*/  MUFU.TANH R10, R18 ;  /* 0x00000012000a7308 */ /* 0x000ee20000002400 */
[----:B------:R-:W-:Y:S02]  /*3990*/  ISETP.GT.AND P1, PT, R0, 0x31, PT ;  /* 0x000000310000780c */ /* 0x000fe40003f24270 */
[----:B------:R-:W-:Y:S02]  /*39a0*/  FSEL R221, R12, -INF , P3 ;  /* 0xff8000000cdd7808 */ /* 0x000fe40001800000 */
[----:B------:R-:W-:-:S02]  /*39b0*/  FMNMX.FTZ R2, R176, R2, !PT ;  /* 0x00000002b0027209 */ /* 0x000fc40007810000 */
[----:B----4-:R-:W-:Y:S01]  /*39c0*/  FSEL R224, R9, -INF , P1 ;  /* 0xff80000009e07808 */ /* 0x010fe20000800000 */
[----:B------:R-:W-:Y:S01]  /*39d0*/  MUFU.TANH R12, R8 ;  /* 0x00000008000c7308 */ /* 0x000fe20000002400 */
[C---:B------:R-:W-:Y:S02]  /*39e0*/  ISETP.GT.AND P3, PT, R0.reuse, 0x38, PT ;  /* 0x000000380000780c */ /* 0x040fe40003f64270 */
[----:B------:R-:W-:Y:S02]  /*39f0*/  ISETP.GT.AND P1, PT, R0, 0x39, PT ;  /* 0x000000390000780c */ /* 0x000fe40003f24270 */
[----:B------:R-:W-:Y:S01]  /*3a00*/  FMNMX.FTZ R0, R221, R2, !PT ;  /* 0x00000002dd007209 */ /* 0x000fe20007810000 */
[----:B------:R-:W-:Y:S01]  /*3a10*/  FMUL.FTZ R2, R65, c[0x0][0x320] ;  /* 0x0000c80041027a20 */ /* 0x000fe20000410000 */
[----:B-----5:R-:W-:Y:S01]  /*3a20*/  FSEL R223, R11, -INF , P3 ;  /* 0xff8000000bdf7808 */ /* 0x020fe20001800000 */
[----:B------:R-:W-:Y:S01]  /*3a30*/  FMUL.FTZ R11, R46, c[0x0][0x320] ;  /* 0x0000c8002e0b7a20 */ /* 0x000fe20000410000 */
[----:B------:R-:W-:Y:S01]  /*3a40*/  FMNMX.FTZ R0, R224, R0, !PT ;  /* 0x00000000e0007209 */ /* 0x000fe20007810000 */
[----:B------:R4:W5:Y:S01]  /*3a50*/  MUFU.TANH R8, R2 ;  /* 0x0000000200087308 */ /* 0x0009620000002400 */
[----:B---3--:R-:W-:Y:S01]  /*3a60*/  FSEL R227, R10, -INF , P1 ;  /* 0xff8000000ae37808 */ /* 0x008fe20000800000 */
[----:B------:R-:W-:Y:S01]  /*3a70*/  FMUL.FTZ R18, R67, c[0x0][0x320] ;  /* 0x0000c80043127a20 */ /* 0x000fe20000410000 */
[----:B------:R-:W-:-:S02]  /*3a80*/  FMNMX.FTZ R0, R223, R0, !PT ;  /* 0x00000000df007209 */ /* 0x000fc40007810000 */
[----:B--2---:R-:W-:Y:S02]  /*3a90*/  FMNMX.FTZ R6, R7, R6, !PT ;  /* 0x0000000607067209 */ /* 0x004fe40007810000 */
[----:B------:R-:W-:Y:S02]  /*3aa0*/  FMNMX.FTZ R0, R227, R0, !PT ;  /* 0x00000000e3007209 */ /* 0x000fe40007810000 */
[C---:B------:R-:W-:Y:S01]  /*3ab0*/  ISETP.GT.AND P3, PT, R4.reuse, 0x19, PT ;  /* 0x000000190400780c */ /* 0x040fe20003f64270 */
[----:B------:R-:W-:Y:S01]  /*3ac0*/  SHFL.BFLY PT, R103, R6, 0x1, 0x1f ;  /* 0x0c201f0006677f89 */ /* 0x000fe200000e0000 */
[----:B------:R-:W-:Y:S02]  /*3ad0*/  ISETP.GT.AND P1, PT, R4, 0x20, PT ;  /* 0x000000200400780c */ /* 0x000fe40003f24270 */
[----:B------:R-:W-:Y:S01]  /*3ae0*/  FSEL R101, R96, -INF , P3 ;  /* 0xff80000060657808 */ /* 0x000fe20001800000 */
[----:B------:R-:W2:Y:S01]  /*3af0*/  SHFL.BFLY PT, R7, R0, 0x2, 0x1f ;  /* 0x0c401f0000077f89 */ /* 0x000ea200000e0000 */
[----:B------:R-:W-:Y:S01]  /*3b00*/  ISETP.GT.AND P3, PT, R4, 0x21, PT ;  /* 0x000000210400780c */ /* 0x000fe20003f64270 */
[----:B----4-:R-:W-:Y:S01]  /*3b10*/  FMUL.FTZ R2, R24, c[0x0][0x320] ;  /* 0x0000c80018027a20 */ /* 0x010fe20000410000 */
[----:B------:R-:W-:-:S02]  /*3b20*/  FSEL R174, R174, -INF , P1 ;  /* 0xff800000aeae7808 */ /* 0x000fc40000800000 */
[----:B------:R-:W-:Y:S01]  /*3b30*/  FSEL R177, R177, -INF , P3 ;  /* 0xff800000b1b17808 */ /* 0x000fe20001800000 */
[----:B------:R3:W4:Y:S01]  /*3b40*/  MUFU.TANH R10, R2 ;  /* 0x00000002000a7308 */ /* 0x0007220000002400 */
[C---:B------:R-:W-:Y:S02]  /*3b50*/  ISETP.GT.AND P3, PT, R4.reuse, 0x29, PT ;  /* 0x000000290400780c */ /* 0x040fe40003f64270 */
[C---:B------:R-:W-:Y:S02]  /*3b60*/  ISETP.GT.AND P1, PT, R4.reuse, 0x28, PT ;  /* 0x000000280400780c */ /* 0x040fe40003f24270 */
[----:B------:R-:W-:Y:S02]  /*3b70*/  FSEL R180, R57, -INF , P3 ;  /* 0xff80000039b47808 */ /* 0x000fe40001800000 */
[----:B------:R-:W-:Y:S02]  /*3b80*/  ISETP.GT.AND P3, PT, R4, 0x31, PT ;  /* 0x000000310400780c */ /* 0x000fe40003f64270 */
[----:B------:R-:W-:-:S02]  /*3b90*/  FSEL R178, R178, -INF , P1 ;  /* 0xff800000b2b27808 */ /* 0x000fc40000800000 */
[----:B-----5:R-:W-:Y:S02]  /*3ba0*/  FSEL R228, R8, -INF , P3 ;  /* 0xff80000008e47808 */ /* 0x020fe40001800000 */
[C---:B------:R-:W-:Y:S02]  /*3bb0*/  ISETP.GT.AND P1, PT, R4.reuse, 0x30, PT ;  /* 0x000000300400780c */ /* 0x040fe40003f24270 */
[----:B------:R-:W-:Y:S01]  /*3bc0*/  ISETP.GT.AND P3, PT, R4, 0x39, PT ;  /* 0x000000390400780c */ /* 0x000fe20003f64270 */
[----:B---3--:R-:W-:Y:S01]  /*3bd0*/  FMUL.FTZ R2, R25, c[0x0][0x320] ;  /* 0x0000c80019027a20 */ /* 0x008fe20000410000 */
[----:B------:R-:W-:Y:S01]  /*3be0*/  FSEL R225, R12, -INF , P1 ;  /* 0xff8000000ce17808 */ /* 0x000fe20000800000 */
[----:B------:R-:W-:Y:S01]  /*3bf0*/  FMUL.FTZ R12, R47, c[0x0][0x320] ;  /* 0x0000c8002f0c7a20 */ /* 0x000fe20000410000 */
[----:B--2---:R-:W-:Y:S01]  /*3c00*/  FMNMX.FTZ R8, R0, R7, !PT ;  /* 0x0000000700087209 */ /* 0x004fe20007810000 */
[----:B------:R2:W3:Y:S01]  /*3c10*/  MUFU.TANH R9, R2 ;  /* 0x0000000200097308 */ /* 0x0004e20000002400 */
[----:B------:R-:W-:Y:S01]  /*3c20*/  ISETP.GT.AND P1, PT, R4, 0x38, PT ;  /* 0x000000380400780c */ /* 0x000fe20003f24270 */
[----:B------:R-:W-:Y:S01]  /*3c30*/  FMUL.FTZ R4, R55, c[0x0][0x320] ;  /* 0x0000c80037047a20 */ /* 0x000fe20000410000 */
[----:B------:R-:W-:Y:S01]  /*3c40*/  FMNMX.FTZ R103, R6, R103, !PT ;  /* 0x0000006706677209 */ /* 0x000fe20007810000 */
[----:B------:R-:W-:Y:S01]  /*3c50*/  SHFL.BFLY PT, R102, R8, 0x1, 0x1f ;  /* 0x0c201f0008667f89 */ /* 0x000fe200000e0000 */
[----:B----4-:R-:W-:-:S02]  /*3c60*/  FSEL R229, R10, -INF , P1 ;  /* 0xff8000000ae57808 */ /* 0x010fc40000800000 */
[----:B------:R-:W-:Y:S01]  /*3c70*/  ISETP.GT.AND P1, PT, R5, RZ, PT ;  /* 0x000000ff0500720c */ /* 0x000fe20003f24270 */
[----:B------:R-:W-:Y:S03]  /*3c80*/  MUFU.TANH R7, R4 ;  /* 0x0000000400077308 */ /* 0x000fe60000002400 */
[----:B------:R-:W-:Y:S02]  /*3c90*/  FSEL R42, R123, -INF , P1 ;  /* 0xff8000007b2a7808 */ /* 0x000fe40000800000 */
[----:B------:R-:W-:Y:S01]  /*3ca0*/  ISETP.GT.AND P1, PT, R5, 0x8, PT ;  /* 0x000000080500780c */ /* 0x000fe20003f24270 */
[----:B--2---:R-:W-:Y:S01]  /*3cb0*/  FMUL.FTZ R2, R54, c[0x0][0x320] ;  /* 0x0000c80036027a20 */ /* 0x004fe20000410000 */
[----:B---3--:R-:W-:Y:S01]  /*3cc0*/  FSEL R231, R9, -INF , P3 ;  /* 0xff80000009e77808 */ /* 0x008fe20001800000 */
[----:B------:R-:W-:Y:S01]  /*3cd0*/  MUFU.TANH R4, R11 ;  /* 0x0000000b00047308 */ /* 0x000fe20000002400 */
[----:B------:R-:W-:-:S02]  /*3ce0*/  ISETP.GT.AND P3, PT, R5, 0x1, PT ;  /* 0x000000010500780c */ /* 0x000fc40003f64270 */
[----:B------:R-:W-:Y:S02]  /*3cf0*/  FSEL R43, R121, -INF , P1 ;  /* 0xff800000792b7808 */ /* 0x000fe40000800000 */
[----:B------:R-:W-:Y:S02]  /*3d00*/  FSEL R41, R122, -INF , P3 ;  /* 0xff8000007a297808 */ /* 0x000fe40001800000 */
[C---:B------:R-:W-:Y:S01]  /*3d10*/  ISETP.GT.AND P3, PT, R5.reuse, 0x9, PT ;  /* 0x000000090500780c */ /* 0x040fe20003f64270 */
[----:B------:R2:W3:Y:S01]  /*3d20*/  MUFU.TANH R19, R2 ;  /* 0x0000000200137308 */ /* 0x0004e20000002400 */
[C---:B------:R-:W-:Y:S02]  /*3d30*/  ISETP.GT.AND P1, PT, R5.reuse, 0x10, PT ;  /* 0x000000100500780c */ /* 0x040fe40003f24270 */
[----:B------:R-:W-:Y:S02]  /*3d40*/  FSEL R40, R120, -INF , P3 ;  /* 0xff80000078287808 */ /* 0x000fe40001800000 */
[----:B------:R-:W-:-:S02]  /*3d50*/  ISETP.GT.AND P3, PT, R5, 0x11, PT ;  /* 0x000000110500780c */ /* 0x000fc40003f64270 */
[----:B------:R-:W-:Y:S01]  /*3d60*/  FSEL R95, R88, -INF , P1 ;  /* 0xff800000585f7808 */ /* 0x000fe20000800000 */
[----:B------:R-:W4:Y:S01]  /*3d70*/  MUFU.TANH R12, R12 ;  /* 0x0000000c000c7308 */ /* 0x000f220000002400 */
[C---:B------:R-:W-:Y:S02]  /*3d80*/  ISETP.GT.AND P1, PT, R5.reuse, 0x18, PT ;  /* 0x000000180500780c */ /* 0x040fe40003f24270 */
[----:B------:R-:W-:Y:S02]  /*3d90*/  FSEL R94, R94, -INF , P3 ;  /* 0xff8000005e5e7808 */ /* 0x000fe40001800000 */
[----:B------:R-:W-:Y:S02]  /*3da0*/  ISETP.GT.AND P3, PT, R5, 0x19, PT ;  /* 0x000000190500780c */ /* 0x000fe40003f64270 */
[----:B------:R-:W-:Y:S01]  /*3db0*/  FSEL R93, R93, -INF , P1 ;  /* 0xff8000005d5d7808 */ /* 0x000fe20000800000 */
[----:B------:R-:W5:Y:S01]  /*3dc0*/  MUFU.TANH R11, R18 ;  /* 0x00000012000b7308 */ /* 0x000f620000002400 */
[----:B--2---:R-:W-:-:S02]  /*3dd0*/  FMNMX.FTZ R2, R44, R45, !PT ;  /* 0x0000002d2c027209 */ /* 0x004fc40007810000 */
[----:B------:R-:W-:Y:S02]  /*3de0*/  ISETP.GT.AND P1, PT, R5, 0x20, PT ;  /* 0x000000200500780c */ /* 0x000fe40003f24270 */
[----:B------:R-:W-:Y:S02]  /*3df0*/  FMNMX.FTZ R0, R48, R2, !PT ;  /* 0x0000000230007209 */ /* 0x000fe40007810000 */
[----:B------:R-:W-:Y:S01]  /*3e00*/  FMNMX.FTZ R2, R42, R41, !PT ;  /* 0x000000292a027209 */ /* 0x000fe20007810000 */
[----:B------:R-:W2:Y:S01]  /*3e10*/  MUFU.TANH R10, R26 ;  /* 0x0000001a000a7308 */ /* 0x000ea20000002400 */
[----:B------:R-:W-:Y:S02]  /*3e20*/  FMNMX.FTZ R0, R49, R0, !PT ;  /* 0x0000000031007209 */ /* 0x000fe40007810000 */
[----:B------:R-:W-:Y:S02]  /*3e30*/  FMNMX.FTZ R2, R43, R2, !PT ;  /* 0x000000022b027209 */ /* 0x000fe40007810000 */
[----:B------:R-:W-:-:S02]  /*3e40*/  FMNMX.FTZ R0, R136, R0, !PT ;  /* 0x0000000088007209 */ /* 0x000fc40007810000 */
[----:B------:R-:W-:Y:S01]  /*3e50*/  FMNMX.FTZ R2, R40, R2, !PT ;  /* 0x0000000228027209 */ /* 0x000fe20007810000 */
[----:B------:R-:W1:Y:S01]  /*3e60*/  MUFU.TANH R9, R27 ;  /* 0x0000001b00097308 */ /* 0x000e620000002400 */
        /* <DEDUP_REMOVED lines=8> */
[----:B------:R-:W-:Y:S02]  /*3ef0*/  FMNMX.FTZ R0, R177, R0, !PT ;  /* 0x00000000b1007209 */ /* 0x000fe40007810000 */
[----:B------:R-:W-:Y:S02]  /*3f00*/  ISETP.GT.AND P3, PT, R5, 0x21, PT ;  /* 0x000000210500780c */ /* 0x000fe40003f64270 */
[----:B------:R-:W-:-:S02]  /*3f10*/  FMNMX.FTZ R0, R178, R0, !PT ;  /* 0x00000000b2007209 */ /* 0x000fc40007810000 */
[----:B---3--:R-:W-:Y:S02]  /*3f20*/  FSEL R155, R19, -INF , P1 ;  /* 0xff800000139b7808 */ /* 0x008fe40000800000 */
[----:B------:R-:W-:Y:S02]  /*3f30*/  FMNMX.FTZ R0, R180, R0, !PT ;  /* 0x00000000b4007209 */ /* 0x000fe40007810000 */
[----:B------:R-:W-:Y:S02]  /*3f40*/  FMNMX.FTZ R2, R92, R2, !PT ;  /* 0x000000025c027209 */ /* 0x000fe40007810000 */
[----:B------:R-:W-:Y:S02]  /*3f50*/  FMNMX.FTZ R0, R225, R0, !PT ;  /* 0x00000000e1007209 */ /* 0x000fe40007810000 */
[----:B------:R-:W-:Y:S02]  /*3f60*/  FSEL R154, R7, -INF , P3 ;  /* 0xff800000079a7808 */ /* 0x000fe40001800000 */
[----:B------:R-:W-:-:S02]  /*3f70*/  FMNMX.FTZ R0, R228, R0, !PT ;  /* 0x00000000e4007209 */ /* 0x000fc40007810000 */
[----:B------:R-:W-:Y:S02]  /*3f80*/  ISETP.GT.AND P1, PT, R5, 0x28, PT ;  /* 0x000000280500780c */ /* 0x000fe40003f24270 */
[----:B------:R-:W-:Y:S02]  /*3f90*/  FMNMX.FTZ R0, R229, R0, !PT ;  /* 0x00000000e5007209 */ /* 0x000fe40007810000 */
[----:B------:R-:W-:Y:S02]  /*3fa0*/  FMNMX.FTZ R2, R155, R2, !PT ;  /* 0x000000029b027209 */ /* 0x000fe40007810000 */
[----:B------:R-:W-:Y:S02]  /*3fb0*/  FMNMX.FTZ R7, R231, R0, !PT ;  /* 0x00000000e7077209 */ /* 0x000fe40007810000 */
[----:B------:R-:W-:Y:S02]  /*3fc0*/  ISETP.GT.AND P3, PT, R5, 0x29, PT ;  /* 0x000000290500780c */ /* 0x000fe40003f64270 */
[----:B------:R-:W-:Y:S01]  /*3fd0*/  FSEL R153, R4, -INF , P1 ;  /* 0xff80000004997808 */ /* 0x000fe20000800000 */
[----:B------:R-:W3:Y:S01]  /*3fe0*/  SHFL.BFLY PT, R6, R7, 0x2, 0x1f ;  /* 0x0c401f0007067f89 */ /* 0x000ee200000e0000 */
[----:B------:R-:W-:Y:S01]  /*3ff0*/  FMNMX.FTZ R0, R154, R2, !PT ;  /* 0x000000029a007209 */ /* 0x000fe20007810000 */
[----:B------:R-:W-:Y:S01]  /*4000*/  IMAD R4, R151, 0x20, R149 ;  /* 0x0000002097047824 */ /* 0x000fe200078e0295 */
[----:B------:R-:W-:-:S02]  /*4010*/  ISETP.GT.AND P1, PT, R5, 0x30, PT ;  /* 0x000000300500780c */ /* 0x000fc40003f24270 */
[----:B----4-:R-:W-:Y:S01]  /*4020*/  FSEL R152, R12, -INF , P3 ;  /* 0xff8000000c987808 */ /* 0x010fe20001800000 */
[----:B------:R-:W-:Y:S01]  /*4030*/  FMUL.FTZ R12, R103, c[0x0][0x2d0] ;  /* 0x0000b400670c7a20 */ /* 0x000fe20000410000 */
[----:B------:R-:W-:Y:S02]  /*4040*/  FMNMX.FTZ R0, R153, R0, !PT ;  /* 0x0000000099007209 */ /* 0x000fe40007810000 */
[----:B------:R-:W-:Y:S02]  /*4050*/  ISETP.GT.AND P3, PT, R5, 0x31, PT ;  /* 0x000000310500780c */ /* 0x000fe40003f64270 */
[----:B------:R-:W-:Y:S02]  /*4060*/  FSEL R13, R13, -INF , P1 ;  /* 0xff8000000d0d7808 */ /* 0x000fe40000800000 */
[----:B------:R-:W-:Y:S02]  /*4070*/  FMNMX.FTZ R0, R152, R0, !PT ;  /* 0x0000000098007209 */ /* 0x000fe40007810000 */
[----:B------:R-:W-:-:S02]  /*4080*/  FSETP.NEU.FTZ.AND P1, PT, R103, -INF , PT ;  /* 0xff8000006700780b */ /* 0x000fc40003f3d000 */
[----:B-----5:R-:W-:Y:S02]  /*4090*/  FSEL R216, R11, -INF , P3 ;  /* 0xff8000000bd87808 */ /* 0x020fe40001800000 */
[----:B------:R-:W-:Y:S02]  /*40a0*/  ISETP.GT.AND P3, PT, R5, 0x38, PT ;  /* 0x000000380500780c */ /* 0x000fe40003f64270 */
[----:B------:R-:W-:Y:S02]  /*40b0*/  FMNMX.FTZ R2, R13, R0, !PT ;  /* 0x000000000d027209 */ /* 0x000fe40007810000 */
[----:B------:R-:W-:Y:S02]  /*40c0*/  FSEL R12, R12, RZ, P1 ;  /* 0x000000ff0c0c7208 */ /* 0x000fe40000800000 */
[----:B------:R-:W-:Y:S02]  /*40d0*/  ISETP.GT.AND P1, PT, R5, 0x39, PT ;  /* 0x000000390500780c */ /* 0x000fe40003f24270 */
[----:B--2---:R-:W-:Y:S01]  /*40e0*/  FSEL R218, R10, -INF , P3 ;  /* 0xff8000000ada7808 */ /* 0x004fe20001800000 */
[--C-:B------:R-:W-:Y:S01]  /*40f0*/  FFMA.FTZ R0, R32, c[0x0][0x2d0], -R12.reuse ;  /* 0x0000b40020007a23 */ /* 0x100fe2000001080c */
[----:B------:R-:W-:Y:S01]  /*4100*/  FMNMX.FTZ R2, R216, R2, !PT ;  /* 0x00000002d8027209 */ /* 0x000fe20007810000 */
[----:B------:R-:W-:Y:S01]  /*4110*/  FFMA.FTZ R5, R33, c[0x0][0x2d0], -R12 ;  /* 0x0000b40021057a23 */ /* 0x000fe2000001080c */
[----:B-1----:R-:W-:Y:S01]  /*4120*/  FSEL R222, R9, -INF , P1 ;  /* 0xff80000009de7808 */ /* 0x002fe20000800000 */
[----:B------:R1:W-:Y:S01]  /*4130*/  MUFU.EX2 R189, R0 ;  /* 0x0000000000bd7308 */ /* 0x0003e20000000800 */
[----:B------:R-:W-:-:S02]  /*4140*/  FMNMX.FTZ R2, R218, R2, !PT ;  /* 0x00000002da027209 */ /* 0x000fc40007810000 */
[----:B---3--:R-:W-:Y:S02]  /*4150*/  FMNMX.FTZ R7, R7, R6, !PT ;  /* 0x0000000607077209 */ /* 0x008fe40007810000 */
[----:B------:R-:W-:Y:S01]  /*4160*/  FMNMX.FTZ R6, R222, R2, !PT ;  /* 0x00000002de067209 */ /* 0x000fe20007810000 */
[--C-:B------:R-:W-:Y:S01]  /*4170*/  FFMA.FTZ R2, R36, c[0x0][0x2d0], -R12.reuse ;  /* 0x0000b40024027a23 */ /* 0x100fe2000001080c */
[----:B------:R-:W-:Y:S01]  /*4180*/  FMNMX.FTZ R102, R8, R102, !PT ;  /* 0x0000006608667209 */ /* 0x000fe20007810000 */
[----:B------:R-:W2:Y:S01]  /*4190*/  SHFL.BFLY PT, R10, R7, 0x1, 0x1f ;  /* 0x0c201f00070a7f89 */ /* 0x000ea200000e0000 */
[----:B------:R3:W-:Y:S01]  /*41a0*/  MUFU.EX2 R190, R5 ;  /* 0x0000000500be7308 */ /* 0x0007e20000000800 */
[----:B------:R-:W-:Y:S02]  /*41b0*/  FFMA.FTZ R8, R37, c[0x0][0x2d0], -R12 ;  /* 0x0000b40025087a23 */ /* 0x000fe4000001080c */
[----:B------:R-:W4:Y:S01]  /*41c0*/  SHFL.BFLY PT, R9, R6, 0x2, 0x1f ;  /* 0x0c401f0006097f89 */ /* 0x000f2200000e0000 */
[----:B-1----:R-:W-:Y:S01]  /*41d0*/  IMAD.IADD R0, R150, 0x1, R4 ;  /* 0x0000000196007824 */ /* 0x002fe200078e0204 */
[----:B------:R-:W-:-:S03]  /*41e0*/  @P0 LEA R4, P1, R156, R14, 0x1 ;  /* 0x0000000e9c040211 */ /* 0x000fc600078208ff */
[----:B------:R1:W-:Y:S01]  /*41f0*/  MUFU.EX2 R186, R2 ;  /* 0x0000000200ba7308 */ /* 0x0003e20000000800 */
[----:B------:R-:W-:Y:S02]  /*4200*/  IMAD.MOV.U32 R14, RZ, RZ, R159 ;  /* 0x000000ffff0e7224 */ /* 0x000fe400078e009f */
[----:B------:R-:W-:Y:S01]  /*4210*/  IMAD.SHL.U32 R209, R0, 0x2, RZ ;  /* 0x0000000200d17824 */ /* 0x000fe200078e00ff */
[----:B---3--:R-:W-:-:S03]  /*4220*/  @P0 LEA.HI.X R5, R156, R15, R158, 0x1, P1 ;  /* 0x0000000f9c050211 */ /* 0x008fc600008f0c9e */
[----:B------:R-:W-:Y:S01]  /*4230*/  IMAD R210, R3, 0x2, R209 ;  /* 0x0000000203d27824 */ /* 0x000fe200078e02d1 */
[C---:B------:R-:W-:Y:S01]  /*4240*/  FSETP.NEU.FTZ.AND P1, PT, R102.reuse, -INF , PT ;  /* 0xff8000006600780b */ /* 0x040fe20003f3d000 */
[----:B------:R3:W5:Y:S01]  /*4250*/  MUFU.EX2 R185, R8 ;  /* 0x0000000800b97308 */ /* 0x0007620000000800 */
[----:B------:R-:W-:Y:S01]  /*4260*/  IMAD.MOV.U32 R15, RZ, RZ, R161 ;  /* 0x000000ffff0f7224 */ /* 0x000fe200078e00a1 */
[----:B------:R4:W-:Y:S01]  /*4270*/  @P0 LDGSTS.E.BYPASS.LTC128B.128 [R226+0x3900], [R4.64], !P6 ;  /* 0x0390000004e20fae */ /* 0x0009e2000f101d46 */
[----:B--2---:R-:W-:Y:S01]  /*4280*/  FMNMX.FTZ R105, R7, R10, !PT ;  /* 0x0000000a07697209 */ /* 0x004fe20007810000 */
[----:B-1----:R-:W-:Y:S02]  /*4290*/  FMUL.FTZ R2, R102, c[0x0][0x2d0] ;  /* 0x0000b40066027a20 */ /* 0x002fe40000410000 */
[----:B------:R4:W-:Y:S03]  /*42a0*/  @P0 LDGSTS.E.BYPASS.LTC128B.128 [R226+0x4900], [R4.64+0x40], !P5 ;  /* 0x0490004004e20fae */ /* 0x0009e6000e901d46 */
[----:B------:R-:W-:Y:S01]  /*42b0*/  FSEL R2, R2, RZ, P1 ;  /* 0x000000ff02027208 */ /* 0x000fe20000800000 */
[----:B------:R4:W-:Y:S01]  /*42c0*/  @P0 LDGSTS.E.BYPASS.LTC128B.128 [R226+0x5900], [R4.64+0x80], !P4 ;  /* 0x0590008004e20fae */ /* 0x0009e2000e101d46 */
[----:B------:R-:W-:-:S03]  /*42d0*/  FSETP.NEU.FTZ.AND P0, PT, R105, -INF , PT ;  /* 0xff8000006900780b */ /* 0x000fc60003f1d000 */
[--C-:B------:R-:W-:Y:S01]  /*42e0*/  FFMA.FTZ R0, R17, c[0x0][0x2d0], -R2.reuse ;  /* 0x0000b40011007a23 */ /* 0x100fe20000010802 */
[----:B------:R-:W-:Y:S01]  /*42f0*/  LDSM.16.MT88.4 R24, [R209+0x100] ;  /* 0x00010000d118783b */ /* 0x000fe20000004200 */
[--C-:B---3--:R-:W-:Y:S02]  /*4300*/  FFMA.FTZ R8, R16, c[0x0][0x2d0], -R2.reuse ;  /* 0x0000b40010087a23 */ /* 0x108fe40000010802 */
[----:B------:R1:W-:Y:S01]  /*4310*/  MUFU.EX2 R188, R0 ;  /* 0x0000000000bc7308 */ /* 0x0003e20000000800 */
[--C-:B------:R-:W-:Y:S01]  /*4320*/  FFMA.FTZ R3, R28, c[0x0][0x2d0], -R2.reuse ;  /* 0x0000b4001c037a23 */ /* 0x100fe20000010802 */
[----:B------:R-:W-:Y:S04]  /*4330*/  LDSM.16.MT88.4 R16, [R210+0x100] ;  /* 0x00010000d210783b */ /* 0x000fe80000004200 */
[----:B------:R-:W-:Y:S02]  /*4340*/  LDSM.16.MT88.4 R28, [R210+0x1100] ;  /* 0x00110000d21c783b */ /* 0x000fe40000004200 */
[----:B------:R-:W-:Y:S02]  /*4350*/  MUFU.EX2 R184, R3 ;  /* 0x0000000300b87308 */ /* 0x000fe40000000800 */
[----:B------:R-:W-:Y:S04]  /*4360*/  LDSM.16.MT88.4 R32, [R209+0x2100] ;  /* 0x00210000d120783b */ /* 0x000fe80000004200 */
[----:B------:R-:W-:Y:S01]  /*4370*/  LDSM.16.MT88.4 R36, [R210+0x2100] ;  /* 0x00210000d224783b */ /* 0x000fe20000004200 */
[----:B-1----:R-:W-:Y:S01]  /*4380*/  FFMA.FTZ R0, R20, c[0x0][0x2d0], -R2 ;  /* 0x0000b40014007a23 */ /* 0x002fe20000010802 */
[----:B------:R-:W-:Y:S02]  /*4390*/  MUFU.EX2 R187, R8 ;  /* 0x0000000800bb7308 */ /* 0x000fe40000000800 */
[----:B------:R-:W-:Y:S01]  /*43a0*/  LDSM.16.MT88.4 R20, [R209+0x1100] ;  /* 0x00110000d114783b */ /* 0x000fe20000004200 */
[----:B----4-:R-:W-:-:S02]  /*43b0*/  FMNMX.FTZ R4, R6, R9, !PT ;  /* 0x0000000906047209 */ /* 0x010fc40007810000 */
[----:B-----5:R-:W-:Y:S01]  /*43c0*/  F2FP.PACK_AB R6, R185, R186 ;  /* 0x000000bab906723e */ /* 0x020fe200000000ff */
[----:B------:R-:W0:Y:S02]  /*43d0*/  LDGDEPBAR ;  /* 0x00000000000079af */ /* 0x000e240000000000 */
[----:B------:R1:W2:Y:S02]  /*43e0*/  MUFU.EX2 R252, R0 ;  /* 0x0000000000fc7308 */ /* 0x0002a40000000800 */
[----:B------:R-:W3:Y:S01]  /*43f0*/  SHFL.BFLY PT, R5, R4, 0x1, 0x1f ;  /* 0x0c201f0004057f89 */ /* 0x000ee200000e0000 */
[----:B-1----:R-:W-:Y:S01]  /*4400*/  FMUL.FTZ R0, R105, c[0x0][0x2d0] ;  /* 0x0000b40069007a20 */ /* 0x002fe20000410000 */
[----:B--2---:R-:W-:-:S04]  /*4410*/  F2FP.PACK_AB R7, R184, R252 ;  /* 0x000000fcb807723e */ /* 0x004fc800000000ff */
[----:B------:R-:W-:Y:S02]  /*4420*/  FSEL R0, R0, RZ, P0 ;  /* 0x000000ff00007208 */ /* 0x000fe40000000000 */
[----:B---3--:R-:W-:-:S03]  /*4430*/  FMNMX.FTZ R104, R4, R5, !PT ;  /* 0x0000000504687209 */ /* 0x008fc60007810000 */
[--C-:B------:R-:W-:Y:S01]  /*4440*/  FFMA.FTZ R3, R44, c[0x0][0x2d0], -R0.reuse ;  /* 0x0000b4002c037a23 */ /* 0x100fe20000010800 */
[----:B------:R-:W-:Y:S01]  /*4450*/  F2FP.PACK_AB R4, R190, R189 ;  /* 0x000000bdbe04723e */ /* 0x000fe200000000ff */
[----:B------:R-:W-:Y:S01]  /*4460*/  FFMA.FTZ R8, R48, c[0x0][0x2d0], -R0 ;  /* 0x0000b40030087a23 */ /* 0x000fe20000010800 */
[----:B------:R-:W-:Y:S01]  /*4470*/  FSETP.NEU.FTZ.AND P0, PT, R104, -INF , PT ;  /* 0xff8000006800780b */ /* 0x000fe20003f1d000 */
[----:B------:R1:W-:Y:S01]  /*4480*/  MUFU.EX2 R247, R3 ;  /* 0x0000000300f77308 */ /* 0x0003e20000000800 */
[----:B------:R-:W-:-:S07]  /*4490*/  F2FP.PACK_AB R5, R188, R187 ;  /* 0x000000bbbc05723e */ /* 0x000fce00000000ff */
[----:B------:R2:W-:Y:S01]  /*44a0*/  MUFU.EX2 R249, R8 ;  /* 0x0000000800f97308 */ /* 0x0005e20000000800 */
[----:B------:R-:W-:Y:S01]  /*44b0*/  HMMA.16816.F32 R124, R4, R24, RZ ;  /* 0x00000018047c723c */ /* 0x000fe200000018ff */
[----:B-1----:R-:W-:-:S07]  /*44c0*/  FFMA.FTZ R3, R45, c[0x0][0x2d0], -R0 ;  /* 0x0000b4002d037a23 */ /* 0x002fce0000010800 */
[----:B------:R-:W-:Y:S01]  /*44d0*/  HMMA.16816.F32 R120, R4, R16, RZ ;  /* 0x000000100478723c */ /* 0x000fe200000018ff */
[----:B------:R1:W-:Y:S01]  /*44e0*/  MUFU.EX2 R242, R3 ;  /* 0x0000000300f27308 */ /* 0x0003e20000000800 */
[----:B--2---:R-:W-:-:S06]  /*44f0*/  FFMA.FTZ R8, R49, c[0x0][0x2d0], -R0 ;  /* 0x0000b40031087a23 */ /* 0x004fcc0000010800 */
[C---:B------:R-:W-:Y:S01]  /*4500*/  HMMA.16816.F32 R116, R4.reuse, R20, RZ ;  /* 0x000000140474723c */ /* 0x040fe200000018ff */
[----:B------:R-:W2:Y:S07]  /*4510*/  MUFU.EX2 R250, R8 ;  /* 0x0000000800fa7308 */ /* 0x000eae0000000800 */
[----:B------:R-:W-:Y:S01]  /*4520*/  HMMA.16816.F32 R112, R4, R28, RZ ;  /* 0x0000001c0470723c */ /* 0x000fe200000018ff */
[----:B-1----:R-:W-:-:S05]  /*4530*/  FMUL.FTZ R3, R104, c[0x0][0x2d0] ;  /* 0x0000b40068037a20 */ /* 0x002fca0000410000 */
[----:B------:R-:W-:Y:S02]  /*4540*/  FSEL R3, R3, RZ, P0 ;  /* 0x000000ff03037208 */ /* 0x000fe40000000000 */
[----:B------:R-:W-:Y:S01]  /*4550*/  HMMA.16816.F32 R108, R4, R32, RZ ;  /* 0x00000020046c723c */ /* 0x000fe200000018ff */
[----:B--2---:R-:W-:Y:S02]  /*4560*/  F2FP.PACK_AB R10, R250, R249 ;  /* 0x000000f9fa0a723e */ /* 0x004fe400000000ff */
[----:B------:R-:W-:-:S04]  /*4570*/  FFMA.FTZ R8, R42, c[0x0][0x2d0], -R3 ;  /* 0x0000b4002a087a23 */ /* 0x000fc80000010803 */
[----:B------:R1:W-:Y:S01]  /*4580*/  MUFU.EX2 R239, R8 ;  /* 0x0000000800ef7308 */ /* 0x0003e20000000800 */
[C---:B------:R-:W-:Y:S08]  /*4590*/  HMMA.16816.F32 R96, R4.reuse, R36, RZ ;  /* 0x000000240460723c */ /* 0x040ff000000018ff */
[----:B------:R-:W-:Y:S01]  /*45a0*/  HMMA.16816.F32 R88, R4, R26, RZ ;  /* 0x0000001a0458723c */ /* 0x000fe200000018ff */
[----:B-1----:R-:W-:-:S07]  /*45b0*/  FFMA.FTZ R8, R41, c[0x0][0x2d0], -R3 ;  /* 0x0000b40029087a23 */ /* 0x002fce0000010803 */
[C---:B------:R-:W-:Y:S01]  /*45c0*/  HMMA.16816.F32 R84, R4.reuse, R18, RZ ;  /* 0x000000120454723c */ /* 0x040fe200000018ff */
[----:B------:R1:W2:Y:S07]  /*45d0*/  MUFU.EX2 R238, R8 ;  /* 0x0000000800ee7308 */ /* 0x0002ae0000000800 */
[C---:B------:R-:W-:Y:S08]  /*45e0*/  HMMA.16816.F32 R80, R4.reuse, R22, RZ ;  /* 0x000000160450723c */ /* 0x040ff000000018ff */
[----:B------:R-:W-:Y:S01]  /*45f0*/  HMMA.16816.F32 R76, R4, R30, RZ ;  /* 0x0000001e044c723c */ /* 0x000fe200000018ff */
[----:B-1----:R-:W-:Y:S01]  /*4600*/  FFMA.FTZ R8, R43, c[0x0][0x2d0], -R3 ;  /* 0x0000b4002b087a23 */ /* 0x002fe20000010803 */
[----:B--2---:R-:W-:-:S03]  /*4610*/  F2FP.PACK_AB R9, R238, R239 ;  /* 0x000000efee09723e */ /* 0x004fc600000000ff */
[----:B------:R1:W-:Y:S03]  /*4620*/  MUFU.EX2 R241, R8 ;  /* 0x0000000800f17308 */ /* 0x0003e60000000800 */
[C---:B------:R-:W-:Y:S08]  /*4630*/  HMMA.16816.F32 R72, R4.reuse, R34, RZ ;  /* 0x000000220448723c */ /* 0x040ff000000018ff */
[----:B------:R-:W-:Y:S01]  /*4640*/  HMMA.16816.F32 R64, R4, R38, RZ ;  /* 0x000000260440723c */ /* 0x000fe200000018ff */
[----:B-1----:R-:W-:-:S06]  /*4650*/  FFMA.FTZ R8, R40, c[0x0][0x2d0], -R3 ;  /* 0x0000b40028087a23 */ /* 0x002fcc0000010803 */
[----:B------:R-:W-:Y:S01]  /*4660*/  FFMA.FTZ R4, R52, c[0x0][0x2d0], -R12 ;  /* 0x0000b40034047a23 */ /* 0x000fe2000001080c */
[----:B------:R-:W-:Y:S01]  /*4670*/  LDSM.16.MT88.4 R40, [R210+0x2500] ;  /* 0x00250000d228783b */ /* 0x000fe20000004200 */
[----:B------:R1:W2:Y:S08]  /*4680*/  MUFU.EX2 R246, R8 ;  /* 0x0000000800f67308 */ /* 0x0002b00000000800 */
[----:B------:R3:W-:Y:S01]  /*4690*/  MUFU.EX2 R240, R4 ;  /* 0x0000000400f07308 */ /* 0x0007e20000000800 */
[----:B-1----:R-:W-:-:S02]  /*46a0*/  F2FP.PACK_AB R8, R242, R247 ;  /* 0x000000f7f208723e */ /* 0x002fc400000000ff */
[----:B--2---:R-:W-:Y:S01]  /*46b0*/  F2FP.PACK_AB R11, R246, R241 ;  /* 0x000000f1f60b723e */ /* 0x004fe200000000ff */
[----:B---3--:R-:W-:-:S06]  /*46c0*/  FFMA.FTZ R4, R56, c[0x0][0x2d0], -R12 ;  /* 0x0000b40038047a23 */ /* 0x008fcc000001080c */
[C---:B------:R-:W-:Y:S01]  /*46d0*/  HMMA.16816.F32 R68, R8.reuse, R24, RZ ;  /* 0x000000180844723c */ /* 0x040fe200000018ff */
[----:B------:R1:W-:Y:S07]  /*46e0*/  MUFU.EX2 R245, R4 ;  /* 0x0000000400f57308 */ /* 0x0003ee0000000800 */
        /* <DEDUP_REMOVED lines=10> */
[----:B------:R-:W-:Y:S01]  /*4790*/  LDSM.16.MT88.4 R20, [R210+0x500] ;  /* 0x00050000d214783b */ /* 0x000fe20000004200 */
[----:B------:R1:W3:Y:S06]  /*47a0*/  MUFU.EX2 R243, R4 ;  /* 0x0000000400f37308 */ /* 0x0002ec0000000800 */
[C---:B------:R-:W-:Y:S08]  /*47b0*/  HMMA.16816.F32 R52, R8.reuse, R28, RZ ;  /* 0x0000001c0834723c */ /* 0x040ff000000018ff */
[----:B------:R-:W-:Y:S01]  /*47c0*/  HMMA.16816.F32 R144, R8, R30, RZ ;  /* 0x0000001e0890723c */ /* 0x000fe200000018ff */
[----:B------:R-:W4:Y:S01]  /*47d0*/  LDSM.16.MT88.4 R28, [R210+0x1500] ;  /* 0x00150000d21c783b */ /* 0x000f220000004200 */
[----:B-1----:R-:W-:Y:S01]  /*47e0*/  FFMA.FTZ R4, R50, c[0x0][0x2d0], -R2 ;  /* 0x0000b40032047a23 */ /* 0x002fe20000010802 */
[----:B---3--:R-:W-:-:S03]  /*47f0*/  F2FP.PACK_AB R6, R243, R244 ;  /* 0x000000f4f306723e */ /* 0x008fc600000000ff */
[----:B------:R1:W-:Y:S02]  /*4800*/  MUFU.EX2 R230, R4 ;  /* 0x0000000400e67308 */ /* 0x0003e40000000800 */
[C---:B------:R-:W-:Y:S08]  /*4810*/  HMMA.16816.F32 R156, R8.reuse, R34, RZ ;  /* 0x00000022089c723c */ /* 0x040ff000000018ff */
[----:B------:R-:W-:Y:S01]  /*4820*/  HMMA.16816.F32 R44, R8, R36, RZ ;  /* 0x00000024082c723c */ /* 0x000fe200000018ff */
[----:B-1----:R-:W-:-:S07]  /*4830*/  FFMA.FTZ R4, R51, c[0x0][0x2d0], -R2 ;  /* 0x0000b40033047a23 */ /* 0x002fce0000010802 */
[C---:B------:R-:W-:Y:S01]  /*4840*/  HMMA.16816.F32 R160, R8.reuse, R38, RZ ;  /* 0x0000002608a0723c */ /* 0x040fe200000018ff */
[----:B------:R-:W-:Y:S01]  /*4850*/  LDSM.16.MT88.4 R36, [R210+0x2900] ;  /* 0x00290000d224783b */ /* 0x000fe20000004200 */
[----:B------:R1:W3:Y:S06]  /*4860*/  MUFU.EX2 R235, R4 ;  /* 0x0000000400eb7308 */ /* 0x0002ec0000000800 */
[----:B------:R-:W-:Y:S01]  /*4870*/  HMMA.16816.F32 R48, R8, R32, RZ ;  /* 0x000000200830723c */ /* 0x000fe200000018ff */
[----:B------:R-:W5:Y:S06]  /*4880*/  LDSM.16.MT88.4 R32, [R209+0x2500] ;  /* 0x00250000d120783b */ /* 0x000f6c0000004200 */
[----:B------:R-:W-:-:S02]  /*4890*/  FFMA.FTZ R8, R138, c[0x0][0x2d0], -R0 ;  /* 0x0000b4008a087a23 */ /* 0x000fc40000010800 */
[----:B------:R-:W-:Y:S02]  /*48a0*/  IMAD.MOV.U32 R11, RZ, RZ, R187 ;  /* 0x000000ffff0b7224 */ /* 0x000fe400078e00bb */
[----:B------:R2:W-:Y:S01]  /*48b0*/  MUFU.EX2 R217, R8 ;  /* 0x0000000800d97308 */ /* 0x0005e20000000800 */
[----:B-1----:R-:W-:Y:S01]  /*48c0*/  FFMA.FTZ R4, R100, c[0x0][0x2d0], -R2 ;  /* 0x0000b40064047a23 */ /* 0x002fe20000010802 */
[----:B---3--:R-:W-:Y:S01]  /*48d0*/  F2FP.PACK_AB R5, R235, R230 ;  /* 0x000000e6eb05723e */ /* 0x008fe200000000ff */
[----:B------:R-:W-:Y:S02]  /*48e0*/  IMAD.MOV.U32 R10, RZ, RZ, R186 ;  /* 0x000000ffff0a7224 */ /* 0x000fe400078e00ba */
[----:B------:R-:W-:-:S03]  /*48f0*/  IMAD.MOV.U32 R9, RZ, RZ, R188 ;  /* 0x000000ffff097224 */ /* 0x000fc600078e00bc */
[----:B------:R1:W-:Y:S01]  /*4900*/  MUFU.EX2 R234, R4 ;  /* 0x0000000400ea7308 */ /* 0x0003e20000000800 */
[----:B--2---:R-:W-:-:S07]  /*4910*/  FFMA.FTZ R8, R101, c[0x0][0x2d0], -R0 ;  /* 0x0000b40065087a23 */ /* 0x004fce0000010800 */
[----:B------:R2:W-:Y:S01]  /*4920*/  MUFU.EX2 R215, R8 ;  /* 0x0000000800d77308 */ /* 0x0005e20000000800 */
[----:B-1----:R-:W-:-:S07]  /*4930*/  FFMA.FTZ R4, R106, c[0x0][0x2d0], -R2 ;  /* 0x0000b4006a047a23 */ /* 0x002fce0000010802 */
[----:B------:R1:W3:Y:S01]  /*4940*/  MUFU.EX2 R233, R4 ;  /* 0x0000000400e97308 */ /* 0x0002e20000000800 */
[----:B--2---:R-:W-:-:S07]  /*4950*/  FFMA.FTZ R8, R95, c[0x0][0x2d0], -R3 ;  /* 0x0000b4005f087a23 */ /* 0x004fce0000010803 */
[----:B------:R2:W-:Y:S01]  /*4960*/  MUFU.EX2 R207, R8 ;  /* 0x0000000800cf7308 */ /* 0x0005e20000000800 */
[----:B-1----:R-:W-:Y:S01]  /*4970*/  FFMA.FTZ R4, R136, c[0x0][0x2d0], -R0 ;  /* 0x0000b40088047a23 */ /* 0x002fe20000010800 */
[----:B---3--:R-:W-:-:S06]  /*4980*/  F2FP.PACK_AB R7, R233, R234 ;  /* 0x000000eae907723e */ /* 0x008fcc00000000ff */
[----:B------:R1:W-:Y:S01]  /*4990*/  MUFU.EX2 R220, R4 ;  /* 0x0000000400dc7308 */ /* 0x0003e20000000800 */
[----:B--2---:R-:W-:-:S07]  /*49a0*/  FFMA.FTZ R8, R94, c[0x0][0x2d0], -R3 ;  /* 0x0000b4005e087a23 */ /* 0x004fce0000010803 */
[----:B------:R2:W-:Y:S01]  /*49b0*/  MUFU.EX2 R214, R8 ;  /* 0x0000000800d67308 */ /* 0x0005e20000000800 */
[----:B-1----:R-:W-:-:S07]  /*49c0*/  FFMA.FTZ R4, R137, c[0x0][0x2d0], -R0 ;  /* 0x0000b40089047a23 */ /* 0x002fce0000010800 */
[----:B------:R1:W3:Y:S01]  /*49d0*/  MUFU.EX2 R219, R4 ;  /* 0x0000000400db7308 */ /* 0x0002e20000000800 */
[----:B--2---:R-:W-:-:S07]  /*49e0*/  FFMA.FTZ R8, R93, c[0x0][0x2d0], -R3 ;  /* 0x0000b4005d087a23 */ /* 0x004fce0000010803 */
[----:B------:R2:W-:Y:S01]  /*49f0*/  MUFU.EX2 R206, R8 ;  /* 0x0000000800ce7308 */ /* 0x0005e20000000800 */
[----:B-1----:R-:W-:-:S07]  /*4a00*/  F2FP.PACK_AB R4, R245, R240 ;  /* 0x000000f0f504723e */ /* 0x002fce00000000ff */
[----:B------:R-:W-:Y:S01]  /*4a10*/  HMMA.16816.F32 R168, R4, R24, R124 ;  /* 0x0000001804a8723c */ /* 0x000fe2000000187c */
[----:B--2---:R-:W-:-:S07]  /*4a20*/  FFMA.FTZ R8, R92, c[0x0][0x2d0], -R3 ;  /* 0x0000b4005c087a23 */ /* 0x004fce0000010803 */
[C---:B----4-:R-:W-:Y:S01]  /*4a30*/  HMMA.16816.F32 R124, R4.reuse, R28, R112 ;  /* 0x0000001c047c723c */ /* 0x050fe20000001870 */
[----:B------:R1:W2:Y:S07]  /*4a40*/  MUFU.EX2 R205, R8 ;  /* 0x0000000800cd7308 */ /* 0x0002ae0000000800 */
[C---:B------:R-:W-:Y:S08]  /*4a50*/  HMMA.16816.F32 R164, R4.reuse, R20, R120 ;  /* 0x0000001404a4723c */ /* 0x040ff00000001878 */
[----:B-----5:R-:W-:Y:S01]  /*4a60*/  HMMA.16816.F32 R112, R4, R32, R108 ;  /* 0x000000200470723c */ /* 0x020fe2000000186c */
[----:B-1----:R-:W-:-:S04]  /*4a70*/  FFMA.FTZ R8, R179, c[0x0][0x2d0], -R12 ;  /* 0x0000b400b3087a23 */ /* 0x002fc8000001080c */
[----:B------:R1:W-:Y:S03]  /*4a80*/  MUFU.EX2 R203, R8 ;  /* 0x0000000800cb7308 */ /* 0x0003e60000000800 */
[C---:B------:R-:W-:Y:S08]  /*4a90*/  HMMA.16816.F32 R108, R4.reuse, R40, R96 ;  /* 0x00000028046c723c */ /* 0x040ff00000001860 */
[----:B------:R-:W-:Y:S01]  /*4aa0*/  HMMA.16816.F32 R120, R4, R26, R88 ;  /* 0x0000001a0478723c */ /* 0x000fe20000001858 */
[----:B-1----:R-:W-:-:S07]  /*4ab0*/  FFMA.FTZ R8, R182, c[0x0][0x2d0], -R12 ;  /* 0x0000b400b6087a23 */ /* 0x002fce000001080c */
        /* <DEDUP_REMOVED lines=9> */
[----:B------:R-:W-:Y:S01]  /*4b50*/  HMMA.16816.F32 R84, R4, R42, R64 ;  /* 0x0000002a0454723c */ /* 0x000fe20000001840 */
[----:B------:R1:W5:Y:S06]  /*4b60*/  MUFU.EX2 R200, R8 ;  /* 0x0000000800c87308 */ /* 0x00036c0000000800 */
[----:B---3--:R-:W-:Y:S02]  /*4b70*/  F2FP.PACK_AB R4, R219, R220 ;  /* 0x000000dcdb04723e */ /* 0x008fe400000000ff */
[----:B------:R-:W-:Y:S02]  /*4b80*/  F2FP.PACK_AB R6, R215, R217 ;  /* 0x000000d9d706723e */ /* 0x000fe400000000ff */
[----:B------:R-:W-:-:S02]  /*4b90*/  F2FP.PACK_AB R5, R214, R207 ;  /* 0x000000cfd605723e */ /* 0x000fc400000000ff */
[----:B--2---:R-:W-:Y:S01]  /*4ba0*/  F2FP.PACK_AB R7, R205, R206 ;  /* 0x000000cecd07723e */ /* 0x004fe200000000ff */
[----:B-1----:R-:W-:-:S06]  /*4bb0*/  FFMA.FTZ R8, R172, c[0x0][0x2d0], -R2 ;  /* 0x0000b400ac087a23 */ /* 0x002fcc0000010802 */
[C---:B------:R-:W-:Y:S01]  /*4bc0*/  HMMA.16816.F32 R76, R4.reuse, R20, R60 ;  /* 0x00000014044c723c */ /* 0x040fe2000000183c */
[----:B------:R1:W-:Y:S07]  /*4bd0*/  MUFU.EX2 R187, R8 ;  /* 0x0000000800bb7308 */ /* 0x0003ee0000000800 */
[C---:B------:R-:W-:Y:S07]  /*4be0*/  HMMA.16816.F32 R60, R4.reuse, R26, R140 ;  /* 0x0000001a043c723c */ /* 0x040fee000000188c */
[----:B------:R-:W-:Y:S01]  /*4bf0*/  IMAD.MOV.U32 R140, RZ, RZ, R184 ;  /* 0x000000ffff8c7224 */ /* 0x000fe200078e00b8 */
[----:B------:R-:W-:Y:S01]  /*4c00*/  HMMA.16816.F32 R80, R4, R24, R68 ;  /* 0x000000180450723c */ /* 0x000fe20000001844 */
[----:B-1----:R-:W-:Y:S01]  /*4c10*/  FFMA.FTZ R8, R173, c[0x0][0x2d0], -R2 ;  /* 0x0000b400ad087a23 */ /* 0x002fe20000010802 */
[----:B------:R-:W1:Y:S01]  /*4c20*/  LDSM.16.MT88.4 R24, [R209+0x900] ;  /* 0x00090000d118783b */ /* 0x000e620000004200 */
[----:B------:R-:W-:-:S02]  /*4c30*/  IMAD.MOV.U32 R141, RZ, RZ, R185 ;  /* 0x000000ffff8d7224 */ /* 0x000fc400078e00b9 */
[----:B------:R2:W3:Y:S01]  /*4c40*/  MUFU.EX2 R186, R8 ;  /* 0x0000000800ba7308 */ /* 0x0004e20000000800 */
[----:B------:R-:W-:Y:S02]  /*4c50*/  IMAD.MOV.U32 R143, RZ, RZ, R190 ;  /* 0x000000ffff8f7224 */ /* 0x000fe400078e00be */
[----:B------:R-:W-:Y:S01]  /*4c60*/  HMMA.16816.F32 R72, R4, R16, R56 ;  /* 0x000000100448723c */ /* 0x000fe20000001838 */
[----:B------:R-:W-:-:S07]  /*4c70*/  IMAD.MOV.U32 R142, RZ, RZ, R189 ;  /* 0x000000ffff8e7224 */ /* 0x000fce00078e00bd */
[----:B------:R-:W-:Y:S01]  /*4c80*/  HMMA.16816.F32 R68, R4, R28, R52 ;  /* 0x0000001c0444723c */ /* 0x000fe20000001834 */
[----:B--2---:R-:W-:-:S07]  /*4c90*/  FFMA.FTZ R8, R175, c[0x0][0x2d0], -R2 ;  /* 0x0000b400af087a23 */ /* 0x004fce0000010802 */
[C---:B------:R-:W-:Y:S01]  /*4ca0*/  HMMA.16816.F32 R64, R4.reuse, R32, R48 ;  /* 0x000000200440723c */ /* 0x040fe20000001830 */
[----:B------:R2:W-:Y:S07]  /*4cb0*/  MUFU.EX2 R184, R8 ;  /* 0x0000000800b87308 */ /* 0x0005ee0000000800 */
[C---:B------:R-:W-:Y:S08]  /*4cc0*/  HMMA.16816.F32 R196, R4.reuse, R40, R44 ;  /* 0x0000002804c4723c */ /* 0x040ff0000000182c */
[C---:B------:R-:W-:Y:S01]  /*4cd0*/  HMMA.16816.F32 R52, R4.reuse, R22, R132 ;  /* 0x000000160434723c */ /* 0x040fe20000001884 */
[----:B--2---:R-:W-:Y:S01]  /*4ce0*/  FFMA.FTZ R8, R176, c[0x0][0x2d0], -R2 ;  /* 0x0000b400b0087a23 */ /* 0x004fe20000010802 */
[----:B------:R-:W-:Y:S03]  /*4cf0*/  LDSM.16.MT88.4 R20, [R209+0x1900] ;  /* 0x00190000d114783b */ /* 0x000fe60000004200 */
[----:B------:R2:W1:Y:S03]  /*4d00*/  MUFU.EX2 R185, R8 ;  /* 0x0000000800b97308 */ /* 0x0004660000000800 */
[C---:B------:R-:W-:Y:S01]  /*4d10*/  HMMA.16816.F32 R48, R4.reuse, R18, R128 ;  /* 0x000000120430723c */ /* 0x040fe20000001880 */
[----:B------:R-:W1:Y:S07]  /*4d20*/  LDSM.16.MT88.4 R16, [R210+0x900] ;  /* 0x00090000d210783b */ /* 0x000e6e0000004200 */
[----:B------:R-:W-:Y:S01]  /*4d30*/  HMMA.16816.F32 R44, R4, R30, R144 ;  /* 0x0000001e042c723c */ /* 0x000fe20000001890 */
[----:B------:R-:W1:Y:S01]  /*4d40*/  LDSM.16.MT88.4 R28, [R210+0x1900] ;  /* 0x00190000d21c783b */ /* 0x000e620000004200 */
[----:B--2---:R-:W-:-:S03]  /*4d50*/  FFMA.FTZ R8, R174, c[0x0][0x2d0], -R0 ;  /* 0x0000b400ae087a23 */ /* 0x004fc60000010800 */
[----:B------:R-:W-:Y:S03]  /*4d60*/  LDSM.16.MT88.4 R172, [R210+0x1d00] ;  /* 0x001d0000d2ac783b */ /* 0x000fe60000004200 */
[C---:B------:R-:W-:Y:S01]  /*4d70*/  HMMA.16816.F32 R56, R4.reuse, R34, R156 ;  /* 0x000000220438723c */ /* 0x040fe2000000189c */
[----:B------:R2:W-:Y:S01]  /*4d80*/  MUFU.EX2 R179, R8 ;  /* 0x0000000800b37308 */ /* 0x0005e20000000800 */
[----:B------:R-:W1:Y:S04]  /*4d90*/  LDSM.16.MT88.4 R32, [R209+0x2900] ;  /* 0x00290000d120783b */ /* 0x000e680000004200 */
[----:B------:R-:W1:Y:S02]  /*4da0*/  LDSM.16.MT88.4 R156, [R209+0x1d00] ;  /* 0x001d0000d19c783b */ /* 0x000e640000004200 */
[----:B------:R-:W-:Y:S07]  /*4db0*/  HMMA.16816.F32 R40, R4, R42, R160 ;  /* 0x0000002a0428723c */ /* 0x000fee00000018a0 */
[----:B----4-:R-:W-:Y:S01]  /*4dc0*/  F2FP.PACK_AB R4, R202, R203 ;  /* 0x000000cbca04723e */ /* 0x010fe200000000ff */
[----:B--2---:R-:W-:Y:S01]  /*4dd0*/  FFMA.FTZ R8, R177, c[0x0][0x2d0], -R0 ;  /* 0x0000b400b1087a23 */ /* 0x004fe20000010800 */
[----:B-----5:R-:W-:-:S02]  /*4de0*/  F2FP.PACK_AB R6, R200, R201 ;  /* 0x000000c9c806723e */ /* 0x020fc400000000ff */
[----:B---3--:R-:W-:Y:S01]  /*4df0*/  F2FP.PACK_AB R5, R186, R187 ;  /* 0x000000bbba05723e */ /* 0x008fe200000000ff */
[----:B------:R2:W3:Y:S01]  /*4e00*/  MUFU.EX2 R176, R8 ;  /* 0x0000000800b07308 */ /* 0x0004e20000000800 */
[----:B-1----:R-:W-:-:S07]  /*4e10*/  F2FP.PACK_AB R7, R185, R184 ;  /* 0x000000b8b907723e */ /* 0x002fce00000000ff */
[----:B------:R-:W-:Y:S01]  /*4e20*/  HMMA.16816.F32 R116, R4, R24, R168 ;  /* 0x000000180474723c */ /* 0x000fe200000018a8 */
[----:B--2---:R-:W-:-:S07]  /*4e30*/  FFMA.FTZ R8, R178, c[0x0][0x2d0], -R0 ;  /* 0x0000b400b2087a23 */ /* 0x004fce0000010800 */
[C---:B------:R-:W-:Y:S01]  /*4e40*/  HMMA.16816.F32 R192, R4.reuse, R36, R108 ;  /* 0x0000002404c0723c */ /* 0x040fe2000000186c */
[----:B------:R1:W-:Y:S07]  /*4e50*/  MUFU.EX2 R177, R8 ;  /* 0x0000000800b17308 */ /* 0x0003ee0000000800 */
[C---:B------:R-:W-:Y:S08]  /*4e60*/  HMMA.16816.F32 R164, R4.reuse, R16, R164 ;  /* 0x0000001004a4723c */ /* 0x040ff000000018a4 */
[----:B------:R-:W-:Y:S01]  /*4e70*/  HMMA.16816.F32 R148, R4, R20, R148 ;  /* 0x000000140494723c */ /* 0x000fe20000001894 */
[----:B-1----:R-:W-:-:S04]  /*4e80*/  FFMA.FTZ R8, R180, c[0x0][0x2d0], -R0 ;  /* 0x0000b400b4087a23 */ /* 0x002fc80000010800 */
[----:B------:R1:W2:Y:S03]  /*4e90*/  MUFU.EX2 R178, R8 ;  /* 0x0000000800b27308 */ /* 0x0002a60000000800 */
[C---:B------:R-:W-:Y:S01]  /*4ea0*/  HMMA.16816.F32 R180, R4.reuse, R28, R124 ;  /* 0x0000001c04b4723c */ /* 0x040fe2000000187c */
[----:B------:R-:W-:Y:S07]  /*4eb0*/  LDSM.16.MT88.4 R124, [R209+0xd00] ;  /* 0x000d0000d17c783b */ /* 0x000fee0000004200 */
[----:B------:R-:W-:Y:S01]  /*4ec0*/  HMMA.16816.F32 R188, R4, R32, R112 ;  /* 0x0000002004bc723c */ /* 0x000fe20000001870 */
[----:B-1----:R-:W-:-:S07]  /*4ed0*/  FFMA.FTZ R8, R155, c[0x0][0x2d0], -R3 ;  /* 0x0000b4009b087a23 */ /* 0x002fce0000010803 */
[C---:B------:R-:W-:Y:S01]  /*4ee0*/  HMMA.16816.F32 R120, R4.reuse, R26, R120 ;  /* 0x0000001a0478723c */ /* 0x040fe20000001878 */
[----:B------:R1:W-:Y:S07]  /*4ef0*/  MUFU.EX2 R107, R8 ;  /* 0x00000008006b7308 */ /* 0x0003ee0000000800 */
[C---:B------:R-:W-:Y:S08]  /*4f00*/  HMMA.16816.F32 R136, R4.reuse, R18, R136 ;  /* 0x000000120488723c */ /* 0x040ff00000001888 */
        /* <DEDUP_REMOVED lines=9> */
[----:B--2---:R-:W-:Y:S02]  /*4fa0*/  F2FP.PACK_AB R6, R178, R177 ;  /* 0x000000b1b206723e */ /* 0x004fe400000000ff */
[----:B----4-:R-:W-:Y:S01]  /*4fb0*/  F2FP.PACK_AB R5, R106, R107 ;  /* 0x0000006b6a05723e */ /* 0x010fe200000000ff */
[----:B-1----:R-:W-:-:S04]  /*4fc0*/  FFMA.FTZ R8, R152, c[0x0][0x2d0], -R3 ;  /* 0x0000b40098087a23 */ /* 0x002fc80000010803 */
[----:B------:R-:W1:Y:S02]  /*4fd0*/  MUFU.EX2 R100, R8 ;  /* 0x0000000800647308 */ /* 0x000e640000000800 */
[----:B-1----:R-:W-:Y:S01]  /*4fe0*/  F2FP.PACK_AB R7, R100, R101 ;  /* 0x000000656407723e */ /* 0x002fe200000000ff */
[----:B------:R-:W-:Y:S02]  /*4ff0*/  FFMA.FTZ R8, R248, c[0x0][0x2d0], -R12 ;  /* 0x0000b400f8087a23 */ /* 0x000fe4000001080c */
[----:B------:R-:W-:-:S04]  /*5000*/  IMAD.MOV.U32 R248, RZ, RZ, R143 ;  /* 0x000000fffff87224 */ /* 0x000fc800078e008f */
[C---:B------:R-:W-:Y:S07]  /*5010*/  HMMA.16816.F32 R160, R4.reuse, R26, R60 ;  /* 0x0000001a04a0723c */ /* 0x040fee000000183c */
[----:B------:R-:W-:Y:S01]  /*5020*/  IMAD.MOV.U32 R27, RZ, RZ, R14 ;  /* 0x000000ffff1b7224 */ /* 0x000fe200078e000e */
[C---:B------:R-:W-:Y:S01]  /*5030*/  HMMA.16816.F32 R60, R4.reuse, R18, R52 ;  /* 0x00000012043c723c */ /* 0x040fe20000001834 */
[----:B------:R1:W-:Y:S06]  /*5040*/  MUFU.EX2 R52, R8 ;  /* 0x0000000800347308 */ /* 0x0003ec0000000800 */
[----:B------:R-:W-:Y:S01]  /*5050*/  IMAD.MOV.U32 R53, RZ, RZ, R142 ;  /* 0x000000ffff357224 */ /* 0x000fe200078e008e */
[----:B------:R-:W-:Y:S01]  /*5060*/  HMMA.16816.F32 R112, R4, R24, R80 ;  /* 0x000000180470723c */ /* 0x000fe20000001850 */
[----:B------:R-:W2:Y:S01]  /*5070*/  LDSM.16.MT88.4 R80, [R209+0x2d00] ;  /* 0x002d0000d150783b */ /* 0x000ea20000004200 */
[----:B------:R-:W-:-:S02]  /*5080*/  IMAD.MOV.U32 R54, RZ, RZ, R141 ;  /* 0x000000ffff367224 */ /* 0x000fc400078e008d */
[----:B------:R-:W-:Y:S02]  /*5090*/  IMAD.MOV.U32 R55, RZ, RZ, R140 ;  /* 0x000000ffff377224 */ /* 0x000fe400078e008c */
[----:B------:R-:W-:Y:S02]  /*50a0*/  LDSM.16.MT88.4 R140, [R210+0xd00] ;  /* 0x000d0000d28c783b */ /* 0x000fe40000004200 */
[C---:B------:R-:W-:Y:S01]  /*50b0*/  HMMA.16816.F32 R48, R4.reuse, R22, R48 ;  /* 0x000000160430723c */ /* 0x040fe20000001830 */
[--C-:B-1----:R-:W-:Y:S02]  /*50c0*/  FFMA.FTZ R8, R251, c[0x0][0x2d0], -R12.reuse ;  /* 0x0000b400fb087a23 */ /* 0x102fe4000001080c */
[----:B------:R-:W-:Y:S02]  /*50d0*/  IMAD.MOV.U32 R251, RZ, RZ, R15 ;  /* 0x000000fffffb7224 */ /* 0x000fe400078e000f */
        /* <DEDUP_REMOVED lines=15> */
[----:B------:R-:W-:Y:S01]  /*51d0*/  HMMA.16816.F32 R40, R4, R38, R40 ;  /* 0x000000260428723c */ /* 0x000fe20000001828 */
[----:B------:R1:W-:Y:S01]  /*51e0*/  MUFU.EX2 R23, R8 ;  /* 0x0000000800177308 */ /* 0x0003e20000000800 */
[----:B------:R-:W3:Y:S01]  /*51f0*/  LDSM.16.MT88.4 R4, [R210+0x2d00] ;  /* 0x002d0000d204783b */ /* 0x000ee20000004200 */
[C---:B------:R-:W-:Y:S01]  /*5200*/  IADD3 R221, R213.reuse, 0x1000, RZ ;  /* 0x00001000d5dd7810 */ /* 0x040fe20007ffe0ff */
[----:B-1----:R-:W-:Y:S01]  /*5210*/  FFMA.FTZ R8, R224, c[0x0][0x2d0], -R2 ;  /* 0x0000b400e0087a23 */ /* 0x002fe20000010802 */
[----:B------:R-:W-:-:S04]  /*5220*/  IADD3 R224, R213, 0x400, RZ ;  /* 0x00000400d5e07810 */ /* 0x000fc80007ffe0ff */
[----:B------:R1:W4:Y:S02]  /*5230*/  MUFU.EX2 R22, R8 ;  /* 0x0000000800167308 */ /* 0x0003240000000800 */
[--C-:B-1----:R-:W-:Y:S01]  /*5240*/  FFMA.FTZ R8, R223, c[0x0][0x2d0], -R2.reuse ;  /* 0x0000b400df087a23 */ /* 0x102fe20000010802 */
[----:B----4-:R-:W-:Y:S01]  /*5250*/  F2FP.PACK_AB R93, R22, R23 ;  /* 0x00000017165d723e */ /* 0x010fe200000000ff */
[----:B------:R-:W-:Y:S01]  /*5260*/  FFMA.FTZ R2, R227, c[0x0][0x2d0], -R2 ;  /* 0x0000b400e3027a23 */ /* 0x000fe20000010802 */
[----:B------:R-:W-:-:S03]  /*5270*/  IADD3 R223, R213, 0x800, RZ ;  /* 0x00000800d5df7810 */ /* 0x000fc60007ffe0ff */
[----:B------:R1:W-:Y:S08]  /*5280*/  MUFU.EX2 R20, R8 ;  /* 0x0000000800147308 */ /* 0x0003f00000000800 */
[----:B------:R4:W5:Y:S01]  /*5290*/  MUFU.EX2 R21, R2 ;  /* 0x0000000200157308 */ /* 0x0009620000000800 */
[----:B-1----:R-:W-:Y:S02]  /*52a0*/  FADD.FTZ R8, R239, R238 ;  /* 0x000000eeef087221 */ /* 0x002fe40000010000 */
[----:B----4-:R-:W-:Y:S01]  /*52b0*/  FFMA.FTZ R2, R225, c[0x0][0x2d0], -R0 ;  /* 0x0000b400e1027a23 */ /* 0x010fe20000010800 */
[----:B-----5:R-:W-:-:S04]  /*52c0*/  F2FP.PACK_AB R95, R21, R20 ;  /* 0x00000014155f723e */ /* 0x020fc800000000ff */
[----:B------:R1:W-:Y:S03]  /*52d0*/  MUFU.EX2 R19, R2 ;  /* 0x0000000200137308 */ /* 0x0003e60000000800 */
[C---:B------:R-:W-:Y:S08]  /*52e0*/  HMMA.16816.F32 R152, R92.reuse, R158, R96 ;  /* 0x0000009e5c98723c */ /* 0x040ff00000001860 */
[----:B--2---:R-:W-:Y:S01]  /*52f0*/  HMMA.16816.F32 R76, R92, R82, R88 ;  /* 0x000000525c4c723c */ /* 0x004fe20000001858 */
[----:B-1----:R-:W-:-:S04]  /*5300*/  FFMA.FTZ R2, R228, c[0x0][0x2d0], -R0 ;  /* 0x0000b400e4027a23 */ /* 0x002fc80000010800 */
[----:B------:R1:W2:Y:S03]  /*5310*/  MUFU.EX2 R18, R2 ;  /* 0x0000000200127308 */ /* 0x0002a60000000800 */
[C---:B---3--:R-:W-:Y:S08]  /*5320*/  HMMA.16816.F32 R88, R92.reuse, R4, R192 ;  /* 0x000000045c58723c */ /* 0x048ff000000018c0 */
[----:B------:R-:W-:Y:S01]  /*5330*/  HMMA.16816.F32 R116, R92, R124, R116 ;  /* 0x0000007c5c74723c */ /* 0x000fe20000001874 */
[--C-:B-1----:R-:W-:Y:S01]  /*5340*/  FFMA.FTZ R2, R229, c[0x0][0x2d0], -R0.reuse ;  /* 0x0000b400e5027a23 */ /* 0x102fe20000010800 */
[----:B--2---:R-:W-:Y:S01]  /*5350*/  F2FP.PACK_AB R96, R18, R19 ;  /* 0x000000131260723e */ /* 0x004fe200000000ff */
[----:B------:R-:W-:-:S05]  /*5360*/  FFMA.FTZ R0, R231, c[0x0][0x2d0], -R0 ;  /* 0x0000b400e7007a23 */ /* 0x000fca0000010800 */
[C---:B------:R-:W-:Y:S01]  /*5370*/  HMMA.16816.F32 R120, R92.reuse, R126, R120 ;  /* 0x0000007e5c78723c */ /* 0x040fe20000001878 */
[----:B------:R-:W-:Y:S07]  /*5380*/  MUFU.EX2 R17, R2 ;  /* 0x0000000200117308 */ /* 0x000fee0000000800 */
        /* <DEDUP_REMOVED lines=9> */
[----:B-1----:R-:W-:Y:S01]  /*5420*/  FFMA.FTZ R0, R216, c[0x0][0x2d0], -R3 ;  /* 0x0000b400d8007a23 */ /* 0x002fe20000010803 */
[----:B------:R-:W-:-:S06]  /*5430*/  IADD3 R216, R213, 0x2400, RZ ;  /* 0x00002400d5d87810 */ /* 0x000fcc0007ffe0ff */
[C---:B------:R-:W-:Y:S01]  /*5440*/  HMMA.16816.F32 R72, R92.reuse, R80, R188 ;  /* 0x000000505c48723c */ /* 0x040fe200000018bc */
[----:B------:R1:W2:Y:S07]  /*5450*/  MUFU.EX2 R13, R0 ;  /* 0x00000000000d7308 */ /* 0x0002ae0000000800 */
[----:B------:R-:W-:Y:S01]  /*5460*/  HMMA.16816.F32 R92, R92, R6, R108 ;  /* 0x000000065c5c723c */ /* 0x000fe2000000186c */
[--C-:B-1----:R-:W-:Y:S01]  /*5470*/  FFMA.FTZ R0, R218, c[0x0][0x2d0], -R3.reuse ;  /* 0x0000b400da007a23 */ /* 0x102fe20000010803 */
[----:B--2---:R-:W-:Y:S01]  /*5480*/  F2FP.PACK_AB R97, R13, R12 ;  /* 0x0000000c0d61723e */ /* 0x004fe200000000ff */
[----:B------:R-:W-:Y:S01]  /*5490*/  FFMA.FTZ R3, R222, c[0x0][0x2d0], -R3 ;  /* 0x0000b400de037a23 */ /* 0x000fe20000010803 */
[C---:B------:R-:W-:Y:S01]  /*54a0*/  IADD3 R222, R213.reuse, 0xc00, RZ ;  /* 0x00000c00d5de7810 */ /* 0x040fe20007ffe0ff */
[----:B------:R1:W-:Y:S01]  /*54b0*/  MUFU.EX2 R14, R0 ;  /* 0x00000000000e7308 */ /* 0x0003e20000000800 */
[----:B------:R-:W-:-:S07]  /*54c0*/  IADD3 R218, R213, 0x1c00, RZ ;  /* 0x00001c00d5da7810 */ /* 0x000fce0007ffe0ff */
[----:B------:R2:W3:Y:S01]  /*54d0*/  MUFU.EX2 R15, R3 ;  /* 0x00000003000f7308 */ /* 0x0004e20000000800 */
[----:B-1----:R-:W-:-:S05]  /*54e0*/  @P2 IMAD.HI.U32 R0, R236, c[0x0][0x2c8], RZ ;  /* 0x0000b200ec002a27 */ /* 0x002fca00078e00ff */
[----:B------:R-:W-:Y:S01]  /*54f0*/  @P2 SHF.R.U32.HI R236, RZ, c[0x0][0x2cc], R0 ;  /* 0x0000b300ffec2a19 */ /* 0x000fe20000011600 */
[----:B--2---:R-:W-:-:S03]  /*5500*/  FADD.FTZ R3, R53, R248 ;  /* 0x000000f835037221 */ /* 0x004fc60000010000 */
[----:B------:R-:W-:Y:S02]  /*5510*/  IADD3 R0, R236, R27, -R251 ;  /* 0x0000001bec007210 */ /* 0x000fe40007ffe8fb */
[----:B---3--:R-:W-:Y:S01]  /*5520*/  F2FP.PACK_AB R99, R15, R14 ;  /* 0x0000000e0f63723e */ /* 0x008fe200000000ff */
[----:B------:R-:W-:Y:S01]  /*5530*/  FADD.FTZ R10, R10, R3 ;  /* 0x000000030a0a7221 */ /* 0x000fe20000010000 */
[----:B------:R-:W-:-:S04]  /*5540*/  SHF.R.S32.HI R2, RZ, 0x1f, R0 ;  /* 0x0000001fff027819 */ /* 0x000fc80000011400 */
[----:B------:R-:W-:Y:S01]  /*5550*/  LEA.HI R27, R2, R0, RZ, 0x6 ;  /* 0x00000000021b7211 */ /* 0x000fe200078f30ff */
        /* <DEDUP_REMOVED lines=13> */
[----:B------:R-:W-:Y:S01]  /*5630*/  IADD3 R220, R213, 0x1400, RZ ;  /* 0x00001400d5dc7810 */ /* 0x000fe20007ffe0ff */
[----:B------:R-:W-:Y:S02]  /*5640*/  FADD.FTZ R3, R207, R3 ;  /* 0x00000003cf037221 */ /* 0x000fe40000010000 */
[----:B------:R-:W-:-:S02]  /*5650*/  FADD.FTZ R4, R240, R2 ;  /* 0x00000002f0047221 */ /* 0x000fc40000010000 */
[----:B------:R-:W-:Y:S01]  /*5660*/  FADD.FTZ R2, R230, R0 ;  /* 0x00000000e6027221 */ /* 0x000fe20000010000 */
[C---:B------:R-:W-:Y:S01]  /*5670*/  HMMA.16816.F32 R160, R96.reuse, R172, R68 ;  /* 0x000000ac60a0723c */ /* 0x040fe20000001844 */
[----:B------:R-:W-:Y:S01]  /*5680*/  FADD.FTZ R0, R219, R5 ;  /* 0x00000005db007221 */ /* 0x000fe20000010000 */
[C---:B------:R-:W-:Y:S01]  /*5690*/  IADD3 R219, R213.reuse, 0x1800, RZ ;  /* 0x00001800d5db7810 */ /* 0x040fe20007ffe0ff */
[----:B------:R-:W-:Y:S01]  /*56a0*/  FADD.FTZ R3, R214, R3 ;  /* 0x00000003d6037221 */ /* 0x000fe20000010000 */
[----:B------:R-:W-:Y:S01]  /*56b0*/  IADD3 R214, R213, 0x2c00, RZ ;  /* 0x00002c00d5d67810 */ /* 0x000fe20007ffe0ff */
[----:B------:R-:W-:Y:S02]  /*56c0*/  FADD.FTZ R4, R245, R4 ;  /* 0x00000004f5047221 */ /* 0x000fe40000010000 */
[----:B------:R-:W-:Y:S01]  /*56d0*/  FADD.FTZ R0, R217, R0 ;  /* 0x00000000d9007221 */ /* 0x000fe20000010000 */
[----:B------:R-:W-:Y:S01]  /*56e0*/  HMMA.16816.F32 R128, R96, R140, R128 ;  /* 0x0000008c6080723c */ /* 0x000fe20000001880 */
[----:B------:R-:W-:Y:S01]  /*56f0*/  FADD.FTZ R5, R235, R2 ;  /* 0x00000002eb057221 */ /* 0x000fe20000010000 */
[----:B------:R-:W-:Y:S01]  /*5700*/  IADD3 R217, R213, 0x2000, RZ ;  /* 0x00002000d5d97810 */ /* 0x000fe20007ffe0ff */
[----:B------:R-:W-:-:S02]  /*5710*/  FADD.FTZ R3, R206, R3 ;  /* 0x00000003ce037221 */ /* 0x000fc40000010000 */
[----:B------:R-:W-:Y:S02]  /*5720*/  FADD.FTZ R4, R244, R4 ;  /* 0x00000004f4047221 */ /* 0x000fe40000010000 */
[----:B------:R-:W-:Y:S01]  /*5730*/  FADD.FTZ R0, R215, R0 ;  /* 0x00000000d7007221 */ /* 0x000fe20000010000 */
[C---:B------:R-:W-:Y:S01]  /*5740*/  HMMA.16816.F32 R144, R96.reuse, R156, R144 ;  /* 0x0000009c6090723c */ /* 0x040fe20000001890 */
[----:B------:R-:W-:Y:S01]  /*5750*/  FADD.FTZ R5, R234, R5 ;  /* 0x00000005ea057221 */ /* 0x000fe20000010000 */
[----:B------:R-:W-:Y:S01]  /*5760*/  IADD3 R215, R213, 0x2800, RZ ;  /* 0x00002800d5d77810 */ /* 0x000fe20007ffe0ff */
        /* <DEDUP_REMOVED lines=28> */
[----:B------:R-:W-:Y:S01]  /*5930*/  HMMA.16816.F32 R96, R96, R6, R40 ;  /* 0x000000066060723c */ /* 0x000fe20000001828 */
[----:B------:R-:W-:Y:S02]  /*5940*/  FADD.FTZ R5, R23, R5 ;  /* 0x0000000517057221 */ /* 0x000fe40000010000 */
[----:B------:R-:W-:Y:S02]  /*5950*/  FADD.FTZ R2, R13, R0 ;  /* 0x000000000d027221 */ /* 0x000fe40000010000 */
[----:B------:R-:W-:Y:S02]  /*5960*/  FADD.FTZ R0, R26, R4 ;  /* 0x000000041a007221 */ /* 0x000fe40000010000 */
[----:B------:R-:W-:Y:S02]  /*5970*/  FADD.FTZ R4, R17, R3 ;  /* 0x0000000311047221 */ /* 0x000fe40000010000 */
[----:B------:R-:W-:-:S02]  /*5980*/  FADD.FTZ R5, R22, R5 ;  /* 0x0000000516057221 */ /* 0x000fc40000010000 */
[----:B------:R-:W-:Y:S02]  /*5990*/  FADD.FTZ R3, R14, R2 ;  /* 0x000000020e037221 */ /* 0x000fe40000010000 */
[----:B------:R-:W-:Y:S01]  /*59a0*/  FADD.FTZ R2, R25, R0 ;  /* 0x0000000019027221 */ /* 0x000fe20000010000 */
[----:B------:R-:W-:Y:S01]  /*59b0*/  SHF.R.S32.HI R0, RZ, 0x6, R27 ;  /* 0x00000006ff007819 */ /* 0x000fe2000001141b */
[----:B------:R-:W-:Y:S02]  /*59c0*/  FADD.FTZ R5, R20, R5 ;  /* 0x0000000514057221 */ /* 0x000fe40000010000 */
[----:B------:R-:W-:Y:S01]  /*59d0*/  FADD.FTZ R6, R16, R4 ;  /* 0x0000000410067221 */ /* 0x000fe20000010000 */
[----:B------:R-:W-:Y:S01]  /*59e0*/  IMNMX R0, RZ, R0, !PT ;  /* 0x00000000ff007217 */ /* 0x000fe20007800200 */
[----:B------:R-:W-:Y:S02]  /*59f0*/  FADD.FTZ R4, R15, R3 ;  /* 0x000000030f047221 */ /* 0x000fe40000010000 */
[----:B------:R-:W-:Y:S01]  /*5a00*/  FADD.FTZ R3, R24, R2 ;  /* 0x0000000218037221 */ /* 0x000fe20000010000 */
[----:B------:R1:W-:Y:S01]  /*5a10*/  STL [R1+0x14], R6 ;  /* 0x0000140601007387 */ /* 0x0003e20000100800 */
[----:B------:R-:W-:Y:S01]  /*5a20*/  FADD.FTZ R2, R21, R5 ;  /* 0x0000000515027221 */ /* 0x000fe20000010000 */
[----:B------:R-:W-:-:S02]  /*5a30*/  ISETP.GE.AND P0, PT, R204, R0, PT ;  /* 0x00000000cc00720c */ /* 0x000fc40003f06270 */
[----:B------:R1:W-:Y:S04]  /*5a40*/  STL [R1+0x18], R4 ;  /* 0x0000180401007387 */ /* 0x0003e80000100800 */
[----:B------:R1:W-:Y:S04]  /*5a50*/  STL [R1+0x40], R0 ;  /* 0x0000400001007387 */ /* 0x0003e80000100800 */
[----:B------:R1:W-:Y:S04]  /*5a60*/  STL [R1+0x1c], R3 ;  /* 0x00001c0301007387 */ /* 0x0003e80000100800 */
[----:B------:R1:W-:Y:S01]  /*5a70*/  STL [R1+0x20], R2 ;  /* 0x0000200201007387 */ /* 0x0003e20000100800 */
[----:B------:R-:W-:Y:S05]  /*5a80*/  @!P0 BRA `(.L_x_622) ;  /* 0x000049f000008947 */ /* 0x000fea0003800000 */
[----:B------:R-:W2:Y:S04]  /*5a90*/  LDL.64 R32, [R1+0x60] ;  /* 0x0000600001207983 */ /* 0x000ea80000100a00 */
[----:B------:R-:W3:Y:S04]  /*5aa0*/  LDL.64 R30, [R1+0x58] ;  /* 0x00005800011e7983 */ /* 0x000ee80000100a00 */
[----:B------:R-:W4:Y:S04]  /*5ab0*/  LDL.64 R28, [R1+0x50] ;  /* 0x00005000011c7983 */ /* 0x000f280000100a00 */
[----:B------:R-:W5:Y:S01]  /*5ac0*/  LDL.64 R54, [R1+0x48] ;  /* 0x0000480001367983 */ /* 0x000f620000100a00 */
[----:B------:R-:W-:Y:S01]  /*5ad0*/  IMAD.MOV.U32 R101, RZ, RZ, R104 ;  /* 0x000000ffff657224 */ /* 0x000fe200078e0068 */
[----:B------:R-:W-:Y:S01]  /*5ae0*/  MOV R106, R103 ;  /* 0x00000067006a7202 */ /* 0x000fe20000000f00 */
[----:B------:R-:W-:-:S02]  /*5af0*/  IMAD.MOV.U32 R100, RZ, RZ, R105 ;  /* 0x000000ffff647224 */ /* 0x000fc400078e0069 */
[----:B------:R-:W-:Y:S02]  /*5b00*/  IMAD.MOV.U32 R107, RZ, RZ, R102 ;  /* 0x000000ffff6b7224 */ /* 0x000fe400078e0066 */
[----:B------:R-:W-:Y:S01]  /*5b10*/  IMAD.MOV.U32 R225, RZ, RZ, R204 ;  /* 0x000000ffffe17224 */ /* 0x000fe200078e00cc */
[C---:B-12---:R-:W-:Y:S02]  /*5b20*/  IADD3 R2, P0, R32.reuse, 0x20, RZ ;  /* 0x0000002020027810 */ /* 0x046fe40007f1e0ff */
[----:B------:R-:W-:Y:S02]  /*5b30*/  IADD3 R0, P3, R32, 0x40, RZ ;  /* 0x0000004020007810 */ /* 0x000fe40007f7e0ff */
[----:B---3--:R-:W-:Y:S01]  /*5b40*/  IADD3 R3, P1, R30, 0x20, RZ ;  /* 0x000000201e037810 */ /* 0x008fe20007f3e0ff */
[----:B------:R4:W-:Y:S04]  /*5b50*/  STL [R1+0x3c], R2 ;  /* 0x00003c0201007387 */ /* 0x0009e80000100800 */
[----:B------:R1:W-:Y:S04]  /*5b60*/  STL [R1+0x34], R0 ;  /* 0x0000340001007387 */ /* 0x0003e80000100800 */
[----:B------:R2:W-:Y:S01]  /*5b70*/  STL [R1+0x2c], R3 ;  /* 0x00002c0301007387 */ /* 0x0005e20000100800 */
[----:B----4-:R-:W-:-:S02]  /*5b80*/  IADD3.X R2, RZ, R29, RZ, P0, !PT ;  /* 0x0000001dff027210 */ /* 0x010fc400007fe4ff */
[----:B-1----:R-:W-:-:S03]  /*5b90*/  IADD3 R0, P0, R30, 0x40, RZ ;  /* 0x000000401e007810 */ /* 0x002fc60007f1e0ff */
[----:B------:R5:W-:Y:S01]  /*5ba0*/  STL [R1+0x38], R2 ;  /* 0x0000380201007387 */ /* 0x000be20000100800 */
[----:B--2---:R-:W-:-:S03]  /*5bb0*/  IADD3.X R3, RZ, R29, RZ, P3, !PT ;  /* 0x0000001dff037210 */ /* 0x004fc60001ffe4ff */
[----:B------:R1:W-:Y:S04]  /*5bc0*/  STL [R1+0x24], R0 ;  /* 0x0000240001007387 */ /* 0x0003e80000100800 */
[----:B------:R-:W-:Y:S01]  /*5bd0*/  STL [R1+0x30], R3 ;  /* 0x0000300301007387 */ /* 0x000fe20000100800 */
[----:B-----5:R-:W-:Y:S01]  /*5be0*/  IMAD.X R2, RZ, RZ, R55, P1 ;  /* 0x000000ffff027224 */ /* 0x020fe200008e0637 */
[----:B-1----:R-:W-:-:S05]  /*5bf0*/  IADD3.X R0, RZ, R55, RZ, P0, !PT ;  /* 0x00000037ff007210 */ /* 0x002fca00007fe4ff */
[----:B------:R1:W-:Y:S04]  /*5c00*/  STL [R1+0x10], R0 ;  /* 0x0000100001007387 */ /* 0x0003e80000100800 */
[----:B------:R2:W-:Y:S04]  /*5c10*/  STL [R1+0x28], R2 ;  /* 0x0000280201007387 */ /* 0x0005e80000100800 */
[----:B------:R-:W1:Y:S02]  /*5c20*/  LDL R55, [R1+0x6c] ;  /* 0x00006c0001377983 */ /* 0x000e640000100800 */
[----:B-1----:R-:W-:-:S05]  /*5c30*/  @P2 IMAD.HI.U32 R0, R55, c[0x0][0x2c8], RZ ;  /* 0x0000b20037002a27 */ /* 0x002fca00078e00ff */
[----:B------:R2:W-:Y:S02]  /*5c40*/  @P2 STL [R1+0x68], R0 ;  /* 0x0000680001002387 */ /* 0x0005e40000100800 */
.L_x_623:
[----:B------:R-:W3:Y:S01]  /*5c50*/  LDL R47, [R1+0x3c] ;  /* 0x00003c00012f7983 */ /* 0x000ee20000100800 */
[----:B------:R-:W-:Y:S04]  /*5c60*/  DEPBAR.LE SB0, 0x0 ;  /* 0x000080000000791a */ /* 0x000fe80000000000 */
[----:B------:R-:W4:Y:S01]  /*5c70*/  LDL.64 R42, [R1+0x60] ;  /* 0x00006000012a7983 */ /* 0x000f220000100a00 */
[C---:B------:R-:W-:Y:S01]  /*5c80*/  ISETP.GE.AND P3, PT, R225.reuse, RZ, PT ;  /* 0x000000ffe100720c */ /* 0x040fe20003f66270 */
[----:B------:R-:W-:Y:S01]  /*5c90*/  IMAD.MOV.U32 R46, RZ, RZ, c[0x0][0x20c] ;  /* 0x00008300ff2e7624 */ /* 0x000fe200078e00ff */
[----:B------:R-:W-:Y:S02]  /*5ca0*/  MOV R45, c[0x0][0x208] ;  /* 0x00008200002d7a02 */ /* 0x000fe40000000f00 */
[----:B------:R-:W-:Y:S01]  /*5cb0*/  MOV R238, c[0x0][0x1e0] ;  /* 0x0000780000ee7a02 */ /* 0x000fe20000000f00 */
[----:B------:R-:W5:Y:S04]  /*5cc0*/  LDL R55, [R1+0x38] ;  /* 0x0000380001377983 */ /* 0x000f680000100800 */
[----:B--2---:R-:W2:Y:S01]  /*5cd0*/  LDL.64 R40, [R1+0x50] ;  /* 0x0000500001287983 */ /* 0x004ea20000100a00 */
[----:B------:R-:W-:Y:S03]  /*5ce0*/  IMAD.SHL.U32 R238, R238, 0x20, RZ ;  /* 0x00000020eeee7824 */ /* 0x000fe600078e00ff */
[----:B------:R-:W-:Y:S01]  /*5cf0*/  @P3 SHF.R.S32.HI R0, RZ, 0x1f, R225 ;  /* 0x0000001fff003819 */ /* 0x000fe200000114e1 */
[C---:B------:R-:W-:Y:S01]  /*5d00*/  @P3 IMAD.WIDE.U32 R28, R225.reuse, c[0x0][0x208], RZ ;  /* 0x00008200e11c3a25 */ /* 0x040fe200078e00ff */
[----:B------:R-:W2:Y:S03]  /*5d10*/  LDL R58, [R1+0x34] ;  /* 0x00003400013a7983 */ /* 0x000ea60000100800 */
[----:B------:R-:W-:Y:S01]  /*5d20*/  @P3 IMAD R0, R0, c[0x0][0x208], RZ ;  /* 0x0000820000003a24 */ /* 0x000fe200078e02ff */
[----:B------:R-:W2:Y:S01]  /*5d30*/  LDL R54, [R1+0x30] ;  /* 0x0000300001367983 */ /* 0x000ea20000100800 */
[C---:B------:R-:W-:Y:S02]  /*5d40*/  @P3 IMAD.SHL.U32 R2, R28.reuse, 0x40, RZ ;  /* 0x000000401c023824 */ /* 0x040fe400078e00ff */
[----:B------:R-:W-:Y:S01]  /*5d50*/  @P3 IMAD R0, R225, c[0x0][0x20c], R0 ;  /* 0x00008300e1003a24 */ /* 0x000fe200078e0200 */
[----:B------:R-:W-:Y:S04]  /*5d60*/  BAR.SYNC.DEFER_BLOCKING 0x0 ;  /* 0x0000000000007b1d */ /* 0x000fe80000010000 */
[----:B------:R-:W-:Y:S04]  /*5d70*/  @P3 IADD3 R0, R29, R0, RZ ;  /* 0x000000001d003210 */ /* 0x000fe80007ffe0ff */
[----:B------:R-:W-:Y:S01]  /*5d80*/  @P3 SHF.L.U64.HI R0, R28, 0x6, R0 ;  /* 0x000000061c003819 */ /* 0x000fe20000010200 */
[----:B------:R-:W-:Y:S08]  /*5d90*/  LDSM.16.M88.4 R64, [R211+0x6100] ;  /* 0x00610000d340783b */ /* 0x000ff00000000200 */
[----:B------:R-:W1:Y:S08]  /*5da0*/  LDSM.16.M88.4 R16, [R208+0x3100] ;  /* 0x00310000d010783b */ /* 0x000e700000000200 */
[----:B------:R-:W1:Y:S08]  /*5db0*/  LDSM.16.M88.4 R60, [R211+0x7100] ;  /* 0x00710000d33c783b */ /* 0x000e700000000200 */
[----:B------:R-:W1:Y:S08]  /*5dc0*/  LDSM.16.M88.4 R32, [R208+0x3500] ;  /* 0x00350000d020783b */ /* 0x000e700000000200 */
[----:B------:R-:W2:Y:S06]  /*5dd0*/  LDL.64 R240, [R1+0x58] ;  /* 0x0000580001f07983 */ /* 0x000eac0000100a00 */
[----:B------:R-:W2:Y:S08]  /*5de0*/  LDSM.16.M88.4 R48, [R208+0x3900] ;  /* 0x00390000d030783b */ /* 0x000eb00000000200 */
[----:B------:R-:W2:Y:S01]  /*5df0*/  LDL.64 R234, [R1+0x48] ;  /* 0x0000480001ea7983 */ /* 0x000ea20000100a00 */
[-C--:B-1----:R-:W-:Y:S05]  /*5e00*/  HMMA.16816.F32 R4, R64, R16.reuse, RZ ;  /* 0x000000104004723c */ /* 0x082fea00000018ff */
[----:B------:R-:W1:Y:S03]  /*5e10*/  LDSM.16.M88.4 R108, [R208+0x3d00] ;  /* 0x003d0000d06c783b */ /* 0x000e660000000200 */
[C---:B------:R-:W-:Y:S05]  /*5e20*/  HMMA.16816.F32 R8, R60.reuse, R16, RZ ;  /* 0x000000103c08723c */ /* 0x040fea00000018ff */
[----:B------:R-:W-:Y:S03]  /*5e30*/  LDSM.16.M88.4 R176, [R212+0x6100] ;  /* 0x00610000d4b0783b */ /* 0x000fe60000000200 */
[-C--:B------:R-:W-:Y:S05]  /*5e40*/  HMMA.16816.F32 R12, R60, R18.reuse, RZ ;  /* 0x000000123c0c723c */ /* 0x080fea00000018ff */
[----:B------:R-:W1:Y:S03]  /*5e50*/  LDSM.16.M88.4 R180, [R213] ;  /* 0x00000000d5b4783b */ /* 0x000e660000000200 */
[C---:B------:R-:W-:Y:S05]  /*5e60*/  HMMA.16816.F32 R16, R64.reuse, R18, RZ ;  /* 0x000000124010723c */ /* 0x040fea00000018ff */
[----:B------:R-:W1:Y:S03]  /*5e70*/  LDSM.16.M88.4 R184, [R212+0x7100] ;  /* 0x00710000d4b8783b */ /* 0x000e660000000200 */
[-C--:B------:R-:W-:Y:S05]  /*5e80*/  HMMA.16816.F32 R20, R64, R32.reuse, RZ ;  /* 0x000000204014723c */ /* 0x080fea00000018ff */
[----:B------:R-:W1:Y:S03]  /*5e90*/  LDSM.16.M88.4 R188, [R224] ;  /* 0x00000000e0bc783b */ /* 0x000e660000000200 */
[C---:B------:R-:W-:Y:S05]  /*5ea0*/  HMMA.16816.F32 R24, R60.reuse, R32, RZ ;  /* 0x000000203c18723c */ /* 0x040fea00000018ff */
[----:B------:R-:W1:Y:S03]  /*5eb0*/  LDSM.16.M88.4 R192, [R223] ;  /* 0x00000000dfc0783b */ /* 0x000e660000000200 */
[-C--:B------:R-:W-:Y:S05]  /*5ec0*/  HMMA.16816.F32 R28, R60, R34.reuse, RZ ;  /* 0x000000223c1c723c */ /* 0x080fea00000018ff */
[----:B------:R-:W1:Y:S03]  /*5ed0*/  LDSM.16.M88.4 R196, [R222] ;  /* 0x00000000dec4783b */ /* 0x000e660000000200 */
[C---:B------:R-:W-:Y:S05]  /*5ee0*/  HMMA.16816.F32 R32, R64.reuse, R34, RZ ;  /* 0x000000224020723c */ /* 0x040fea00000018ff */
[----:B------:R-:W2:Y:S04]  /*5ef0*/  LDL R237, [R1+0x68] ;  /* 0x0000680001ed7983 */ /* 0x000ea80000100800 */
[----:B------:R-:W2:Y:S04]  /*5f00*/  LDL R232, [R1+0x2c] ;  /* 0x00002c0001e87983 */ /* 0x000ea80000100800 */
[----:B------:R-:W2:Y:S04]  /*5f10*/  LDL R231, [R1+0x28] ;  /* 0x0000280001e77983 */ /* 0x000ea80000100800 */
[----:B------:R-:W2:Y:S04]  /*5f20*/  LDL R252, [R1+0x24] ;  /* 0x0000240001fc7983 */ /* 0x000ea80000100800 */
[----:B------:R-:W2:Y:S04]  /*5f30*/  LDL R251, [R1+0x10] ;  /* 0x0000100001fb7983 */ /* 0x000ea80000100800 */
[----:B------:R-:W2:Y:S04]  /*5f40*/  LDL R236, [R1+0x70] ;  /* 0x0000700001ec7983 */ /* 0x000ea80000100800 */
[----:B------:R-:W2:Y:S01]  /*5f50*/  LDL R233, [R1+0x50] ;  /* 0x0000500001e97983 */ /* 0x000ea20000100800 */
[C---:B---3--:R-:W-:Y:S02]  /*5f60*/  @P3 IADD3 R36, P0, R2.reuse, R47, RZ ;  /* 0x0000002f02243210 */ /* 0x048fe40007f1e0ff */
[----:B----4-:R-:W-:Y:S03]  /*5f70*/  @P3 IADD3 R3, P1, R2, R42, RZ ;  /* 0x0000002a02033210 */ /* 0x010fe60007f3e0ff */
[----:B-----5:R-:W-:Y:S01]  /*5f80*/  @P3 IMAD.X R38, R0, 0x1, R55, P0 ;  /* 0x0000000100263824 */ /* 0x020fe200000e0637 */
[----:B------:R-:W-:Y:S02]  /*5f90*/  @P3 LEA R56, P0, R36, c[0x0][0x1f8], 0x1 ;  /* 0x00007e0024383a11 */ /* 0x000fe400078008ff */
[----:B--2---:R-:W-:Y:S02]  /*5fa0*/  @P3 IADD3.X R37, R0, R41, RZ, P1, !PT ;  /* 0x0000002900253210 */ /* 0x004fe40000ffe4ff */
[C---:B------:R-:W-:Y:S02]  /*5fb0*/  @P3 LEA R52, P1, R3.reuse, c[0x0][0x1f8], 0x1 ;  /* 0x00007e0003343a11 */ /* 0x040fe400078208ff */
[----:B------:R-:W-:Y:S02]  /*5fc0*/  @P3 LEA.HI.X R57, R36, c[0x0][0x1fc], R38, 0x1, P0 ;  /* 0x00007f0024393a11 */ /* 0x000fe400000f0c26 */
[----:B------:R-:W-:Y:S02]  /*5fd0*/  @P3 LEA.HI.X R53, R3, c[0x0][0x1fc], R37, 0x1, P1 ;  /* 0x00007f0003353a11 */ /* 0x000fe400008f0c25 */
[-C--:B------:R-:W-:Y:S01]  /*5fe0*/  HMMA.16816.F32 R36, R64, R48.reuse, RZ ;  /* 0x000000304024723c */ /* 0x080fe200000018ff */
[C---:B------:R-:W-:Y:S02]  /*5ff0*/  @P3 LEA R3, P0, R45.reuse, R2, 0x5 ;  /* 0x000000022d033211 */ /* 0x040fe400078028ff */
[----:B------:R-:W-:Y:S01]  /*6000*/  @P3 IADD3 R44, P1, R2, R58, RZ ;  /* 0x0000003a022c3210 */ /* 0x000fe20007f3e0ff */
[----:B------:R-:W-:Y:S01]  /*6010*/  @!PT LDS RZ, [RZ] ;  /* 0x00000000fffff984 */ /* 0x000fe20000000800 */
[----:B------:R-:W-:Y:S01]  /*6020*/  @!PT LDS RZ, [RZ] ;  /* 0x00000000fffff984 */ /* 0x000fe20000000800 */
[----:B------:R-:W-:Y:S01]  /*6030*/  @!PT LDS RZ, [RZ] ;  /* 0x00000000fffff984 */ /* 0x000fe20000000800 */
[----:B------:R1:W-:Y:S01]  /*6040*/  @P3 LDGSTS.E.BYPASS.LTC128B.128 [R226+0x100], [R52.64], !P6 ;  /* 0x0010000034e23fae */ /* 0x0003e2000f101d46 */
[----:B------:R-:W-:Y:S02]  /*6050*/  @P3 LEA.HI.X R2, R45, R0, R46, 0x5, P0 ;  /* 0x000000002d023211 */ /* 0x000fe400000f2c2e */
[----:B------:R-:W-:Y:S02]  /*6060*/  @P3 IADD3 R45, P0, R3, R42, RZ ;  /* 0x0000002a032d3210 */ /* 0x000fe40007f1e0ff */
[----:B------:R-:W-:Y:S03]  /*6070*/  @P3 IADD3.X R0, R0, R54, RZ, P1, !PT ;  /* 0x0000003600003210 */ /* 0x000fe60000ffe4ff */
[----:B------:R-:W-:Y:S01]  /*6080*/  @P3 IMAD.X R46, R2, 0x1, R41, P0 ;  /* 0x00000001022e3824 */ /* 0x000fe200000e0629 */
[----:B------:R2:W-:Y:S01]  /*6090*/  @P3 LDGSTS.E.BYPASS.LTC128B.128 [R226+0x1100], [R56.64], !P5 ;  /* 0x0110000038e23fae */ /* 0x0005e2000e901d46 */
[C---:B------:R-:W-:Y:S02]  /*60a0*/  HMMA.16816.F32 R40, R60.reuse, R48, RZ ;  /* 0x000000303c28723c */ /* 0x040fe400000018ff */
[C---:B------:R-:W-:Y:S02]  /*60b0*/  @P3 LEA R104, P1, R44.reuse, c[0x0][0x1f8], 0x1 ;  /* 0x00007e002c683a11 */ /* 0x040fe400078208ff */
[C---:B------:R-:W-:Y:S02]  /*60c0*/  @P3 LEA R200, P0, R45.reuse, c[0x0][0x1f8], 0x1 ;  /* 0x00007e002dc83a11 */ /* 0x040fe400078008ff */
[----:B------:R-:W-:Y:S02]  /*60d0*/  @P3 LEA.HI.X R105, R44, c[0x0][0x1fc], R0, 0x1, P1 ;  /* 0x00007f002c693a11 */ /* 0x000fe400008f0c00 */
[----:B------:R-:W-:Y:S03]  /*60e0*/  @P3 LEA.HI.X R201, R45, c[0x0][0x1fc], R46, 0x1, P0 ;  /* 0x00007f002dc93a11 */ /* 0x000fe600000f0c2e */
[----:B------:R3:W-:Y:S01]  /*60f0*/  @P3 LDGSTS.E.BYPASS.LTC128B.128 [R226+0x2100], [R104.64], !P4 ;  /* 0x0210000068e23fae */ /* 0x0007e2000e101d46 */
[C---:B------:R-:W-:Y:S02]  /*6100*/  @P3 IADD3 R0, P1, R3.reuse, R47, RZ ;  /* 0x0000002f03003210 */ /* 0x040fe40007f3e0ff */
[-C--:B------:R-:W-:Y:S01]  /*6110*/  HMMA.16816.F32 R44, R60, R50.reuse, RZ ;  /* 0x000000323c2c723c */ /* 0x080fe200000018ff */
[----:B------:R-:W-:Y:S02]  /*6120*/  @P3 IADD3 R3, P0, R3, R58, RZ ;  /* 0x0000003a03033210 */ /* 0x000fe40007f1e0ff */
[----:B------:R-:W-:Y:S02]  /*6130*/  @P3 IADD3.X R55, R2, R55, RZ, P1, !PT ;  /* 0x0000003702373210 */ /* 0x000fe40000ffe4ff */
[----:B------:R4:W-:Y:S01]  /*6140*/  @P3 LDGSTS.E.BYPASS.LTC128B.128 [R226+0x900], [R200.64], !P6 ;  /* 0x00900000c8e23fae */ /* 0x0009e2000f101d46 */
[----:B------:R-:W-:Y:S01]  /*6150*/  @P3 LEA R102, P1, R0, c[0x0][0x1f8], 0x1 ;  /* 0x00007e0000663a11 */ /* 0x000fe200078208ff */
[----:B------:R-:W-:Y:S01]  /*6160*/  @P3 IMAD.X R54, R2, 0x1, R54, P0 ;  /* 0x0000000102363824 */ /* 0x000fe200000e0636 */
[C---:B------:R-:W-:Y:S04]  /*6170*/  HMMA.16816.F32 R48, R64.reuse, R50, RZ ;  /* 0x000000324030723c */ /* 0x040fe800000018ff */
[C---:B------:R-:W-:Y:S02]  /*6180*/  @P3 LEA R2, P0, R3.reuse, c[0x0][0x1f8], 0x1 ;  /* 0x00007e0003023a11 */ /* 0x040fe400078008ff */
[----:B------:R-:W-:Y:S02]  /*6190*/  @P3 LEA.HI.X R103, R0, c[0x0][0x1fc], R55, 0x1, P1 ;  /* 0x00007f0000673a11 */ /* 0x000fe400008f0c37 */
[----:B------:R-:W-:Y:S02]  /*61a0*/  @P3 LEA.HI.X R3, R3, c[0x0][0x1fc], R54, 0x1, P0 ;  /* 0x00007f0003033a11 */ /* 0x000fe400000f0c36 */
[-C--:B-1----:R-:W-:Y:S01]  /*61b0*/  HMMA.16816.F32 R52, R64, R108.reuse, RZ ;  /* 0x0000006c4034723c */ /* 0x082fe200000018ff */
[----:B------:R1:W-:Y:S07]  /*61c0*/  @P3 LDGSTS.E.BYPASS.LTC128B.128 [R226+0x1900], [R102.64], !P5 ;  /* 0x0190000066e23fae */ /* 0x0003ee000e901d46 */
[C---:B--2---:R-:W-:Y:S01]  /*61d0*/  HMMA.16816.F32 R56, R60.reuse, R108, RZ ;  /* 0x0000006c3c38723c */ /* 0x044fe200000018ff */
[----:B------:R2:W-:Y:S01]  /*61e0*/  @P3 LDGSTS.E.BYPASS.LTC128B.128 [R226+0x2900], [R2.64], !P4 ;  /* 0x0290000002e23fae */ /* 0x0005e2000e101d46 */
[C---:B------:R-:W-:Y:S06]  /*61f0*/  ISETP.GE.AND P3, PT, R225.reuse, 0x1, PT ;  /* 0x00000001e100780c */ /* 0x040fec0003f66270 */
[-C--:B------:R-:W-:Y:S01]  /*6200*/  HMMA.16816.F32 R60, R60, R110.reuse, RZ ;  /* 0x0000006e3c3c723c */ /* 0x080fe200000018ff */
[----:B----4-:R-:W-:Y:S07]  /*6210*/  LDSM.16.M88.4 R200, [R208+0x4500] ;  /* 0x00450000d0c8783b */ /* 0x010fee0000000200 */
[----:B------:R-:W-:Y:S01]  /*6220*/  HMMA.16816.F32 R64, R64, R110, RZ ;  /* 0x0000006e4040723c */ /* 0x000fe200000018ff */
[----:B------:R-:W0:Y:S07]  /*6230*/  LDGDEPBAR ;  /* 0x00000000000079af */ /* 0x000e2e0000000000 */
[-C--:B------:R-:W-:Y:S01]  /*6240*/  HMMA.16816.F32 R4, R176, R180.reuse, R4 ;  /* 0x000000b4b004723c */ /* 0x080fe20000001804 */
[----:B------:R-:W-:Y:S07]  /*6250*/  LDSM.16.M88.4 R108, [R211+0x8100] ;  /* 0x00810000d36c783b */ /* 0x000fee0000000200 */
[C---:B------:R-:W-:Y:S01]  /*6260*/  HMMA.16816.F32 R8, R184.reuse, R180, R8 ;  /* 0x000000b4b808723c */ /* 0x040fe20000001808 */
[----:B------:R-:W-:Y:S07]  /*6270*/  LDSM.16.M88.4 R204, [R208+0x4900] ;  /* 0x00490000d0cc783b */ /* 0x000fee0000000200 */
[-C--:B------:R-:W-:Y:S08]  /*6280*/  HMMA.16816.F32 R12, R184, R182.reuse, R12 ;  /* 0x000000b6b80c723c */ /* 0x080ff0000000180c */
[C---:B------:R-:W-:Y:S01]  /*6290*/  HMMA.16816.F32 R16, R176.reuse, R182, R16 ;  /* 0x000000b6b010723c */ /* 0x040fe20000001810 */
        /* <DEDUP_REMOVED lines=10> */
[----:B------:R-:W1:Y:S07]  /*6340*/  LDSM.16.M88.4 R192, [R208+0x4d00] ;  /* 0x004d0000d0c0783b */ /* 0x000e6e0000000200 */
[-C--:B------:R-:W-:Y:S08]  /*6350*/  HMMA.16816.F32 R52, R176, R196.reuse, R52 ;  /* 0x000000c4b034723c */ /* 0x080ff00000001834 */
[C---:B------:R-:W-:Y:S08]  /*6360*/  HMMA.16816.F32 R56, R184.reuse, R196, R56 ;  /* 0x000000c4b838723c */ /* 0x040ff00000001838 */
[-C--:B------:R-:W-:Y:S01]  /*6370*/  HMMA.16816.F32 R60, R184, R198.reuse, R60 ;  /* 0x000000c6b83c723c */ /* 0x080fe2000000183c */
[----:B------:R-:W-:Y:S07]  /*6380*/  LDSM.16.M88.4 R184, [R212+0x9100] ;  /* 0x00910000d4b8783b */ /* 0x000fee0000000200 */
[----:B------:R-:W-:Y:S01]  /*6390*/  HMMA.16816.F32 R64, R176, R198, R64 ;  /* 0x000000c6b040723c */ /* 0x000fe20000001840 */
[----:B------:R-:W-:Y:S07]  /*63a0*/  LDSM.16.M88.4 R176, [R212+0x8100] ;  /* 0x00810000d4b0783b */ /* 0x000fee0000000200 */
[-C--:B----4-:R-:W-:Y:S01]  /*63b0*/  HMMA.16816.F32 R4, R108, R180.reuse, R4 ;  /* 0x000000b46c04723c */ /* 0x090fe20000001804 */
[----:B------:R-:W-:Y:S07]  /*63c0*/  LDSM.16.M88.4 R196, [R220] ;  /* 0x00000000dcc4783b */ /* 0x000fee0000000200 */
[C---:B-----5:R-:W-:Y:S08]  /*63d0*/  HMMA.16816.F32 R8, R188.reuse, R180, R8 ;  /* 0x000000b4bc08723c */ /* 0x060ff00000001808 */
[-C--:B------:R-:W-:Y:S08]  /*63e0*/  HMMA.16816.F32 R12, R188, R182.reuse, R12 ;  /* 0x000000b6bc0c723c */ /* 0x080ff0000000180c */
[C---:B------:R-:W-:Y:S01]  /*63f0*/  HMMA.16816.F32 R16, R108.reuse, R182, R16 ;  /* 0x000000b66c10723c */ /* 0x040fe20000001810 */
[----:B------:R-:W4:Y:S07]  /*6400*/  LDSM.16.M88.4 R180, [R221] ;  /* 0x00000000ddb4783b */ /* 0x000f2e0000000200 */
[-C--:B------:R-:W-:Y:S08]  /*6410*/  HMMA.16816.F32 R20, R108, R200.reuse, R20 ;  /* 0x000000c86c14723c */ /* 0x080ff00000001814 */
[C---:B------:R-:W-:Y:S08]  /*6420*/  HMMA.16816.F32 R24, R188.reuse, R200, R24 ;  /* 0x000000c8bc18723c */ /* 0x040ff00000001818 */
[-C--:B------:R-:W-:Y:S08]  /*6430*/  HMMA.16816.F32 R28, R188, R202.reuse, R28 ;  /* 0x000000cabc1c723c */ /* 0x080ff0000000181c */
[C---:B------:R-:W-:Y:S01]  /*6440*/  HMMA.16816.F32 R32, R108.reuse, R202, R32 ;  /* 0x000000ca6c20723c */ /* 0x040fe20000001820 */
[----:B------:R-:W5:Y:S07]  /*6450*/  LDSM.16.M88.4 R200, [R219] ;  /* 0x00000000dbc8783b */ /* 0x000f6e0000000200 */
[-C--:B------:R-:W-:Y:S08]  /*6460*/  HMMA.16816.F32 R36, R108, R204.reuse, R36 ;  /* 0x000000cc6c24723c */ /* 0x080ff00000001824 */
[C---:B------:R-:W-:Y:S08]  /*6470*/  HMMA.16816.F32 R40, R188.reuse, R204, R40 ;  /* 0x000000ccbc28723c */ /* 0x040ff00000001828 */
[-C--:B------:R-:W-:Y:S08]  /*6480*/  HMMA.16816.F32 R44, R188, R206.reuse, R44 ;  /* 0x000000cebc2c723c */ /* 0x080ff0000000182c */
[C---:B------:R-:W-:Y:S01]  /*6490*/  HMMA.16816.F32 R48, R108.reuse, R206, R48 ;  /* 0x000000ce6c30723c */ /* 0x040fe20000001830 */
[----:B------:R-:W2:Y:S07]  /*64a0*/  LDSM.16.M88.4 R204, [R218] ;  /* 0x00000000dacc783b */ /* 0x000eae0000000200 */
[-C--:B-1----:R-:W-:Y:S08]  /*64b0*/  HMMA.16816.F32 R52, R108, R192.reuse, R52 ;  /* 0x000000c06c34723c */ /* 0x082ff00000001834 */
[C---:B------:R-:W-:Y:S08]  /*64c0*/  HMMA.16816.F32 R56, R188.reuse, R192, R56 ;  /* 0x000000c0bc38723c */ /* 0x040ff00000001838 */
[-C--:B------:R-:W-:Y:S01]  /*64d0*/  HMMA.16816.F32 R60, R188, R194.reuse, R60 ;  /* 0x000000c2bc3c723c */ /* 0x080fe2000000183c */
[----:B------:R-:W-:Y:S07]  /*64e0*/  LDSM.16.M88.4 R188, [R211+0xb100] ;  /* 0x00b10000d3bc783b */ /* 0x000fee0000000200 */
[----:B------:R-:W-:Y:S01]  /*64f0*/  HMMA.16816.F32 R64, R108, R194, R64 ;  /* 0x000000c26c40723c */ /* 0x000fe20000001840 */
[----:B------:R-:W-:Y:S07]  /*6500*/  LDSM.16.M88.4 R108, [R211+0xa100] ;  /* 0x00a10000d36c783b */ /* 0x000fee0000000200 */
[-C--:B----4-:R-:W-:Y:S01]  /*6510*/  HMMA.16816.F32 R4, R176, R180.reuse, R4 ;  /* 0x000000b4b004723c */ /* 0x090fe20000001804 */
[----:B------:R-:W-:Y:S07]  /*6520*/  LDSM.16.M88.4 R192, [R208+0x5500] ;  /* 0x00550000d0c0783b */ /* 0x000fee0000000200 */
        /* <DEDUP_REMOVED lines=9> */
[-C--:B-----5:R-:W-:Y:S08]  /*65c0*/  HMMA.16816.F32 R36, R176, R200.reuse, R36 ;  /* 0x000000c8b024723c */ /* 0x0a0ff00000001824 */
[C---:B------:R-:W-:Y:S08]  /*65d0*/  HMMA.16816.F32 R40, R184.reuse, R200, R40 ;  /* 0x000000c8b828723c */ /* 0x040ff00000001828 */
[-C--:B------:R-:W-:Y:S08]  /*65e0*/  HMMA.16816.F32 R44, R184, R202.reuse, R44 ;  /* 0x000000cab82c723c */ /* 0x080ff0000000182c */
[C---:B------:R-:W-:Y:S01]  /*65f0*/  HMMA.16816.F32 R48, R176.reuse, R202, R48 ;  /* 0x000000cab030723c */ /* 0x040fe20000001830 */
[----:B------:R-:W-:Y:S07]  /*6600*/  LDSM.16.M88.4 R200, [R217] ;  /* 0x00000000d9c8783b */ /* 0x000fee0000000200 */
[-C--:B--2---:R-:W-:Y:S08]  /*6610*/  HMMA.16816.F32 R52, R176, R204.reuse, R52 ;  /* 0x000000ccb034723c */ /* 0x084ff00000001834 */
[C---:B------:R-:W-:Y:S07]  /*6620*/  HMMA.16816.F32 R56, R184.reuse, R204, R56 ;  /* 0x000000ccb838723c */ /* 0x040fee0000001838 */
[----:B------:R-:W-:Y:S01]  /*6630*/  IADD3 R204, R225, -0x1, RZ ;  /* 0xffffffffe1cc7810 */ /* 0x000fe20007ffe0ff */
[-C--:B------:R-:W-:Y:S01]  /*6640*/  HMMA.16816.F32 R60, R184, R206.reuse, R60 ;  /* 0x000000ceb83c723c */ /* 0x080fe2000000183c */
[----:B------:R-:W2:Y:S03]  /*6650*/  LDSM.16.M88.4 R184, [R208+0x5900] ;  /* 0x00590000d0b8783b */ /* 0x000ea60000000200 */
[----:B------:R-:W-:Y:S04]  /*6660*/  @P3 SHF.R.S32.HI R0, RZ, 0x1f, R204 ;  /* 0x0000001fff003819 */ /* 0x000fe800000114cc */
[----:B------:R-:W-:Y:S01]  /*6670*/  HMMA.16816.F32 R64, R176, R206, R64 ;  /* 0x000000ceb040723c */ /* 0x000fe20000001840 */
[----:B------:R-:W4:Y:S03]  /*6680*/  LDSM.16.M88.4 R176, [R212+0xa100] ;  /* 0x00a10000d4b0783b */ /* 0x000f260000000200 */
[----:B------:R-:W-:Y:S04]  /*6690*/  @P3 IMAD R0, R0, c[0x0][0x1e0], RZ ;  /* 0x0000780000003a24 */ /* 0x000fe800078e02ff */
[-C--:B-1----:R-:W-:Y:S05]  /*66a0*/  HMMA.16816.F32 R4, R108, R180.reuse, R4 ;  /* 0x000000b46c04723c */ /* 0x082fea0000001804 */
[----:B------:R-:W-:Y:S03]  /*66b0*/  @P3 IMAD R0, R204, c[0x0][0x1e4], R0 ;  /* 0x00007900cc003a24 */ /* 0x000fe600078e0200 */
[C---:B------:R-:W-:Y:S08]  /*66c0*/  HMMA.16816.F32 R8, R188.reuse, R180, R8 ;  /* 0x000000b4bc08723c */ /* 0x040ff00000001808 */
[-C--:B------:R-:W-:Y:S08]  /*66d0*/  HMMA.16816.F32 R12, R188, R182.reuse, R12 ;  /* 0x000000b6bc0c723c */ /* 0x080ff0000000180c */
[C---:B------:R-:W-:Y:S01]  /*66e0*/  HMMA.16816.F32 R16, R108.reuse, R182, R16 ;  /* 0x000000b66c10723c */ /* 0x040fe20000001810 */
[----:B------:R-:W1:Y:S07]  /*66f0*/  LDSM.16.M88.4 R180, [R212+0xb100] ;  /* 0x00b10000d4b4783b */ /* 0x000e6e0000000200 */
[-C--:B------:R-:W-:Y:S08]  /*6700*/  HMMA.16816.F32 R20, R108, R192.reuse, R20 ;  /* 0x000000c06c14723c */ /* 0x080ff00000001814 */
        /* <DEDUP_REMOVED lines=11> */
[-C--:B----4-:R-:W-:Y:S08]  /*67c0*/  HMMA.16816.F32 R4, R176, R200.reuse, R4 ;  /* 0x000000c8b004723c */ /* 0x090ff00000001804 */
[C---:B-1----:R-:W-:Y:S08]  /*67d0*/  HMMA.16816.F32 R8, R180.reuse, R200, R8 ;  /* 0x000000c8b408723c */ /* 0x042ff00000001808 */
        /* <DEDUP_REMOVED lines=20> */
[----:B------:R5:W-:Y:S01]  /*6920*/  MUFU.TANH R228, R7 ;  /* 0x0000000700e47308 */ /* 0x000be20000002400 */
[----:B------:R-:W-:Y:S09]  /*6930*/  FMUL.FTZ R17, R17, c[0x0][0x320] ;  /* 0x0000c80011117a20 */ /* 0x000ff20000410000 */
[----:B------:R-:W1:Y:S10]  /*6940*/  MUFU.TANH R207, R8 ;  /* 0x0000000800cf7308 */ /* 0x000e740000002400 */
[----:B------:R-:W1:Y:S01]  /*6950*/  MUFU.TANH R206, R9 ;  /* 0x0000000900ce7308 */ /* 0x000e620000002400 */
[----:B-----5:R-:W5:Y:S09]  /*6960*/  LDSM.16.M88.4 R4, [R216] ;  /* 0x00000000d804783b */ /* 0x020f720000000200 */
[----:B------:R-:W1:Y:S10]  /*6970*/  MUFU.TANH R205, R10 ;  /* 0x0000000a00cd7308 */ /* 0x000e740000002400 */
[----:B------:R1:W1:Y:S10]  /*6980*/  MUFU.TANH R201, R11 ;  /* 0x0000000b00c97308 */ /* 0x0002740000002400 */
[----:B------:R-:W-:Y:S10]  /*6990*/  MUFU.TANH R109, R13 ;  /* 0x0000000d006d7308 */ /* 0x000ff40000002400 */
[----:B------:R-:W-:Y:S01]  /*69a0*/  MUFU.TANH R108, R14 ;  /* 0x0000000e006c7308 */ /* 0x000fe20000002400 */
[-C--:B-----5:R-:W-:Y:S01]  /*69b0*/  HMMA.16816.F32 R20, R176, R4.reuse, R20 ;  /* 0x00000004b014723c */ /* 0x0a0fe20000001814 */
[----:B-1----:R-:W1:Y:S08]  /*69c0*/  LDSM.16.M88.4 R8, [R215] ;  /* 0x00000000d708783b */ /* 0x002e700000000200 */
[----:B------:R-:W-:Y:S01]  /*69d0*/  MUFU.TANH R184, R15 ;  /* 0x0000000f00b87308 */ /* 0x000fe20000002400 */
[C---:B------:R-:W-:Y:S09]  /*69e0*/  HMMA.16816.F32 R24, R180.reuse, R4, R24 ;  /* 0x00000004b418723c */ /* 0x040ff20000001818 */
[----:B------:R-:W-:Y:S01]  /*69f0*/  MUFU.TANH R199, R16 ;  /* 0x0000001000c77308 */ /* 0x000fe20000002400 */
[-C--:B------:R-:W-:Y:S04]  /*6a00*/  HMMA.16816.F32 R28, R180, R6.reuse, R28 ;  /* 0x00000006b41c723c */ /* 0x080fe8000000181c */
[----:B------:R-:W-:Y:S04]  /*6a10*/  FMUL.FTZ R21, R21, c[0x0][0x320] ;  /* 0x0000c80015157a20 */ /* 0x000fe80000410000 */
[C---:B------:R-:W-:Y:S01]  /*6a20*/  HMMA.16816.F32 R32, R176.reuse, R6, R32 ;  /* 0x00000006b020723c */ /* 0x040fe20000001820 */
[----:B------:R-:W5:Y:S03]  /*6a30*/  MUFU.TANH R110, R12 ;  /* 0x0000000c006e7308 */ /* 0x000f660000002400 */
[----:B------:R-:W-:Y:S02]  /*6a40*/  FMUL.FTZ R20, R20, c[0x0][0x320] ;  /* 0x0000c80014147a20 */ /* 0x000fe40000410000 */
[----:B------:R-:W-:Y:S02]  /*6a50*/  FMUL.FTZ R22, R22, c[0x0][0x320] ;  /* 0x0000c80016167a20 */ /* 0x000fe40000410000 */
[----:B------:R-:W-:Y:S03]  /*6a60*/  @P3 IMAD.WIDE.U32 R6, R204, c[0x0][0x1e0], RZ ;  /* 0x00007800cc063a25 */ /* 0x000fe600078e00ff */
[----:B------:R-:W-:Y:S01]  /*6a70*/  MUFU.TANH R198, R17 ;  /* 0x0000001100c67308 */ /* 0x000fe20000002400 */
[----:B------:R-:W-:Y:S01]  /*6a80*/  @P3 IMAD.IADD R0, R7, 0x1, R0 ;  /* 0x0000000107003824 */ /* 0x000fe200078e0200 */
[C---:B------:R-:W-:Y:S01]  /*6a90*/  @P3 SHF.L.U32 R3, R6.reuse, 0x6, RZ ;  /* 0x0000000606033819 */ /* 0x040fe200000006ff */
[----:B------:R-:W2:Y:S01]  /*6aa0*/  LDL R7, [R1+0x74] ;  /* 0x0000740001077983 */ /* 0x000ea20000100800 */
[----:B------:R-:W-:Y:S01]  /*6ab0*/  FMUL.FTZ R23, R23, c[0x0][0x320] ;  /* 0x0000c80017177a20 */ /* 0x000fe20000410000 */
[-C--:B-1----:R-:W-:Y:S03]  /*6ac0*/  HMMA.16816.F32 R36, R176, R8.reuse, R36 ;  /* 0x00000008b024723c */ /* 0x082fe60000001824 */
[----:B------:R-:W-:Y:S01]  /*6ad0*/  @P3 SHF.L.U64.HI R2, R6, 0x6, R0 ;  /* 0x0000000606023819 */ /* 0x000fe20000010200 */
[----:B------:R-:W-:Y:S01]  /*6ae0*/  FMUL.FTZ R30, R30, c[0x0][0x320] ;  /* 0x0000c8001e1e7a20 */ /* 0x000fe20000410000 */
[----:B------:R-:W-:Y:S01]  /*6af0*/  MUFU.TANH R17, R19 ;  /* 0x0000001300117308 */ /* 0x000fe20000002400 */
[----:B------:R1:W2:Y:S01]  /*6b00*/  LDL R0, [R1+0x6c] ;  /* 0x00006c0001007983 */ /* 0x0002a20000100800 */
[----:B------:R-:W-:Y:S01]  /*6b10*/  @P3 IADD3 R4, P0, R3, R240, RZ ;  /* 0x000000f003043210 */ /* 0x000fe20007f1e0ff */
[----:B------:R-:W-:Y:S01]  /*6b20*/  FMUL.FTZ R34, R34, c[0x0][0x320] ;  /* 0x0000c80022227a20 */ /* 0x000fe20000410000 */
[C---:B------:R-:W-:Y:S04]  /*6b30*/  HMMA.16816.F32 R40, R180.reuse, R8, R40 ;  /* 0x00000008b428723c */ /* 0x040fe80000001828 */
[----:B------:R-:W-:Y:S01]  /*6b40*/  FMUL.FTZ R35, R35, c[0x0][0x320] ;  /* 0x0000c80023237a20 */ /* 0x000fe20000410000 */
[----:B------:R-:W-:Y:S01]  /*6b50*/  @P3 IADD3.X R6, R2, R235, RZ, P0, !PT ;  /* 0x000000eb02063210 */ /* 0x000fe200007fe4ff */
[----:B------:R1:W-:Y:S01]  /*6b60*/  MUFU.TANH R187, R34 ;  /* 0x0000002200bb7308 */ /* 0x0003e20000002400 */
[----:B------:R-:W-:Y:S01]  /*6b70*/  FMUL.FTZ R32, R32, c[0x0][0x320] ;  /* 0x0000c80020207a20 */ /* 0x000fe20000410000 */
[----:B------:R-:W-:Y:S01]  /*6b80*/  @P3 IADD3 R5, P0, R3, R232, RZ ;  /* 0x000000e803053210 */ /* 0x000fe20007f1e0ff */
[----:B------:R-:W-:Y:S01]  /*6b90*/  FMUL.FTZ R33, R33, c[0x0][0x320] ;  /* 0x0000c80021217a20 */ /* 0x000fe20000410000 */
[-C--:B------:R-:W-:Y:S03]  /*6ba0*/  HMMA.16816.F32 R44, R180, R10.reuse, R44 ;  /* 0x0000000ab42c723c */ /* 0x080fe6000000182c */
[----:B------:R-:W-:Y:S02]  /*6bb0*/  FMUL.FTZ R31, R31, c[0x0][0x320] ;  /* 0x0000c8001f1f7a20 */ /* 0x000fe40000410000 */
[----:B------:R-:W-:Y:S01]  /*6bc0*/  FMUL.FTZ R36, R36, c[0x0][0x320] ;  /* 0x0000c80024247a20 */ /* 0x000fe20000410000 */
[----:B------:R-:W2:Y:S01]  /*6bd0*/  MUFU.TANH R111, R18 ;  /* 0x00000012006f7308 */ /* 0x000ea20000002400 */
[----:B------:R-:W-:Y:S01]  /*6be0*/  FMUL.FTZ R28, R28, c[0x0][0x320] ;  /* 0x0000c8001c1c7a20 */ /* 0x000fe20000410000 */
[C---:B------:R-:W-:Y:S04]  /*6bf0*/  HMMA.16816.F32 R48, R176.reuse, R10, R48 ;  /* 0x0000000ab030723c */ /* 0x040fe80000001830 */
[----:B------:R-:W-:Y:S02]  /*6c00*/  FMUL.FTZ R39, R39, c[0x0][0x320] ;  /* 0x0000c80027277a20 */ /* 0x000fe40000410000 */
[----:B------:R-:W-:Y:S02]  /*6c10*/  FMUL.FTZ R29, R29, c[0x0][0x320] ;  /* 0x0000c8001d1d7a20 */ /* 0x000fe40000410000 */
[----:B------:R3:W-:Y:S01]  /*6c20*/  MUFU.TANH R188, R35 ;  /* 0x0000002300bc7308 */ /* 0x0007e20000002400 */
[----:B------:R-:W-:Y:S03]  /*6c30*/  FMUL.FTZ R40, R40, c[0x0][0x320] ;  /* 0x0000c80028287a20 */ /* 0x000fe60000410000 */
[----:B-1----:R-:W-:Y:S01]  /*6c40*/  @P3 LEA R34, P1, R4, c[0x0][0x1c8], 0x1 ;  /* 0x0000720004223a11 */ /* 0x002fe200078208ff */
        /* <DEDUP_REMOVED lines=12> */
[----:B---3--:R-:W-:Y:S01]  /*6d10*/  @P3 LEA.HI.X R35, R4, c[0x0][0x1cc], R6, 0x1, P1 ;  /* 0x0000730004233a11 */ /* 0x008fe200008f0c06 */
[----:B------:R-:W-:Y:S01]  /*6d20*/  @P3 IMAD.X R6, R2, 0x1, R231, P0 ;  /* 0x0000000102063824 */ /* 0x000fe200000e06e7 */
[----:B------:R-:W-:Y:S01]  /*6d30*/  @P3 IADD3 R4, P0, R3, R252, RZ ;  /* 0x000000fc03043210 */ /* 0x000fe20007f1e0ff */
        /* <DEDUP_REMOVED lines=9> */
[C---:B-1----:R-:W-:Y:S09]  /*6dd0*/  @P3 LEA R32, P1, R5.reuse, c[0x0][0x1c8], 0x1 ;  /* 0x0000720005203a11 */ /* 0x042ff200078208ff */
[----:B------:R-:W1:Y:S10]  /*6de0*/  MUFU.TANH R103, R20 ;  /* 0x0000001400677308 */ /* 0x000e740000002400 */
[----:B------:R1:W-:Y:S01]  /*6df0*/  MUFU.TANH R195, R30 ;  /* 0x0000001e00c37308 */ /* 0x0003e20000002400 */
[----:B---3--:R-:W-:Y:S01]  /*6e00*/  @P3 LEA.HI.X R33, R5, c[0x0][0x1cc], R6, 0x1, P1 ;  /* 0x0000730005213a11 */ /* 0x008fe200008f0c06 */
[----:B------:R-:W-:Y:S01]  /*6e10*/  @P3 IMAD.X R5, R2, 0x1, R251, P0 ;  /* 0x0000000102053824 */ /* 0x000fe200000e06fb */
[----:B------:R-:W-:Y:S02]  /*6e20*/  @P3 IADD3 R9, P0, R238, R3, RZ ;  /* 0x00000003ee093210 */ /* 0x000fe40007f1e0ff */
[----:B------:R-:W-:Y:S05]  /*6e30*/  MOV R238, 0x5 ;  /* 0x0000000500ee7802 */ /* 0x000fea0000000f00 */
[----:B------:R-:W-:Y:S10]  /*6e40*/  MUFU.TANH R189, R25 ;  /* 0x0000001900bd7308 */ /* 0x000ff40000002400 */
[----:B------:R3:W-:Y:S01]  /*6e50*/  MUFU.TANH R196, R31 ;  /* 0x0000001f00c47308 */ /* 0x0007e20000002400 */
[C---:B-1----:R-:W-:Y:S09]  /*6e60*/  @P3 LEA R30, P1, R4.reuse, c[0x0][0x1c8], 0x1 ;  /* 0x00007200041e3a11 */ /* 0x042ff200078208ff */
[----:B------:R-:W1:Y:S10]  /*6e70*/  MUFU.TANH R105, R22 ;  /* 0x0000001600697308 */ /* 0x000e740000002400 */
[----:B------:R1:W-:Y:S01]  /*6e80*/  MUFU.TANH R193, R28 ;  /* 0x0000001c00c17308 */ /* 0x0003e20000002400 */
[----:B---3--:R-:W-:Y:S02]  /*6e90*/  @P3 LEA.HI.X R31, R4, c[0x0][0x1cc], R5, 0x1, P1 ;  /* 0x00007300041f3a11 */ /* 0x008fe400008f0c05 */
[----:B------:R-:W-:Y:S07]  /*6ea0*/  @P3 IADD3 R3, P1, R9, R240, RZ ;  /* 0x000000f009033210 */ /* 0x000fee0007f3e0ff */
[----:B------:R-:W-:Y:S10]  /*6eb0*/  MUFU.TANH R191, R27 ;  /* 0x0000001b00bf7308 */ /* 0x000ff40000002400 */
[----:B------:R3:W-:Y:S10]  /*6ec0*/  MUFU.TANH R194, R29 ;  /* 0x0000001d00c27308 */ /* 0x0007f40000002400 */
[----:B------:R1:W1:Y:S10]  /*6ed0*/  MUFU.TANH R104, R23 ;  /* 0x0000001700687308 */ /* 0x0002740000002400 */
[----:B------:R1:W-:Y:S10]  /*6ee0*/  MUFU.TANH R192, R26 ;  /* 0x0000001a00c07308 */ /* 0x0003f40000002400 */
[----:B------:R1:W1:Y:S10]  /*6ef0*/  MUFU.TANH R190, R24 ;  /* 0x0000001800be7308 */ /* 0x0002740000002400 */
[----:B------:R-:W-:Y:S10]  /*6f00*/  MUFU.TANH R203, R39 ;  /* 0x0000002700cb7308 */ /* 0x000ff40000002400 */
[----:B------:R-:W-:Y:S10]  /*6f10*/  MUFU.TANH R39, R40 ;  /* 0x0000002800277308 */ /* 0x000ff40000002400 */
[----:B------:R-:W-:Y:S10]  /*6f20*/  MUFU.TANH R247, R41 ;  /* 0x0000002900f77308 */ /* 0x000ff40000002400 */
[----:B------:R-:W-:Y:S10]  /*6f30*/  MUFU.TANH R242, R44 ;  /* 0x0000002c00f27308 */ /* 0x000ff40000002400 */
[----:B------:R-:W-:Y:S10]  /*6f40*/  MUFU.TANH R243, R45 ;  /* 0x0000002d00f37308 */ /* 0x000ff40000002400 */
[----:B------:R-:W1:Y:S10]  /*6f50*/  MUFU.TANH R200, R37 ;  /* 0x0000002500c87308 */ /* 0x000e740000002400 */
[----:B------:R1:W1:Y:S10]  /*6f60*/  MUFU.TANH R202, R38 ;  /* 0x0000002600ca7308 */ /* 0x0002740000002400 */
[----:B------:R-:W1:Y:S10]  /*6f70*/  MUFU.TANH R48, R48 ;  /* 0x0000003000307308 */ /* 0x000e740000002400 */
[----:B------:R-:W1:Y:S10]  /*6f80*/  MUFU.TANH R49, R49 ;  /* 0x0000003100317308 */ /* 0x000e740000002400 */
[----:B------:R-:W-:Y:S10]  /*6f90*/  MUFU.TANH R42, R42 ;  /* 0x0000002a002a7308 */ /* 0x000ff40000002400 */
[----:B------:R-:W-:Y:S10]  /*6fa0*/  MUFU.TANH R43, R43 ;  /* 0x0000002b002b7308 */ /* 0x000ff40000002400 */
[----:B------:R-:W-:Y:S01]  /*6fb0*/  MUFU.TANH R50, R50 ;  /* 0x0000003200327308 */ /* 0x000fe20000002400 */
[----:B--2---:R-:W-:Y:S02]  /*6fc0*/  @P2 SHF.R.U32.HI R0, RZ, c[0x0][0x2cc], R237 ;  /* 0x0000b300ff002a19 */ /* 0x004fe400000116ed */
[----:B------:R-:W-:Y:S03]  /*6fd0*/  MOV R237, 0xffffffc0 ;  /* 0xffffffc000ed7802 */ /* 0x000fe60000000f00 */
[----:B------:R-:W2:Y:S02]  /*6fe0*/  SHFL.IDX PT, R15, R0, RZ, 0x1c1f ;  /* 0x001c1fff000f7589 */ /* 0x000ea400000e0000 */
[----:B------:R-:W-:Y:S02]  /*6ff0*/  IMAD R6, R225, R237, 0x1 ;  /* 0x00000001e1067424 */ /* 0x000fe400078e02ed */
[----:B------:R-:W-:Y:S01]  /*7000*/  MUFU.TANH R51, R51 ;  /* 0x0000003300337308 */ /* 0x000fe20000002400 */
[----:B------:R-:W-:Y:S03]  /*7010*/  IMAD.MOV.U32 R237, RZ, RZ, c[0x0][0x1e0] ;  /* 0x00007800ffed7624 */ /* 0x000fe600078e00ff */
[----:B------:R-:W2:Y:S02]  /*7020*/  SHFL.IDX PT, R16, R0, 0x1, 0x1c1f ;  /* 0x003c1f0000107f89 */ /* 0x000ea400000e0000 */
[----:B------:R-:W-:Y:S04]  /*7030*/  SHF.L.U64.HI R237, R237, R238, c[0x0][0x1e4] ;  /* 0x00007900eded7619 */ /* 0x000fe800000102ee */
[----:B------:R-:W-:Y:S01]  /*7040*/  MUFU.TANH R46, R46 ;  /* 0x0000002e002e7308 */ /* 0x000fe20000002400 */
[----:B------:R-:W-:Y:S01]  /*7050*/  @P3 IADD3.X R12, R237, R2, RZ, P0, !PT ;  /* 0x00000002ed0c3210 */ /* 0x000fe200007fe4ff */
[----:B------:R-:W2:Y:S01]  /*7060*/  SHFL.IDX PT, R14, R0, 0x2, 0x1c1f ;  /* 0x005c1f00000e7f89 */ /* 0x000ea200000e0000 */
[----:B------:R-:W-:Y:S02]  /*7070*/  IADD3 R2, R233, R6, -R236 ;  /* 0x00000006e9027210 */ /* 0x000fe40007ffe8ec */
[C---:B-1----:R-:W-:Y:S01]  /*7080*/  @P3 LEA R28, P0, R3.reuse, c[0x0][0x1c8], 0x1 ;  /* 0x00007200031c3a11 */ /* 0x042fe200078008ff */
[C---:B------:R-:W-:Y:S04]  /*7090*/  @P3 IMAD.X R8, R12.reuse, 0x1, R235, P1 ;  /* 0x000000010c083824 */ /* 0x040fe800008e06eb */
[----:B------:R-:W-:Y:S01]  /*70a0*/  MUFU.TANH R47, R47 ;  /* 0x0000002f002f7308 */ /* 0x000fe20000002400 */
[----:B------:R1:W2:Y:S01]  /*70b0*/  SHFL.IDX PT, R13, R0, 0x3, 0x1c1f ;  /* 0x007c1f00000d7f89 */ /* 0x0002a200000e0000 */
[----:B---3--:R-:W-:Y:S02]  /*70c0*/  @P3 LEA.HI.X R29, R3, c[0x0][0x1cc], R8, 0x1, P0 ;  /* 0x00007300031d3a11 */ /* 0x008fe400000f0c08 */
[----:B------:R-:W-:Y:S04]  /*70d0*/  @P3 IADD3 R10, P0, R9, R232, RZ ;  /* 0x000000e8090a3210 */ /* 0x000fe80007f1e0ff */
[----:B------:R-:W-:Y:S02]  /*70e0*/  @P3 IADD3.X R36, R12, R231, RZ, P0, !PT ;  /* 0x000000e70c243210 */ /* 0x000fe400007fe4ff */
[----:B-1----:R-:W-:Y:S02]  /*70f0*/  IADD3 R0, R2, -R7, RZ ;  /* 0x8000000702007210 */ /* 0x002fe40007ffe0ff */
[----:B------:R-:W1:Y:S01]  /*7100*/  LDSM.16.M88.4 R4, [R214] ;  /* 0x00000000d604783b */ /* 0x000e620000000200 */
[----:B------:R-:W-:Y:S04]  /*7110*/  DEPBAR.LE SB0, 0x0 ;  /* 0x000080000000791a */ /* 0x000fe80000000000 */
[C---:B--2---:R-:W-:Y:S01]  /*7120*/  IMAD.IADD R8, R0.reuse, 0x1, R15 ;  /* 0x0000000100087824 */ /* 0x044fe200078e020f */
[C---:B------:R-:W-:Y:S01]  /*7130*/  IADD3 R3, R0.reuse, R16, RZ ;  /* 0x0000001000037210 */ /* 0x040fe20007ffe0ff */
[C---:B------:R-:W-:Y:S01]  /*7140*/  IMAD.IADD R2, R0.reuse, 0x1, R14 ;  /* 0x0000000100027824 */ /* 0x040fe200078e020e */
[----:B------:R-:W-:Y:S01]  /*7150*/  BAR.SYNC.DEFER_BLOCKING 0x0 ;  /* 0x0000000000007b1d */ /* 0x000fe20000010000 */
[----:B------:R-:W-:Y:S01]  /*7160*/  IMAD.IADD R0, R0, 0x1, R13 ;  /* 0x0000000100007824 */ /* 0x000fe200078e020d */
[C---:B------:R-:W-:Y:S02]  /*7170*/  ISETP.GT.AND P1, PT, R8.reuse, RZ, PT ;  /* 0x000000ff0800720c */ /* 0x040fe40003f24270 */
[----:B------:R-:W-:Y:S02]  /*7180*/  ISETP.GT.AND P0, PT, R8, 0x1, PT ;  /* 0x000000010800780c */ /* 0x000fe40003f04270 */
[----:B------:R-:W-:Y:S02]  /*7190*/  FSEL R11, R230, -INF , P1 ;  /* 0xff800000e60b7808 */ /* 0x000fe40000800000 */
[----:B------:R-:W-:Y:S02]  /*71a0*/  ISETP.GT.AND P1, PT, R3, RZ, PT ;  /* 0x000000ff0300720c */ /* 0x000fe40003f24270 */
[----:B------:R-:W-:Y:S02]  /*71b0*/  FSEL R14, R229, -INF , P0 ;  /* 0xff800000e50e7808 */ /* 0x000fe40000000000 */
[----:B----4-:R-:W-:Y:S02]  /*71c0*/  FSEL R19, R227, -INF , P1 ;  /* 0xff800000e3137808 */ /* 0x010fe40000800000 */
[----:B------:R-:W-:Y:S02]  /*71d0*/  ISETP.GT.AND P1, PT, R2, RZ, PT ;  /* 0x000000ff0200720c */ /* 0x000fe40003f24270 */
[----:B------:R-:W-:Y:S02]  /*71e0*/  ISETP.GT.AND P0, PT, R3, 0x1, PT ;  /* 0x000000010300780c */ /* 0x000fe40003f04270 */
[----:B------:R-:W-:Y:S02]  /*71f0*/  FSEL R21, R207, -INF , P1 ;  /* 0xff800000cf157808 */ /* 0x000fe40000800000 */
[----:B------:R-:W-:Y:S02]  /*7200*/  FSEL R18, R228, -INF , P0 ;  /* 0xff800000e4127808 */ /* 0x000fe40000000000 */
[----:B------:R-:W-:Y:S02]  /*7210*/  ISETP.GT.AND P0, PT, R2, 0x1, PT ;  /* 0x000000010200780c */ /* 0x000fe40003f04270 */
[----:B------:R-:W-:Y:S01]  /*7220*/  ISETP.GT.AND P1, PT, R0, RZ, PT ;  /* 0x000000ff0000720c */ /* 0x000fe20003f24270 */
[----:B------:R-:W-:Y:S01]  /*7230*/  @!PT LDS RZ, [RZ] ;  /* 0x00000000fffff984 */ /* 0x000fe20000000800 */
[----:B------:R-:W-:Y:S01]  /*7240*/  @!PT LDS RZ, [RZ] ;  /* 0x00000000fffff984 */ /* 0x000fe20000000800 */
[----:B------:R-:W-:Y:S01]  /*7250*/  @!PT LDS RZ, [RZ] ;  /* 0x00000000fffff984 */ /* 0x000fe20000000800 */
[----:B------:R2:W-:Y:S01]  /*7260*/  @P3 LDGSTS.E.BYPASS.LTC128B.128 [R226+0x3100], [R34.64], !P6 ;  /* 0x0310000022e23fae */ /* 0x0005e2000f101d46 */
[----:B------:R-:W-:Y:S02]  /*7270*/  FSEL R20, R206, -INF , P0 ;  /* 0xff800000ce147808 */ /* 0x000fe40000000000 */
[----:B------:R-:W-:Y:S02]  /*7280*/  ISETP.GT.AND P0, PT, R0, 0x1, PT ;  /* 0x000000010000780c */ /* 0x000fe40003f04270 */
[----:B------:R-:W-:Y:S01]  /*7290*/  FSEL R25, R205, -INF , P1 ;  /* 0xff800000cd197808 */ /* 0x000fe20000800000 */
[-C--:B-1----:R-:W-:Y:S02]  /*72a0*/  HMMA.16816.F32 R52, R176, R4.reuse, R52 ;  /* 0x00000004b034723c */ /* 0x082fe40000001834 */
[----:B------:R1:W-:Y:S03]  /*72b0*/  @P3 LDGSTS.E.BYPASS.LTC128B.128 [R226+0x4100], [R32.64], !P5 ;  /* 0x0410000020e23fae */ /* 0x0003e6000e901d46 */
[----:B------:R-:W-:Y:S02]  /*72c0*/  ISETP.GT.AND P1, PT, R2, 0x8, PT ;  /* 0x000000080200780c */ /* 0x000fe40003f24270 */
[----:B------:R-:W-:Y:S01]  /*72d0*/  FSEL R27, R201, -INF , P0 ;  /* 0xff800000c91b7808 */ /* 0x000fe20000000000 */
[C---:B------:R-:W-:Y:S02]  /*72e0*/  HMMA.16816.F32 R56, R180.reuse, R4, R56 ;  /* 0x00000004b438723c */ /* 0x040fe40000001838 */
[----:B------:R3:W-:Y:S02]  /*72f0*/  @P3 LDGSTS.E.BYPASS.LTC128B.128 [R226+0x5100], [R30.64], !P4 ;  /* 0x051000001ee23fae */ /* 0x0007e4000e101d46 */
[----:B-----5:R-:W-:Y:S02]  /*7300*/  FSEL R22, R110, -INF , P1 ;  /* 0xff8000006e167808 */ /* 0x020fe40000800000 */
[----:B------:R-:W-:Y:S02]  /*7310*/  ISETP.GT.AND P0, PT, R2, 0x9, PT ;  /* 0x000000090200780c */ /* 0x000fe40003f04270 */
[----:B------:R-:W-:Y:S01]  /*7320*/  ISETP.GT.AND P1, PT, R0, 0x8, PT ;  /* 0x000000080000780c */ /* 0x000fe20003f24270 */
[-C--:B------:R-:W-:Y:S01]  /*7330*/  HMMA.16816.F32 R60, R180, R6.reuse, R60 ;  /* 0x00000006b43c723c */ /* 0x080fe2000000183c */
[----:B------:R4:W-:Y:S02]  /*7340*/  @P3 LDGSTS.E.BYPASS.LTC128B.128 [R226+0x3900], [R28.64], !P6 ;  /* 0x039000001ce23fae */ /* 0x0009e4000f101d46 */
[----:B------:R-:W-:Y:S02]  /*7350*/  FSEL R23, R109, -INF , P0 ;  /* 0xff8000006d177808 */ /* 0x000fe40000000000 */
[----:B------:R-:W-:Y:S02]  /*7360*/  FSEL R26, R108, -INF , P1 ;  /* 0xff8000006c1a7808 */ /* 0x000fe40000800000 */
[----:B------:R-:W-:Y:S01]  /*7370*/  ISETP.GT.AND P0, PT, R0, 0x9, PT ;  /* 0x000000090000780c */ /* 0x000fe20003f04270 */
[----:B------:R-:W-:Y:S04]  /*7380*/  HMMA.16816.F32 R64, R176, R6, R64 ;  /* 0x00000006b040723c */ /* 0x000fe80000001840 */
[----:B------:R-:W-:Y:S01]  /*7390*/  ISETP.GT.AND P1, PT, R8, 0x8, PT ;  /* 0x000000080800780c */ /* 0x000fe20003f24270 */
[----:B------:R-:W-:Y:S01]  /*73a0*/  FMUL.FTZ R5, R53, c[0x0][0x320] ;  /* 0x0000c80035057a20 */ /* 0x000fe20000410000 */
[----:B------:R-:W-:Y:S01]  /*73b0*/  FSEL R24, R184, -INF , P0 ;  /* 0xff800000b8187808 */ /* 0x000fe20000000000 */
[----:B------:R-:W-:Y:S01]  /*73c0*/  FMUL.FTZ R52, R52, c[0x0][0x320] ;  /* 0x0000c80034347a20 */ /* 0x000fe20000410000 */
[----:B------:R-:W-:Y:S01]  /*73d0*/  FSEL R13, R199, -INF , P1 ;  /* 0xff800000c70d7808 */ /* 0x000fe20000800000 */
[----:B------:R-:W-:Y:S01]  /*73e0*/  FMUL.FTZ R38, R54, c[0x0][0x320] ;  /* 0x0000c80036267a20 */ /* 0x000fe20000410000 */
[----:B------:R-:W-:Y:S01]  /*73f0*/  ISETP.GT.AND P1, PT, R3, 0x8, PT ;  /* 0x000000080300780c */ /* 0x000fe20003f24270 */
[----:B------:R-:W-:Y:S01]  /*7400*/  MUFU.TANH R5, R5 ;  /* 0x0000000500057308 */ /* 0x000fe20000002400 */
[----:B------:R-:W-:Y:S01]  /*7410*/  ISETP.GT.AND P0, PT, R8, 0x9, PT ;  /* 0x000000090800780c */ /* 0x000fe20003f04270 */
[----:B------:R-:W-:Y:S01]  /*7420*/  FMUL.FTZ R37, R55, c[0x0][0x320] ;  /* 0x0000c80037257a20 */ /* 0x000fe20000410000 */
[----:B------:R-:W-:Y:S01]  /*7430*/  FSEL R16, R111, -INF , P1 ;  /* 0xff8000006f107808 */ /* 0x000fe20000800000 */
[----:B------:R-:W-:Y:S01]  /*7440*/  FMUL.FTZ R59, R59, c[0x0][0x320] ;  /* 0x0000c8003b3b7a20 */ /* 0x000fe20000410000 */
[----:B------:R-:W-:Y:S01]  /*7450*/  FSEL R15, R198, -INF , P0 ;  /* 0xff800000c60f7808 */ /* 0x000fe20000000000 */
[----:B------:R-:W-:Y:S01]  /*7460*/  FMUL.FTZ R56, R56, c[0x0][0x320] ;  /* 0x0000c80038387a20 */ /* 0x000fe20000410000 */
[----:B------:R-:W-:Y:S01]  /*7470*/  ISETP.GT.AND P0, PT, R3, 0x9, PT ;  /* 0x000000090300780c */ /* 0x000fe20003f04270 */
[----:B------:R-:W-:Y:S01]  /*7480*/  FMUL.FTZ R63, R63, c[0x0][0x320] ;  /* 0x0000c8003f3f7a20 */ /* 0x000fe20000410000 */
[----:B------:R-:W-:Y:S01]  /*7490*/  ISETP.GT.AND P1, PT, R8, 0x10, PT ;  /* 0x000000100800780c */ /* 0x000fe20003f24270 */
[----:B------:R-:W5:Y:S01]  /*74a0*/  MUFU.TANH R52, R52 ;  /* 0x0000003400347308 */ /* 0x000f620000002400 */
[----:B------:R-:W-:Y:S01]  /*74b0*/  FSEL R17, R17, -INF , P0 ;  /* 0xff80000011117808 */ /* 0x000fe20000000000 */
[----:B------:R-:W-:Y:S01]  /*74c0*/  FMUL.FTZ R57, R57, c[0x0][0x320] ;  /* 0x0000c80039397a20 */ /* 0x000fe20000410000 */
[----:B------:R-:W-:Y:S01]  /*74d0*/  FSEL R40, R103, -INF , P1 ;  /* 0xff80000067287808 */ /* 0x000fe20000800000 */
[----:B------:R-:W-:Y:S01]  /*74e0*/  FMUL.FTZ R64, R64, c[0x0][0x320] ;  /* 0x0000c80040407a20 */ /* 0x000fe20000410000 */
[----:B------:R-:W-:Y:S01]  /*74f0*/  ISETP.GT.AND P1, PT, R3, 0x10, PT ;  /* 0x000000100300780c */ /* 0x000fe20003f24270 */
[----:B------:R-:W-:Y:S01]  /*7500*/  FMUL.FTZ R65, R65, c[0x0][0x320] ;  /* 0x0000c80041417a20 */ /* 0x000fe20000410000 */
[----:B------:R-:W-:Y:S01]  /*7510*/  ISETP.GT.AND P0, PT, R8, 0x11, PT ;  /* 0x000000110800780c */ /* 0x000fe20003f04270 */
[----:B------:R-:W-:Y:S01]  /*7520*/  FMUL.FTZ R7, R67, c[0x0][0x320] ;  /* 0x0000c80043077a20 */ /* 0x000fe20000410000 */
[----:B------:R-:W-:Y:S01]  /*7530*/  FSEL R44, R105, -INF , P1 ;  /* 0xff800000692c7808 */ /* 0x000fe20000800000 */
[----:B------:R-:W-:Y:S01]  /*7540*/  MUFU.TANH R108, R63 ;  /* 0x0000003f006c7308 */ /* 0x000fe20000002400 */
[----:B------:R-:W-:Y:S01]  /*7550*/  FSEL R41, R102, -INF , P0 ;  /* 0xff80000066297808 */ /* 0x000fe20000000000 */
[----:B------:R-:W-:Y:S01]  /*7560*/  FMUL.FTZ R61, R61, c[0x0][0x320] ;  /* 0x0000c8003d3d7a20 */ /* 0x000fe20000410000 */
[----:B------:R-:W-:Y:S01]  /*7570*/  ISETP.GT.AND P0, PT, R3, 0x11, PT ;  /* 0x000000110300780c */ /* 0x000fe20003f04270 */
[----:B------:R-:W-:Y:S01]  /*7580*/  FMUL.FTZ R60, R60, c[0x0][0x320] ;  /* 0x0000c8003c3c7a20 */ /* 0x000fe20000410000 */
[----:B------:R-:W-:Y:S01]  /*7590*/  ISETP.GT.AND P1, PT, R2, 0x10, PT ;  /* 0x000000100200780c */ /* 0x000fe20003f24270 */
[----:B------:R-:W-:Y:S01]  /*75a0*/  FMUL.FTZ R58, R58, c[0x0][0x320] ;  /* 0x0000c8003a3a7a20 */ /* 0x000fe20000410000 */
[----:B------:R-:W-:Y:S01]  /*75b0*/  FSEL R45, R104, -INF , P0 ;  /* 0xff800000682d7808 */ /* 0x000fe20000000000 */
[----:B------:R-:W-:Y:S01]  /*75c0*/  FMUL.FTZ R62, R62, c[0x0][0x320] ;  /* 0x0000c8003e3e7a20 */ /* 0x000fe20000410000 */
[----:B------:R-:W-:Y:S01]  /*75d0*/  FSEL R190, R190, -INF , P1 ;  /* 0xff800000bebe7808 */ /* 0x000fe20000800000 */
[----:B------:R-:W-:Y:S01]  /*75e0*/  MUFU.TANH R64, R64 ;  /* 0x0000004000407308 */ /* 0x000fe20000002400 */
[----:B------:R-:W-:Y:S02]  /*75f0*/  ISETP.GT.AND P1, PT, R0, 0x10, PT ;  /* 0x000000100000780c */ /* 0x000fe40003f24270 */
[----:B------:R-:W-:Y:S02]  /*7600*/  ISETP.GT.AND P0, PT, R2, 0x11, PT ;  /* 0x000000110200780c */ /* 0x000fe40003f04270 */
[----:B------:R-:W-:Y:S02]  /*7610*/  FMNMX.FTZ R105, R11, R100, !PT ;  /* 0x000000640b697209 */ /* 0x000fe40007810000 */
[----:B------:R-:W-:Y:S02]  /*7620*/  FSEL R192, R192, -INF , P1 ;  /* 0xff800000c0c07808 */ /* 0x000fe40000800000 */
[----:B------:R-:W-:Y:S01]  /*7630*/  FSEL R189, R189, -INF , P0 ;  /* 0xff800000bdbd7808 */ /* 0x000fe20000000000 */
[----:B------:R-:W-:Y:S01]  /*7640*/  MUFU.TANH R7, R7 ;  /* 0x0000000700077308 */ /* 0x000fe20000002400 */
[----:B------:R-:W-:Y:S02]  /*7650*/  ISETP.GT.AND P1, PT, R2, 0x18, PT ;  /* 0x000000180200780c */ /* 0x000fe40003f24270 */
[----:B------:R-:W-:Y:S02]  /*7660*/  ISETP.GT.AND P0, PT, R0, 0x11, PT ;  /* 0x000000110000780c */ /* 0x000fe40003f04270 */
[----:B------:R-:W-:Y:S02]  /*7670*/  FMNMX.FTZ R105, R14, R105, !PT ;  /* 0x000000690e697209 */ /* 0x000fe40007810000 */
[----:B------:R-:W-:Y:S02]  /*7680*/  FSEL R191, R191, -INF , P0 ;  /* 0xff800000bfbf7808 */ /* 0x000fe40000000000 */
[----:B------:R-:W-:Y:S01]  /*7690*/  ISETP.GT.AND P0, PT, R2, 0x19, PT ;  /* 0x000000190200780c */ /* 0x000fe20003f04270 */
[----:B------:R-:W1:Y:S01]  /*76a0*/  MUFU.TANH R65, R65 ;  /* 0x0000004100417308 */ /* 0x000e620000002400 */
[----:B------:R-:W-:Y:S02]  /*76b0*/  FSEL R193, R193, -INF , P1 ;  /* 0xff800000c1c17808 */ /* 0x000fe40000800000 */
        /* <DEDUP_REMOVED lines=14> */
[----:B------:R-:W-:Y:S02]  /*77a0*/  FMNMX.FTZ R105, R40, R105, !PT ;  /* 0x0000006928697209 */ /* 0x000fe40007810000 */
[----:B------:R-:W-:Y:S01]  /*77b0*/  FSEL R186, R186, -INF , P0 ;  /* 0xff800000baba7808 */ /* 0x000fe20000000000 */
[----:B------:R-:W-:Y:S01]  /*77c0*/  MUFU.TANH R56, R56 ;  /* 0x0000003800387308 */ /* 0x000fe20000002400 */
[----:B------:R-:W-:Y:S02]  /*77d0*/  ISETP.GT.AND P0, PT, R3, 0x19, PT ;  /* 0x000000190300780c */ /* 0x000fe40003f04270 */
[----:B------:R-:W-:Y:S02]  /*77e0*/  FSEL R187, R187, -INF , P1 ;  /* 0xff800000bbbb7808 */ /* 0x000fe40000800000 */
[----:B------:R-:W-:Y:S02]  /*77f0*/  ISETP.GT.AND P1, PT, R8, 0x20, PT ;  /* 0x000000200800780c */ /* 0x000fe40003f24270 */
[----:B------:R-:W-:Y:S02]  /*7800*/  FMNMX.FTZ R4, R18, R4, !PT ;  /* 0x0000000412047209 */ /* 0x000fe40007810000 */
[----:B------:R-:W-:Y:S01]  /*7810*/  FMNMX.FTZ R105, R41, R105, !PT ;  /* 0x0000006929697209 */ /* 0x000fe20007810000 */
[----:B------:R-:W-:Y:S01]  /*7820*/  MUFU.TANH R57, R57 ;  /* 0x0000003900397308 */ /* 0x000fe20000002400 */
[----:B------:R-:W-:Y:S02]  /*7830*/  FSEL R188, R188, -INF , P0 ;  /* 0xff800000bcbc7808 */ /* 0x000fe40000000000 */
[----:B------:R-:W-:Y:S02]  /*7840*/  FSEL R197, R197, -INF , P1 ;  /* 0xff800000c5c57808 */ /* 0x000fe40000800000 */
[----:B------:R-:W-:Y:S02]  /*7850*/  ISETP.GT.AND P1, PT, R3, 0x20, PT ;  /* 0x000000200300780c */ /* 0x000fe40003f24270 */
[----:B------:R-:W-:Y:S02]  /*7860*/  ISETP.GT.AND P0, PT, R8, 0x21, PT ;  /* 0x000000210800780c */ /* 0x000fe40003f04270 */
[----:B------:R-:W-:Y:S01]  /*7870*/  FMNMX.FTZ R4, R16, R4, !PT ;  /* 0x0000000410047209 */ /* 0x000fe20007810000 */
[----:B------:R-:W-:Y:S01]  /*7880*/  MUFU.TANH R61, R61 ;  /* 0x0000003d003d7308 */ /* 0x000fe20000002400 */
[----:B------:R-:W-:Y:S02]  /*7890*/  FMNMX.FTZ R105, R185, R105, !PT ;  /* 0x00000069b9697209 */ /* 0x000fe40007810000 */
[----:B------:R-:W-:Y:S02]  /*78a0*/  FSEL R200, R200, -INF , P0 ;  /* 0xff800000c8c87808 */ /* 0x000fe40000000000 */
[----:B------:R-:W-:Y:S02]  /*78b0*/  ISETP.GT.AND P0, PT, R3, 0x21, PT ;  /* 0x000000210300780c */ /* 0x000fe40003f04270 */
[----:B------:R-:W-:Y:S02]  /*78c0*/  FSEL R202, R202, -INF , P1 ;  /* 0xff800000caca7808 */ /* 0x000fe40000800000 */
[----:B------:R-:W-:Y:S01]  /*78d0*/  ISETP.GT.AND P1, PT, R2, 0x20, PT ;  /* 0x000000200200780c */ /* 0x000fe20003f24270 */
[----:B------:R-:W-:Y:S01]  /*78e0*/  MUFU.TANH R60, R60 ;  /* 0x0000003c003c7308 */ /* 0x000fe20000002400 */
[----:B------:R-:W-:Y:S02]  /*78f0*/  FMNMX.FTZ R4, R17, R4, !PT ;  /* 0x0000000411047209 */ /* 0x000fe40007810000 */
[----:B------:R-:W-:Y:S02]  /*7900*/  FMNMX.FTZ R105, R186, R105, !PT ;  /* 0x00000069ba697209 */ /* 0x000fe40007810000 */
[----:B------:R-:W-:Y:S02]  /*7910*/  FSEL R231, R39, -INF , P1 ;  /* 0xff80000027e77808 */ /* 0x000fe40000800000 */
[----:B------:R-:W-:Y:S02]  /*7920*/  FSEL R203, R203, -INF , P0 ;  /* 0xff800000cbcb7808 */ /* 0x000fe40000000000 */
[C---:B------:R-:W-:Y:S01]  /*7930*/  ISETP.GT.AND P0, PT, R8.reuse, 0x28, PT ;  /* 0x000000280800780c */ /* 0x040fe20003f04270 */
[----:B------:R-:W-:Y:S01]  /*7940*/  MUFU.TANH R58, R58 ;  /* 0x0000003a003a7308 */ /* 0x000fe20000002400 */
[----:B------:R-:W-:Y:S02]  /*7950*/  ISETP.GT.AND P1, PT, R8, 0x29, PT ;  /* 0x000000290800780c */ /* 0x000fe40003f24270 */
[----:B------:R-:W-:Y:S02]  /*7960*/  FMNMX.FTZ R4, R44, R4, !PT ;  /* 0x000000042c047209 */ /* 0x000fe40007810000 */
[----:B------:R-:W-:Y:S02]  /*7970*/  FMNMX.FTZ R105, R197, R105, !PT ;  /* 0x00000069c5697209 */ /* 0x000fe40007810000 */
[----:B------:R-:W-:Y:S02]  /*7980*/  FSEL R205, R48, -INF , P0 ;  /* 0xff80000030cd7808 */ /* 0x000fe40000000000 */
[C---:B------:R-:W-:Y:S01]  /*7990*/  ISETP.GT.AND P0, PT, R8.reuse, 0x30, PT ;  /* 0x000000300800780c */ /* 0x040fe20003f04270 */
[----:B------:R-:W-:Y:S01]  /*79a0*/  MUFU.TANH R62, R62 ;  /* 0x0000003e003e7308 */ /* 0x000fe20000002400 */
[----:B------:R-:W-:Y:S02]  /*79b0*/  FSEL R206, R49, -INF , P1 ;  /* 0xff80000031ce7808 */ /* 0x000fe40000800000 */
[----:B------:R-:W-:Y:S02]  /*79c0*/  ISETP.GT.AND P1, PT, R8, 0x31, PT ;  /* 0x000000310800780c */ /* 0x000fe40003f24270 */
[----:B------:R-:W-:Y:S02]  /*79d0*/  FMNMX.FTZ R4, R45, R4, !PT ;  /* 0x000000042d047209 */ /* 0x000fe40007810000 */
[----:B------:R-:W-:Y:S02]  /*79e0*/  FMNMX.FTZ R105, R200, R105, !PT ;  /* 0x00000069c8697209 */ /* 0x000fe40007810000 */
[----:B-----5:R-:W-:Y:S02]  /*79f0*/  FSEL R228, R52, -INF , P0 ;  /* 0xff80000034e47808 */ /* 0x020fe40000000000 */
[----:B------:R-:W-:Y:S02]  /*7a00*/  FSEL R227, R5, -INF , P1 ;  /* 0xff80000005e37808 */ /* 0x000fe40000800000 */
[C---:B------:R-:W-:Y:S02]  /*7a10*/  ISETP.GT.AND P1, PT, R8.reuse, 0x39, PT ;  /* 0x000000390800780c */ /* 0x040fe40003f24270 */
[----:B------:R-:W-:Y:S01]  /*7a20*/  ISETP.GT.AND P0, PT, R8, 0x38, PT ;  /* 0x000000380800780c */ /* 0x000fe20003f04270 */
[----:B------:R-:W-:Y:S01]  /*7a30*/  FMUL.FTZ R8, R66, c[0x0][0x320] ;  /* 0x0000c80042087a20 */ /* 0x000fe20000410000 */
[----:B------:R-:W-:Y:S02]  /*7a40*/  FMNMX.FTZ R105, R205, R105, !PT ;  /* 0x00000069cd697209 */ /* 0x000fe40007810000 */
[----:B------:R-:W-:Y:S02]  /*7a50*/  FMNMX.FTZ R4, R187, R4, !PT ;  /* 0x00000004bb047209 */ /* 0x000fe40007810000 */
[----:B-1----:R-:W-:Y:S01]  /*7a60*/  FSEL R236, R65, -INF , P1 ;  /* 0xff80000041ec7808 */ /* 0x002fe20000800000 */
[----:B------:R-:W1:Y:S01]  /*7a70*/  MUFU.TANH R8, R8 ;  /* 0x0000000800087308 */ /* 0x000e620000002400 */
[----:B------:R-:W-:Y:S02]  /*7a80*/  FSEL R230, R64, -INF , P0 ;  /* 0xff80000040e67808 */ /* 0x000fe40000000000 */
[----:B------:R-:W-:Y:S02]  /*7a90*/  ISETP.GT.AND P0, PT, R2, 0x21, PT ;  /* 0x000000210200780c */ /* 0x000fe40003f04270 */
[----:B------:R-:W-:Y:S02]  /*7aa0*/  FMNMX.FTZ R105, R206, R105, !PT ;  /* 0x00000069ce697209 */ /* 0x000fe40007810000 */
[----:B------:R-:W-:Y:S02]  /*7ab0*/  ISETP.GT.AND P1, PT, R0, 0x20, PT ;  /* 0x000000200000780c */ /* 0x000fe40003f24270 */
[----:B------:R-:W-:Y:S02]  /*7ac0*/  FMNMX.FTZ R4, R188, R4, !PT ;  /* 0x00000004bc047209 */ /* 0x000fe40007810000 */
[----:B------:R-:W-:Y:S02]  /*7ad0*/  FSEL R248, R42, -INF , P1 ;  /* 0xff8000002af87808 */ /* 0x000fe40000800000 */
[----:B------:R-:W-:Y:S02]  /*7ae0*/  ISETP.GT.AND P1, PT, R3, 0x28, PT ;  /* 0x000000280300780c */ /* 0x000fe40003f24270 */
[----:B------:R-:W-:Y:S02]  /*7af0*/  FSEL R247, R247, -INF , P0 ;  /* 0xff800000f7f77808 */ /* 0x000fe40000000000 */
[----:B------:R-:W-:Y:S02]  /*7b00*/  FMNMX.FTZ R105, R228, R105, !PT ;  /* 0x00000069e4697209 */ /* 0x000fe40007810000 */
[----:B------:R-:W-:Y:S02]  /*7b10*/  ISETP.GT.AND P0, PT, R0, 0x21, PT ;  /* 0x000000210000780c */ /* 0x000fe40003f04270 */
[----:B------:R-:W-:Y:S02]  /*7b20*/  FMNMX.FTZ R4, R202, R4, !PT ;  /* 0x00000004ca047209 */ /* 0x000fe40007810000 */
[----:B------:R-:W-:Y:S02]  /*7b30*/  FSEL R250, R43, -INF , P0 ;  /* 0xff8000002bfa7808 */ /* 0x000fe40000000000 */
[----:B------:R-:W-:Y:S02]  /*7b40*/  ISETP.GT.AND P0, PT, R3, 0x29, PT ;  /* 0x000000290300780c */ /* 0x000fe40003f04270 */
[----:B------:R-:W-:Y:S02]  /*7b50*/  FSEL R199, R50, -INF , P1 ;  /* 0xff80000032c77808 */ /* 0x000fe40000800000 */
[----:B------:R-:W-:Y:S02]  /*7b60*/  FMNMX.FTZ R4, R203, R4, !PT ;  /* 0x00000004cb047209 */ /* 0x000fe40007810000 */
[----:B------:R-:W-:Y:S02]  /*7b70*/  FMNMX.FTZ R105, R227, R105, !PT ;  /* 0x00000069e3697209 */ /* 0x000fe40007810000 */
[----:B------:R-:W-:Y:S02]  /*7b80*/  ISETP.GT.AND P1, PT, R3, 0x30, PT ;  /* 0x000000300300780c */ /* 0x000fe40003f24270 */
[----:B------:R-:W-:Y:S02]  /*7b90*/  FMNMX.FTZ R4, R199, R4, !PT ;  /* 0x00000004c7047209 */ /* 0x000fe40007810000 */
[----:B------:R-:W-:Y:S02]  /*7ba0*/  FSEL R201, R51, -INF , P0 ;  /* 0xff80000033c97808 */ /* 0x000fe40000000000 */
[----:B------:R-:W-:Y:S02]  /*7bb0*/  ISETP.GT.AND P0, PT, R3, 0x31, PT ;  /* 0x000000310300780c */ /* 0x000fe40003f04270 */
[----:B------:R-:W-:Y:S02]  /*7bc0*/  FMNMX.FTZ R105, R230, R105, !PT ;  /* 0x00000069e6697209 */ /* 0x000fe40007810000 */
[----:B------:R-:W-:Y:S02]  /*7bd0*/  FSEL R229, R38, -INF , P1 ;  /* 0xff80000026e57808 */ /* 0x000fe40000800000 */
[----:B------:R-:W-:Y:S02]  /*7be0*/  FSEL R232, R37, -INF , P0 ;  /* 0xff80000025e87808 */ /* 0x000fe40000000000 */
[C---:B------:R-:W-:Y:S02]  /*7bf0*/  ISETP.GT.AND P1, PT, R3.reuse, 0x38, PT ;  /* 0x000000380300780c */ /* 0x040fe40003f24270 */
[----:B------:R-:W-:Y:S02]  /*7c00*/  ISETP.GT.AND P0, PT, R3, 0x39, PT ;  /* 0x000000390300780c */ /* 0x000fe40003f04270 */
[----:B------:R-:W-:Y:S02]  /*7c10*/  FMNMX.FTZ R3, R201, R4, !PT ;  /* 0x00000004c9037209 */ /* 0x000fe40007810000 */
[----:B------:R-:W-:Y:S02]  /*7c20*/  FMNMX.FTZ R105, R236, R105, !PT ;  /* 0x00000069ec697209 */ /* 0x000fe40007810000 */
[----:B------:R-:W-:Y:S02]  /*7c30*/  FMNMX.FTZ R3, R229, R3, !PT ;  /* 0x00000003e5037209 */ /* 0x000fe40007810000 */
[----:B-1----:R-:W-:Y:S01]  /*7c40*/  FSEL R249, R8, -INF , P1 ;  /* 0xff80000008f97808 */ /* 0x002fe20000800000 */
[----:B------:R-:W1:Y:S01]  /*7c50*/  SHFL.BFLY PT, R6, R105, 0x2, 0x1f ;  /* 0x0c401f0069067f89 */ /* 0x000e6200000e0000 */
[----:B------:R-:W-:Y:S02]  /*7c60*/  FMNMX.FTZ R3, R232, R3, !PT ;  /* 0x00000003e8037209 */ /* 0x000fe40007810000 */
[----:B------:R-:W-:Y:S02]  /*7c70*/  FMNMX.FTZ R5, R21, R106, !PT ;  /* 0x0000006a15057209 */ /* 0x000fe40007810000 */
[----:B------:R-:W-:Y:S02]  /*7c80*/  FSEL R239, R7, -INF , P0 ;  /* 0xff80000007ef7808 */ /* 0x000fe40000000000 */
[----:B------:R-:W-:Y:S01]  /*7c90*/  FMNMX.FTZ R3, R249, R3, !PT ;  /* 0x00000003f9037209 */ /* 0x000fe20007810000 */
[----:B------:R-:W5:Y:S01]  /*7ca0*/  MUFU.TANH R7, R59 ;  /* 0x0000003b00077308 */ /* 0x000f620000002400 */
[----:B------:R-:W-:Y:S02]  /*7cb0*/  FMNMX.FTZ R5, R20, R5, !PT ;  /* 0x0000000514057209 */ /* 0x000fe40007810000 */
[----:B------:R-:W-:Y:S02]  /*7cc0*/  FMNMX.FTZ R3, R239, R3, !PT ;  /* 0x00000003ef037209 */ /* 0x000fe40007810000 */
[----:B------:R-:W-:Y:S02]  /*7cd0*/  FMNMX.FTZ R5, R22, R5, !PT ;  /* 0x0000000516057209 */ /* 0x000fe40007810000 */
[----:B------:R-:W-:Y:S01]  /*7ce0*/  ISETP.GT.AND P1, PT, R2, 0x28, PT ;  /* 0x000000280200780c */ /* 0x000fe20003f24270 */
[----:B------:R-:W2:Y:S01]  /*7cf0*/  SHFL.BFLY PT, R104, R3, 0x2, 0x1f ;  /* 0x0c401f0003687f89 */ /* 0x000ea200000e0000 */
[----:B------:R-:W-:Y:S02]  /*7d00*/  FMNMX.FTZ R4, R23, R5, !PT ;  /* 0x0000000517047209 */ /* 0x000fe40007810000 */
[----:B------:R-:W-:Y:S02]  /*7d10*/  FMNMX.FTZ R5, R25, R107, !PT ;  /* 0x0000006b19057209 */ /* 0x000fe40007810000 */
[----:B------:R-:W-:Y:S02]  /*7d20*/  FMNMX.FTZ R4, R190, R4, !PT ;  /* 0x00000004be047209 */ /* 0x000fe40007810000 */
[----:B------:R-:W-:Y:S02]  /*7d30*/  FMNMX.FTZ R5, R27, R5, !PT ;  /* 0x000000051b057209 */ /* 0x000fe40007810000 */
[----:B-1----:R-:W-:Y:S02]  /*7d40*/  FMNMX.FTZ R105, R105, R6, !PT ;  /* 0x0000000669697209 */ /* 0x002fe40007810000 */
[----:B------:R-:W-:Y:S02]  /*7d50*/  FMNMX.FTZ R4, R189, R4, !PT ;  /* 0x00000004bd047209 */ /* 0x000fe40007810000 */
[----:B------:R-:W-:Y:S01]  /*7d60*/  FMNMX.FTZ R5, R26, R5, !PT ;  /* 0x000000051a057209 */ /* 0x000fe20007810000 */
[----:B------:R-:W1:Y:S01]  /*7d70*/  SHFL.BFLY PT, R6, R105, 0x1, 0x1f ;  /* 0x0c201f0069067f89 */ /* 0x000e6200000e0000 */
[----:B------:R-:W-:Y:S02]  /*7d80*/  FMNMX.FTZ R4, R193, R4, !PT ;  /* 0x00000004c1047209 */ /* 0x000fe40007810000 */
[----:B------:R-:W-:Y:S02]  /*7d90*/  FMNMX.FTZ R5, R24, R5, !PT ;  /* 0x0000000518057209 */ /* 0x000fe40007810000 */
[----:B------:R-:W-:Y:S02]  /*7da0*/  FMNMX.FTZ R4, R194, R4, !PT ;  /* 0x00000004c2047209 */ /* 0x000fe40007810000 */
[----:B------:R-:W-:Y:S02]  /*7db0*/  FMNMX.FTZ R5, R192, R5, !PT ;  /* 0x00000005c0057209 */ /* 0x000fe40007810000 */
[----:B------:R-:W-:Y:S02]  /*7dc0*/  ISETP.GT.AND P0, PT, R2, 0x29, PT ;  /* 0x000000290200780c */ /* 0x000fe40003f04270 */
[----:B------:R-:W-:Y:S02]  /*7dd0*/  FSEL R242, R242, -INF , P1 ;  /* 0xff800000f2f27808 */ /* 0x000fe40000800000 */
[----:B------:R-:W-:Y:S02]  /*7de0*/  ISETP.GT.AND P1, PT, R0, 0x28, PT ;  /* 0x000000280000780c */ /* 0x000fe40003f24270 */
[----:B------:R-:W-:Y:S02]  /*7df0*/  FMNMX.FTZ R4, R231, R4, !PT ;  /* 0x00000004e7047209 */ /* 0x000fe40007810000 */
[----:B--2---:R-:W-:Y:S02]  /*7e00*/  FMNMX.FTZ R104, R3, R104, !PT ;  /* 0x0000006803687209 */ /* 0x004fe40007810000 */
[----:B------:R-:W-:Y:S02]  /*7e10*/  FMNMX.FTZ R4, R247, R4, !PT ;  /* 0x00000004f7047209 */ /* 0x000fe40007810000 */
[----:B------:R-:W-:Y:S02]  /*7e20*/  FMNMX.FTZ R3, R191, R5, !PT ;  /* 0x00000005bf037209 */ /* 0x000fe40007810000 */
[----:B------:R-:W-:Y:S01]  /*7e30*/  FSEL R243, R243, -INF , P0 ;  /* 0xff800000f3f37808 */ /* 0x000fe20000000000 */
[----:B------:R-:W2:Y:S01]  /*7e40*/  SHFL.BFLY PT, R5, R104, 0x1, 0x1f ;  /* 0x0c201f0068057f89 */ /* 0x000ea200000e0000 */
[----:B------:R-:W-:Y:S02]  /*7e50*/  ISETP.GT.AND P0, PT, R2, 0x30, PT ;  /* 0x000000300200780c */ /* 0x000fe40003f04270 */
[----:B------:R-:W-:Y:S02]  /*7e60*/  FSEL R245, R46, -INF , P1 ;  /* 0xff8000002ef57808 */ /* 0x000fe40000800000 */
[----:B------:R-:W-:Y:S02]  /*7e70*/  ISETP.GT.AND P1, PT, R2, 0x31, PT ;  /* 0x000000310200780c */ /* 0x000fe40003f24270 */
[----:B------:R-:W-:Y:S02]  /*7e80*/  FSEL R234, R56, -INF , P0 ;  /* 0xff80000038ea7808 */ /* 0x000fe40000000000 */
[----:B------:R-:W-:Y:S02]  /*7e90*/  FSEL R235, R57, -INF , P1 ;  /* 0xff80000039eb7808 */ /* 0x000fe40000800000 */
[C---:B------:R-:W-:Y:S02]  /*7ea0*/  ISETP.GT.AND P0, PT, R2.reuse, 0x38, PT ;  /* 0x000000380200780c */ /* 0x040fe40003f04270 */
[----:B------:R-:W-:Y:S02]  /*7eb0*/  FMNMX.FTZ R3, R195, R3, !PT ;  /* 0x00000003c3037209 */ /* 0x000fe40007810000 */
[----:B------:R-:W-:Y:S02]  /*7ec0*/  ISETP.GT.AND P1, PT, R2, 0x39, PT ;  /* 0x000000390200780c */ /* 0x000fe40003f24270 */
[----:B------:R-:W-:Y:S02]  /*7ed0*/  FMNMX.FTZ R2, R242, R4, !PT ;  /* 0x00000004f2027209 */ /* 0x000fe40007810000 */
        /* <DEDUP_REMOVED lines=8> */
[----:B------:R-:W-:Y:S02]  /*7f60*/  FSEL R241, R60, -INF , P0 ;  /* 0xff8000003cf17808 */ /* 0x000fe40000000000 */
[----:B------:R-:W-:Y:S02]  /*7f70*/  ISETP.GT.AND P0, PT, R0, 0x29, PT ;  /* 0x000000290000780c */ /* 0x000fe40003f04270 */
[----:B------:R-:W-:Y:S02]  /*7f80*/  FMNMX.FTZ R2, R235, R2, !PT ;  /* 0x00000002eb027209 */ /* 0x000fe40007810000 */
[----:B------:R-:W-:Y:S02]  /*7f90*/  FMNMX.FTZ R3, R250, R3, !PT ;  /* 0x00000003fa037209 */ /* 0x000fe40007810000 */
[----:B------:R-:W-:Y:S02]  /*7fa0*/  FSEL R246, R58, -INF , P1 ;  /* 0xff8000003af67808 */ /* 0x000fe40000800000 */
[----:B------:R-:W-:Y:S02]  /*7fb0*/  FSETP.NEU.FTZ.AND P1, PT, R105, -INF , PT ;  /* 0xff8000006900780b */ /* 0x000fe40003f3d000 */
[----:B------:R-:W-:Y:S02]  /*7fc0*/  FSEL R198, R47, -INF , P0 ;  /* 0xff8000002fc67808 */ /* 0x000fe40000000000 */
[C---:B------:R-:W-:Y:S02]  /*7fd0*/  ISETP.GT.AND P0, PT, R0.reuse, 0x31, PT ;  /* 0x000000310000780c */ /* 0x040fe40003f04270 */
[----:B------:R-:W-:Y:S02]  /*7fe0*/  FMNMX.FTZ R2, R241, R2, !PT ;  /* 0x00000002f1027209 */ /* 0x000fe40007810000 */
[----:B------:R-:W-:Y:S02]  /*7ff0*/  FMNMX.FTZ R3, R245, R3, !PT ;  /* 0x00000003f5037209 */ /* 0x000fe40007810000 */
[----:B------:R-:W-:Y:S02]  /*8000*/  FSEL R109, R109, RZ, P1 ;  /* 0x000000ff6d6d7208 */ /* 0x000fe40000800000 */
[----:B-----5:R-:W-:Y:S02]  /*8010*/  FSEL R238, R7, -INF , P0 ;  /* 0xff80000007ee7808 */ /* 0x020fe40000000000 */
[----:B------:R-:W-:Y:S01]  /*8020*/  FMNMX.FTZ R2, R233, R2, !PT ;  /* 0x00000002e9027209 */ /* 0x000fe20007810000 */
[--C-:B------:R-:W-:Y:S01]  /*8030*/  FFMA.FTZ R4, R11, c[0x0][0x2d0], -R109.reuse ;  /* 0x0000b4000b047a23 */ /* 0x100fe2000001086d */
[----:B------:R-:W-:Y:S02]  /*8040*/  ISETP.GT.AND P0, PT, R0, 0x38, PT ;  /* 0x000000380000780c */ /* 0x000fe40003f04270 */
[----:B------:R-:W-:Y:S01]  /*8050*/  FMNMX.FTZ R3, R198, R3, !PT ;  /* 0x00000003c6037209 */ /* 0x000fe20007810000 */
[----:B------:R-:W1:Y:S01]  /*8060*/  SHFL.BFLY PT, R103, R2, 0x2, 0x1f ;  /* 0x0c401f0002677f89 */ /* 0x000e6200000e0000 */
[----:B------:R-:W-:Y:S01]  /*8070*/  FSEL R244, R62, -INF , P0 ;  /* 0xff8000003ef47808 */ /* 0x000fe20000000000 */
[----:B------:R-:W-:Y:S01]  /*8080*/  MUFU.EX2 R237, R4 ;  /* 0x0000000400ed7308 */ /* 0x000fe20000000800 */
[----:B------:R-:W-:Y:S02]  /*8090*/  ISETP.GT.AND P0, PT, R0, 0x39, PT ;  /* 0x000000390000780c */ /* 0x000fe40003f04270 */
[----:B------:R-:W-:Y:S01]  /*80a0*/  FMNMX.FTZ R0, R246, R3, !PT ;  /* 0x00000003f6007209 */ /* 0x000fe20007810000 */
[--C-:B------:R-:W-:Y:S01]  /*80b0*/  FFMA.FTZ R3, R14, c[0x0][0x2d0], -R109.reuse ;  /* 0x0000b4000e037a23 */ /* 0x100fe2000001086d */
[----:B------:R-:W-:Y:S02]  /*80c0*/  FSEL R108, R108, -INF , P0 ;  /* 0xff8000006c6c7808 */ /* 0x000fe40000000000 */
[----:B------:R-:W-:Y:S02]  /*80d0*/  @P3 LEA R6, P0, R10, c[0x0][0x1c8], 0x1 ;  /* 0x000072000a063a11 */ /* 0x000fe400078008ff */
[----:B--2---:R-:W-:Y:S01]  /*80e0*/  FMNMX.FTZ R104, R104, R5, !PT ;  /* 0x0000000568687209 */ /* 0x004fe20007810000 */
[----:B------:R2:W5:Y:S01]  /*80f0*/  MUFU.EX2 R240, R3 ;  /* 0x0000000300f07308 */ /* 0x0005620000000800 */
[----:B------:R-:W-:Y:S02]  /*8100*/  @P3 LEA.HI.X R7, R10, c[0x0][0x1cc], R36, 0x1, P0 ;  /* 0x000073000a073a11 */ /* 0x000fe400000f0c24 */
[----:B------:R-:W-:Y:S01]  /*8110*/  FMNMX.FTZ R0, R238, R0, !PT ;  /* 0x00000000ee007209 */ /* 0x000fe20007810000 */
[----:B------:R-:W-:Y:S02]  /*8120*/  FMUL.FTZ R110, R104, c[0x0][0x2d0] ;  /* 0x0000b400686e7a20 */ /* 0x000fe40000410000 */
[----:B------:R3:W-:Y:S01]  /*8130*/  @P3 LDGSTS.E.BYPASS.LTC128B.128 [R226+0x4900], [R6.64], !P5 ;  /* 0x0490000006e23fae */ /* 0x0007e2000e901d46 */
[----:B------:R-:W-:Y:S04]  /*8140*/  FMNMX.FTZ R0, R244, R0, !PT ;  /* 0x00000000f4007209 */ /* 0x000fe80007810000 */
[----:B------:R-:W-:Y:S02]  /*8150*/  FMNMX.FTZ R0, R108, R0, !PT ;  /* 0x000000006c007209 */ /* 0x000fe40007810000 */
[----:B-1----:R-:W-:Y:S01]  /*8160*/  FMNMX.FTZ R103, R2, R103, !PT ;  /* 0x0000006702677209 */ /* 0x002fe20007810000 */
[--C-:B------:R-:W-:Y:S04]  /*8170*/  FFMA.FTZ R2, R13, c[0x0][0x2d0], -R109.reuse ;  /* 0x0000b4000d027a23 */ /* 0x100fe8000001086d */
[----:B------:R1:W-:Y:S01]  /*8180*/  MUFU.EX2 R63, R2 ;  /* 0x00000002003f7308 */ /* 0x0003e20000000800 */
[----:B------:R-:W1:Y:S01]  /*8190*/  SHFL.BFLY PT, R8, R103, 0x1, 0x1f ;  /* 0x0c201f0067087f89 */ /* 0x000e6200000e0000 */
[----:B--2---:R-:W-:Y:S02]  /*81a0*/  @P3 IADD3 R3, P0, R9, R252, RZ ;  /* 0x000000fc09033210 */ /* 0x004fe40007f1e0ff */
[----:B-----5:R-:W-:Y:S02]  /*81b0*/  F2FP.PACK_AB R176, R240, R237 ;  /* 0x000000edf0b0723e */ /* 0x020fe400000000ff */
[----:B------:R-:W-:Y:S02]  /*81c0*/  @P3 IADD3.X R12, R12, R251, RZ, P0, !PT ;  /* 0x000000fb0c0c3210 */ /* 0x000fe400007fe4ff */
[C---:B------:R-:W-:Y:S04]  /*81d0*/  @P3 LEA R4, P0, R3.reuse, c[0x0][0x1c8], 0x1 ;  /* 0x0000720003043a11 */ /* 0x040fe800078008ff */
[----:B------:R-:W-:Y:S01]  /*81e0*/  @P3 LEA.HI.X R5, R3, c[0x0][0x1cc], R12, 0x1, P0 ;  /* 0x0000730003053a11 */ /* 0x000fe200000f0c0c */
[----:B------:R-:W-:Y:S01]  /*81f0*/  FFMA.FTZ R3, R15, c[0x0][0x2d0], -R109 ;  /* 0x0000b4000f037a23 */ /* 0x000fe2000001086d */
[----:B------:R-:W-:Y:S03]  /*8200*/  FSETP.NEU.FTZ.AND P0, PT, R104, -INF , PT ;  /* 0xff8000006800780b */ /* 0x000fe60003f1d000 */
[----:B------:R2:W5:Y:S01]  /*8210*/  MUFU.EX2 R56, R3 ;  /* 0x0000000300387308 */ /* 0x0005620000000800 */
[----:B------:R-:W-:Y:S01]  /*8220*/  FSEL R110, R110, RZ, P0 ;  /* 0x000000ff6e6e7208 */ /* 0x000fe20000000000 */
[----:B------:R3:W-:Y:S01]  /*8230*/  @P3 LDGSTS.E.BYPASS.LTC128B.128 [R226+0x5900], [R4.64], !P4 ;  /* 0x0590000004e23fae */ /* 0x0007e2000e101d46 */
[----:B-1----:R-:W-:Y:S03]  /*8240*/  FMNMX.FTZ R103, R103, R8, !PT ;  /* 0x0000000867677209 */ /* 0x002fe60007810000 */
[--C-:B------:R-:W-:Y:S02]  /*8250*/  FFMA.FTZ R8, R17, c[0x0][0x2d0], -R110.reuse ;  /* 0x0000b40011087a23 */ /* 0x100fe4000001086e */
[----:B------:R-:W-:Y:S02]  /*8260*/  FMUL.FTZ R111, R103, c[0x0][0x2d0] ;  /* 0x0000b400676f7a20 */ /* 0x000fe40000410000 */
[----:B------:R-:W1:Y:S01]  /*8270*/  SHFL.BFLY PT, R2, R0, 0x2, 0x1f ;  /* 0x0c401f0000027f89 */ /* 0x000e6200000e0000 */
[----:B------:R-:W-:Y:S07]  /*8280*/  MUFU.EX2 R60, R8 ;  /* 0x00000008003c7308 */ /* 0x000fee0000000800 */
[----:B------:R-:W-:Y:S01]  /*8290*/  LDSM.16.MT88.4 R36, [R210+0x100] ;  /* 0x00010000d224783b */ /* 0x000fe20000004200 */
[--C-:B--2---:R-:W-:Y:S01]  /*82a0*/  FFMA.FTZ R3, R19, c[0x0][0x2d0], -R110.reuse ;  /* 0x0000b40013037a23 */ /* 0x104fe2000001086e */
[----:B-----5:R-:W-:Y:S06]  /*82b0*/  F2FP.PACK_AB R178, R56, R63 ;  /* 0x0000003f38b2723e */ /* 0x020fec00000000ff */
[----:B------:R-:W-:Y:S01]  /*82c0*/  LDSM.16.MT88.4 R52, [R209+0x1100] ;  /* 0x00110000d134783b */ /* 0x000fe20000004200 */
[----:B------:R2:W-:Y:S01]  /*82d0*/  MUFU.EX2 R207, R3 ;  /* 0x0000000300cf7308 */ /* 0x0005e20000000800 */
[----:B-1----:R-:W-:Y:S01]  /*82e0*/  FMNMX.FTZ R0, R0, R2, !PT ;  /* 0x0000000200007209 */ /* 0x002fe20007810000 */
[--C-:B------:R-:W-:Y:S05]  /*82f0*/  FFMA.FTZ R2, R16, c[0x0][0x2d0], -R110.reuse ;  /* 0x0000b40010027a23 */ /* 0x100fea000001086e */
[----:B------:R-:W0:Y:S03]  /*8300*/  LDGDEPBAR ;  /* 0x00000000000079af */ /* 0x000e260000000000 */
[----:B------:R1:W5:Y:S01]  /*8310*/  MUFU.EX2 R64, R2 ;  /* 0x0000000200407308 */ /* 0x0003620000000800 */
[----:B--2---:R-:W-:Y:S09]  /*8320*/  FFMA.FTZ R3, R18, c[0x0][0x2d0], -R110 ;  /* 0x0000b40012037a23 */ /* 0x004ff2000001086e */
[----:B------:R2:W2:Y:S01]  /*8330*/  MUFU.EX2 R59, R3 ;  /* 0x00000003003b7308 */ /* 0x0004a20000000800 */
[----:B-1----:R-:W1:Y:S01]  /*8340*/  SHFL.BFLY PT, R2, R0, 0x1, 0x1f ;  /* 0x0c201f0000027f89 */ /* 0x002e6200000e0000 */
[----:B-----5:R-:W-:Y:S02]  /*8350*/  F2FP.PACK_AB R179, R60, R64 ;  /* 0x000000403cb3723e */ /* 0x020fe400000000ff */
[----:B--2---:R-:W-:Y:S02]  /*8360*/  FSEL R3, R105, RZ, P1 ;  /* 0x000000ff69037208 */ /* 0x004fe40000800000 */
[----:B------:R-:W-:Y:S02]  /*8370*/  FSETP.NEU.FTZ.AND P1, PT, R103, -INF , PT ;  /* 0xff8000006700780b */ /* 0x000fe40003f3d000 */
[----:B------:R-:W-:Y:S02]  /*8380*/  F2FP.PACK_AB R177, R59, R207 ;  /* 0x000000cf3bb1723e */ /* 0x000fe400000000ff */
[----:B------:R-:W-:Y:S02]  /*8390*/  FSEL R111, R111, RZ, P1 ;  /* 0x000000ff6f6f7208 */ /* 0x000fe40000800000 */
[----:B-1----:R-:W-:Y:S02]  /*83a0*/  FMNMX.FTZ R102, R0, R2, !PT ;  /* 0x0000000200667209 */ /* 0x002fe40007810000 */
[----:B------:R-:W-:Y:S01]  /*83b0*/  FSEL R2, R104, RZ, P0 ;  /* 0x000000ff68027208 */ /* 0x000fe20000000000 */
[--C-:B------:R-:W-:Y:S01]  /*83c0*/  FFMA.FTZ R0, R22, c[0x0][0x2d0], -R111.reuse ;  /* 0x0000b40016007a23 */ /* 0x100fe2000001086f */
[C---:B------:R-:W-:Y:S01]  /*83d0*/  FSETP.NEU.FTZ.AND P0, PT, R102.reuse, -INF , PT ;  /* 0xff8000006600780b */ /* 0x040fe20003f1d000 */
[----:B------:R-:W-:Y:S02]  /*83e0*/  FMUL.FTZ R184, R102, c[0x0][0x2d0] ;  /* 0x0000b40066b87a20 */ /* 0x000fe40000410000 */
[----:B------:R1:W-:Y:S01]  /*83f0*/  MUFU.EX2 R65, R0 ;  /* 0x0000000000417308 */ /* 0x0003e20000000800 */
[--C-:B------:R-:W-:Y:S02]  /*8400*/  FFMA.FTZ R8, R21, c[0x0][0x2d0], -R111.reuse ;  /* 0x0000b40015087a23 */ /* 0x100fe4000001086f */
[----:B------:R-:W-:Y:S07]  /*8410*/  FSEL R184, R184, RZ, P0 ;  /* 0x000000ffb8b87208 */ /* 0x000fee0000000000 */
[----:B------:R2:W-:Y:S01]  /*8420*/  MUFU.EX2 R66, R8 ;  /* 0x0000000800427308 */ /* 0x0005e20000000800 */
[--C-:B-1----:R-:W-:Y:S09]  /*8430*/  FFMA.FTZ R0, R23, c[0x0][0x2d0], -R111.reuse ;  /* 0x0000b40017007a23 */ /* 0x102ff2000001086f */
[----:B------:R1:W5:Y:S01]  /*8440*/  MUFU.EX2 R61, R0 ;  /* 0x00000000003d7308 */ /* 0x0003620000000800 */
[----:B--2---:R-:W-:Y:S02]  /*8450*/  FFMA.FTZ R8, R20, c[0x0][0x2d0], -R111 ;  /* 0x0000b40014087a23 */ /* 0x004fe4000001086f */
[----:B------:R-:W2:Y:S07]  /*8460*/  LDSM.16.MT88.4 R20, [R209+0x100] ;  /* 0x00010000d114783b */ /* 0x000eae0000004200 */
[----:B------:R3:W3:Y:S01]  /*8470*/  MUFU.EX2 R57, R8 ;  /* 0x0000000800397308 */ /* 0x0006e20000000800 */
[--C-:B-1----:R-:W-:Y:S01]  /*8480*/  FFMA.FTZ R0, R25, c[0x0][0x2d0], -R184.reuse ;  /* 0x0000b40019007a23 */ /* 0x102fe200000108b8 */
[----:B-----5:R-:W-:Y:S08]  /*8490*/  F2FP.PACK_AB R182, R61, R65 ;  /* 0x000000413db6723e */ /* 0x020ff000000000ff */
[----:B------:R1:W-:Y:S01]  /*84a0*/  MUFU.EX2 R67, R0 ;  /* 0x0000000000437308 */ /* 0x0003e20000000800 */
[--C-:B---3--:R-:W-:Y:S01]  /*84b0*/  FFMA.FTZ R8, R24, c[0x0][0x2d0], -R184.reuse ;  /* 0x0000b40018087a23 */ /* 0x108fe200000108b8 */
[----:B------:R-:W-:Y:S08]  /*84c0*/  F2FP.PACK_AB R180, R57, R66 ;  /* 0x0000004239b4723e */ /* 0x000ff000000000ff */
[----:B------:R-:W-:Y:S01]  /*84d0*/  MUFU.EX2 R62, R8 ;  /* 0x00000008003e7308 */ /* 0x000fe20000000800 */
[--C-:B-1----:R-:W-:Y:S09]  /*84e0*/  FFMA.FTZ R0, R27, c[0x0][0x2d0], -R184.reuse ;  /* 0x0000b4001b007a23 */ /* 0x102ff200000108b8 */
[----:B------:R1:W-:Y:S02]  /*84f0*/  MUFU.EX2 R9, R0 ;  /* 0x0000000000097308 */ /* 0x0003e40000000800 */
[----:B-1----:R-:W-:Y:S08]  /*8500*/  FFMA.FTZ R0, R26, c[0x0][0x2d0], -R184 ;  /* 0x0000b4001a007a23 */ /* 0x002ff000000108b8 */
[----:B------:R1:W3:Y:S02]  /*8510*/  MUFU.EX2 R58, R0 ;  /* 0x00000000003a7308 */ /* 0x0002e40000000800 */
[----:B-1----:R-:W-:Y:S01]  /*8520*/  FADD.FTZ R0, -R3, R100 ;  /* 0x0000006403007221 */ /* 0x002fe20000010100 */
[----:B---3--:R-:W-:Y:S03]  /*8530*/  F2FP.PACK_AB R183, R62, R58 ;  /* 0x0000003a3eb7723e */ /* 0x008fe600000000ff */
[----:B------:R-:W-:Y:S04]  /*8540*/  FMUL.FTZ R0, R0, c[0x0][0x2d0] ;  /* 0x0000b40000007a20 */ /* 0x000fe80000410000 */
[----:B------:R1:W3:Y:S02]  /*8550*/  MUFU.EX2 R100, R0 ;  /* 0x0000000000647308 */ /* 0x0002e40000000800 */
[----:B-1----:R-:W-:Y:S01]  /*8560*/  FADD.FTZ R0, -R2, R101 ;  /* 0x0000006502007221 */ /* 0x002fe20000010100 */
[----:B------:R-:W-:Y:S01]  /*8570*/  FSEL R2, R103, RZ, P1 ;  /* 0x000000ff67027208 */ /* 0x000fe20000800000 */
[----:B---3--:R-:W-:Y:S02]  /*8580*/  FMUL.FTZ R4, R100, R112 ;  /* 0x0000007064047220 */ /* 0x008fe40000410000 */
[----:B------:R-:W-:Y:S02]  /*8590*/  FMUL.FTZ R0, R0, c[0x0][0x2d0] ;  /* 0x0000b40000007a20 */ /* 0x000fe40000410000 */
[C---:B------:R-:W-:Y:S02]  /*85a0*/  FMUL.FTZ R5, R100.reuse, R113 ;  /* 0x0000007164057220 */ /* 0x040fe40000410000 */
[----:B------:R1:W3:Y:S01]  /*85b0*/  MUFU.EX2 R101, R0 ;  /* 0x0000000000657308 */ /* 0x0002e20000000800 */
[C---:B------:R-:W-:Y:S02]  /*85c0*/  FMUL.FTZ R16, R100.reuse, R124 ;  /* 0x0000007c64107220 */ /* 0x040fe40000410000 */
[C---:B------:R-:W-:Y:S02]  /*85d0*/  FMUL.FTZ R17, R100.reuse, R125 ;  /* 0x0000007d64117220 */ /* 0x040fe40000410000 */
[C---:B------:R-:W-:Y:S02]  /*85e0*/  FMUL.FTZ R49, R100.reuse, R157 ;  /* 0x0000009d64317220 */ /* 0x040fe40000410000 */
[----:B------:R-:W-:Y:S02]  /*85f0*/  IMAD.MOV.U32 R157, RZ, RZ, R239 ;  /* 0x000000ffff9d7224 */ /* 0x000fe400078e00ef */
[C---:B------:R-:W-:Y:S01]  /*8600*/  FMUL.FTZ R32, R100.reuse, R140 ;  /* 0x0000008c64207220 */ /* 0x040fe20000410000 */
[----:B------:R-:W-:Y:S01]  /*8610*/  MOV R140, R60 ;  /* 0x0000003c008c7202 */ /* 0x000fe20000000f00 */
[C---:B------:R-:W-:Y:S02]  /*8620*/  FMUL.FTZ R33, R100.reuse, R141 ;  /* 0x0000008d64217220 */ /* 0x040fe40000410000 */
[----:B------:R-:W-:Y:S02]  /*8630*/  IMAD.MOV.U32 R141, RZ, RZ, R61 ;  /* 0x000000ffff8d7224 */ /* 0x000fe400078e003d */
[C---:B------:R-:W-:Y:S02]  /*8640*/  FMUL.FTZ R68, R100.reuse, R68 ;  /* 0x0000004464447220 */ /* 0x040fe40000410000 */
[C---:B------:R-:W-:Y:S02]  /*8650*/  FMUL.FTZ R69, R100.reuse, R69 ;  /* 0x0000004564457220 */ /* 0x040fe40000410000 */
[C---:B------:R-:W-:Y:S02]  /*8660*/  FMUL.FTZ R80, R100.reuse, R80 ;  /* 0x0000005064507220 */ /* 0x040fe40000410000 */
[C---:B------:R-:W-:Y:S02]  /*8670*/  FMUL.FTZ R81, R100.reuse, R81 ;  /* 0x0000005164517220 */ /* 0x040fe40000410000 */
[----:B------:R-:W-:Y:S02]  /*8680*/  FMUL.FTZ R84, R100, R84 ;  /* 0x0000005464547220 */ /* 0x000fe40000410000 */
[----:B-1----:R-:W-:Y:S01]  /*8690*/  FADD.FTZ R0, -R2, R106 ;  /* 0x0000006a02007221 */ /* 0x002fe20000010100 */
[----:B------:R-:W-:Y:S01]  /*86a0*/  FSEL R2, R102, RZ, P0 ;  /* 0x000000ff66027208 */ /* 0x000fe20000000000 */
[C---:B---3--:R-:W-:Y:S02]  /*86b0*/  FMUL.FTZ R50, R101.reuse, R158 ;  /* 0x0000009e65327220 */ /* 0x048fe40000410000 */
[----:B------:R-:W-:Y:S02]  /*86c0*/  FMUL.FTZ R0, R0, c[0x0][0x2d0] ;  /* 0x0000b40000007a20 */ /* 0x000fe40000410000 */
[----:B------:R-:W-:Y:S02]  /*86d0*/  IMAD.MOV.U32 R158, RZ, RZ, R249 ;  /* 0x000000ffff9e7224 */ /* 0x000fe400078e00f9 */
[----:B------:R1:W4:Y:S01]  /*86e0*/  MUFU.EX2 R3, R0 ;  /* 0x0000000000037308 */ /* 0x0003220000000800 */
[C---:B------:R-:W-:Y:S02]  /*86f0*/  FMUL.FTZ R6, R101.reuse, R114 ;  /* 0x0000007265067220 */ /* 0x040fe40000410000 */
[C---:B------:R-:W-:Y:S02]  /*8700*/  FMUL.FTZ R7, R101.reuse, R115 ;  /* 0x0000007365077220 */ /* 0x040fe40000410000 */
[----:B------:R-:W3:Y:S01]  /*8710*/  LDSM.16.MT88.4 R112, [R210+0x1100] ;  /* 0x00110000d270783b */ /* 0x000ee20000004200 */
[C---:B------:R-:W-:Y:S02]  /*8720*/  FMUL.FTZ R18, R101.reuse, R126 ;  /* 0x0000007e65127220 */ /* 0x040fe40000410000 */
[C---:B------:R-:W-:Y:S02]  /*8730*/  FMUL.FTZ R19, R101.reuse, R127 ;  /* 0x0000007f65137220 */ /* 0x040fe40000410000 */
[-C--:B--2---:R-:W-:Y:S03]  /*8740*/  HMMA.16816.F32 R4, R176, R20.reuse, R4 ;  /* 0x00000014b004723c */ /* 0x084fe60000001804 */
[C---:B------:R-:W-:Y:S01]  /*8750*/  FMUL.FTZ R34, R101.reuse, R142 ;  /* 0x0000008e65227220 */ /* 0x040fe20000410000 */
[----:B------:R-:W-:Y:S01]  /*8760*/  MOV R142, R62 ;  /* 0x0000003e008e7202 */ /* 0x000fe20000000f00 */
[C---:B------:R-:W-:Y:S01]  /*8770*/  FMUL.FTZ R35, R101.reuse, R143 ;  /* 0x0000008f65237220 */ /* 0x040fe20000410000 */
[----:B------:R-:W-:Y:S01]  /*8780*/  LDSM.16.MT88.4 R124, [R210+0x500] ;  /* 0x00050000d27c783b */ /* 0x000fe20000004200 */
[C---:B------:R-:W-:Y:S01]  /*8790*/  FMUL.FTZ R51, R101.reuse, R159 ;  /* 0x0000009f65337220 */ /* 0x040fe20000410000 */
[----:B------:R-:W-:Y:S01]  /*87a0*/  MOV R159, R236 ;  /* 0x000000ec009f7202 */ /* 0x000fe20000000f00 */
[----:B------:R-:W-:Y:S03]  /*87b0*/  IMAD.MOV.U32 R143, RZ, RZ, R63 ;  /* 0x000000ffff8f7224 */ /* 0x000fe600078e003f */
[----:B------:R-:W-:Y:S02]  /*87c0*/  FMUL.FTZ R70, R101, R70 ;  /* 0x0000004665467220 */ /* 0x000fe40000410000 */
[----:B-1----:R-:W-:Y:S02]  /*87d0*/  FADD.FTZ R0, -R2, R107 ;  /* 0x0000006b02007221 */ /* 0x002fe40000010100 */
[----:B------:R-:W-:Y:S02]  /*87e0*/  FFMA.FTZ R2, R40, c[0x0][0x2d0], -R109 ;  /* 0x0000b40028027a23 */ /* 0x000fe4000001086d */
[----:B------:R-:W-:Y:S02]  /*87f0*/  FMUL.FTZ R0, R0, c[0x0][0x2d0] ;  /* 0x0000b40000007a20 */ /* 0x000fe40000410000 */
[----:B------:R1:W-:Y:S01]  /*8800*/  MUFU.EX2 R48, R2 ;  /* 0x0000000200307308 */ /* 0x0003e20000000800 */
[C---:B----4-:R-:W-:Y:S02]  /*8810*/  FMUL.FTZ R29, R3.reuse, R137 ;  /* 0x00000089031d7220 */ /* 0x050fe40000410000 */
[----:B------:R-:W-:Y:S02]  /*8820*/  IMAD.MOV.U32 R137, RZ, RZ, R241 ;  /* 0x000000ffff897224 */ /* 0x000fe400078e00f1 */
[----:B------:R-:W-:Y:S02]  /*8830*/  IMAD.MOV.U32 R107, RZ, RZ, R9 ;  /* 0x000000ffff6b7224 */ /* 0x000fe400078e0009 */
[C---:B------:R-:W-:Y:S02]  /*8840*/  FMUL.FTZ R8, R3.reuse, R116 ;  /* 0x0000007403087220 */ /* 0x040fe40000410000 */
[----:B------:R-:W-:Y:S01]  /*8850*/  FMUL.FTZ R9, R3, R117 ;  /* 0x0000007503097220 */ /* 0x000fe20000410000 */
[----:B------:R-:W2:Y:S01]  /*8860*/  MUFU.EX2 R0, R0 ;  /* 0x0000000000007308 */ /* 0x000ea20000000800 */
[----:B------:R-:W-:Y:S01]  /*8870*/  F2FP.PACK_AB R181, R107, R67 ;  /* 0x000000436bb5723e */ /* 0x000fe200000000ff */
[C---:B------:R-:W-:Y:S02]  /*8880*/  FMUL.FTZ R12, R3.reuse, R120 ;  /* 0x00000078030c7220 */ /* 0x040fe40000410000 */
[C---:B------:R-:W-:Y:S02]  /*8890*/  FMUL.FTZ R13, R3.reuse, R121 ;  /* 0x00000079030d7220 */ /* 0x040fe40000410000 */
[C---:B------:R-:W-:Y:S02]  /*88a0*/  FMUL.FTZ R24, R3.reuse, R132 ;  /* 0x0000008403187220 */ /* 0x040fe40000410000 */
[C---:B------:R-:W-:Y:S01]  /*88b0*/  FMUL.FTZ R25, R3.reuse, R133 ;  /* 0x0000008503197220 */ /* 0x040fe20000410000 */
[----:B------:R-:W-:Y:S01]  /*88c0*/  MOV R133, R237 ;  /* 0x000000ed00857202 */ /* 0x000fe20000000f00 */
[C---:B------:R-:W-:Y:S01]  /*88d0*/  FMUL.FTZ R28, R3.reuse, R136 ;  /* 0x00000088031c7220 */ /* 0x040fe20000410000 */
[----:B------:R-:W-:Y:S01]  /*88e0*/  MOV R136, R233 ;  /* 0x000000e900887202 */ /* 0x000fe20000000f00 */
[----:B------:R-:W-:Y:S01]  /*88f0*/  FMUL.FTZ R40, R3, R148 ;  /* 0x0000009403287220 */ /* 0x000fe20000410000 */
[----:B------:R-:W-:Y:S01]  /*8900*/  MOV R148, R66 ;  /* 0x0000004200947202 */ /* 0x000fe20000000f00 */
[----:B-1----:R-:W-:Y:S02]  /*8910*/  FFMA.FTZ R2, R41, c[0x0][0x2d0], -R109 ;  /* 0x0000b40029027a23 */ /* 0x002fe4000001086d */
[C---:B------:R-:W-:Y:S02]  /*8920*/  FMUL.FTZ R41, R3.reuse, R149 ;  /* 0x0000009503297220 */ /* 0x040fe40000410000 */
[----:B------:R1:W-:Y:S01]  /*8930*/  MUFU.EX2 R47, R2 ;  /* 0x00000002002f7308 */ /* 0x0003e20000000800 */
[----:B------:R-:W-:Y:S02]  /*8940*/  IMAD.MOV.U32 R132, RZ, RZ, R57 ;  /* 0x000000ffff847224 */ /* 0x000fe400078e0039 */
[C---:B------:R-:W-:Y:S02]  /*8950*/  FMUL.FTZ R57, R3.reuse, R165 ;  /* 0x000000a503397220 */ /* 0x040fe40000410000 */
[----:B------:R-:W-:Y:S02]  /*8960*/  FMUL.FTZ R60, R3, R168 ;  /* 0x000000a8033c7220 */ /* 0x000fe40000410000 */
[C---:B--2---:R-:W-:Y:S02]  /*8970*/  FMUL.FTZ R43, R0.reuse, R151 ;  /* 0x00000097002b7220 */ /* 0x044fe40000410000 */
[----:B------:R-:W-:Y:S02]  /*8980*/  IMAD.MOV.U32 R151, RZ, RZ, R246 ;  /* 0x000000ffff977224 */ /* 0x000fe400078e00f6 */
[C---:B------:R-:W-:Y:S01]  /*8990*/  FMUL.FTZ R42, R0.reuse, R150 ;  /* 0x00000096002a7220 */ /* 0x040fe20000410000 */
[----:B------:R-:W-:Y:S01]  /*89a0*/  MOV R150, R244 ;  /* 0x000000f400967202 */ /* 0x000fe20000000f00 */
[C---:B------:R-:W-:Y:S02]  /*89b0*/  FMUL.FTZ R10, R0.reuse, R118 ;  /* 0x00000076000a7220 */ /* 0x040fe40000410000 */
[C---:B------:R-:W-:Y:S02]  /*89c0*/  FMUL.FTZ R11, R0.reuse, R119 ;  /* 0x00000077000b7220 */ /* 0x040fe40000410000 */
[----:B------:R-:W2:Y:S01]  /*89d0*/  LDSM.16.MT88.4 R116, [R209+0x2100] ;  /* 0x00210000d174783b */ /* 0x000ea20000004200 */
[C---:B------:R-:W-:Y:S02]  /*89e0*/  FMUL.FTZ R66, R101.reuse, R174 ;  /* 0x000000ae65427220 */ /* 0x040fe40000410000 */
[----:B------:R-:W-:Y:S02]  /*89f0*/  FMUL.FTZ R14, R0, R122 ;  /* 0x0000007a000e7220 */ /* 0x000fe40000410000 */
[C---:B------:R-:W-:Y:S04]  /*8a00*/  HMMA.16816.F32 R8, R180.reuse, R20, R8 ;  /* 0x00000014b408723c */ /* 0x040fe80000001808 */
[--C-:B-1----:R-:W-:Y:S02]  /*8a10*/  FFMA.FTZ R2, R44, c[0x0][0x2d0], -R110.reuse ;  /* 0x0000b4002c027a23 */ /* 0x102fe4000001086e */
[C---:B------:R-:W-:Y:S02]  /*8a20*/  FMUL.FTZ R15, R0.reuse, R123 ;  /* 0x0000007b000f7220 */ /* 0x040fe40000410000 */
[----:B------:R1:W4:Y:S01]  /*8a30*/  MUFU.EX2 R46, R2 ;  /* 0x00000002002e7308 */ /* 0x0003220000000800 */
[----:B------:R-:W-:Y:S03]  /*8a40*/  FMUL.FTZ R30, R0, R138 ;  /* 0x0000008a001e7220 */ /* 0x000fe60000410000 */
[----:B------:R-:W-:Y:S01]  /*8a50*/  MOV R138, R240 ;  /* 0x000000f0008a7202 */ /* 0x000fe20000000f00 */
[-C--:B------:R-:W-:Y:S03]  /*8a60*/  HMMA.16816.F32 R12, R180, R22.reuse, R12 ;  /* 0x00000016b40c723c */ /* 0x080fe6000000180c */
[C---:B------:R-:W-:Y:S02]  /*8a70*/  FMUL.FTZ R20, R100.reuse, R128 ;  /* 0x0000008064147220 */ /* 0x040fe40000410000 */
[----:B------:R-:W-:Y:S02]  /*8a80*/  FMUL.FTZ R21, R100, R129 ;  /* 0x0000008164157220 */ /* 0x000fe40000410000 */
[C---:B------:R-:W-:Y:S01]  /*8a90*/  FMUL.FTZ R26, R0.reuse, R134 ;  /* 0x00000086001a7220 */ /* 0x040fe20000410000 */
[C---:B------:R-:W-:Y:S04]  /*8aa0*/  HMMA.16816.F32 R16, R176.reuse, R22, R16 ;  /* 0x00000016b010723c */ /* 0x040fe80000001810 */
[C---:B------:R-:W-:Y:S02]  /*8ab0*/  FMUL.FTZ R27, R0.reuse, R135 ;  /* 0x00000087001b7220 */ /* 0x040fe40000410000 */
[----:B------:R-:W-:Y:S02]  /*8ac0*/  FMUL.FTZ R31, R0, R139 ;  /* 0x0000008b001f7220 */ /* 0x000fe40000410000 */
[----:B------:R-:W-:Y:S04]  /*8ad0*/  FMUL.FTZ R22, R101, R130 ;  /* 0x0000008265167220 */ /* 0x000fe80000410000 */
[----:B-1----:R-:W-:Y:S02]  /*8ae0*/  FFMA.FTZ R2, R45, c[0x0][0x2d0], -R110 ;  /* 0x0000b4002d027a23 */ /* 0x002fe4000001086e */
[----:B------:R-:W-:Y:S02]  /*8af0*/  FMUL.FTZ R23, R101, R131 ;  /* 0x0000008365177220 */ /* 0x000fe40000410000 */
[----:B------:R1:W5:Y:S01]  /*8b00*/  MUFU.EX2 R252, R2 ;  /* 0x0000000200fc7308 */ /* 0x0003620000000800 */
[----:B------:R-:W-:Y:S01]  /*8b10*/  LDSM.16.MT88.4 R128, [R209+0x1500] ;  /* 0x00150000d180783b */ /* 0x000fe20000004200 */
[----:B------:R-:W-:Y:S02]  /*8b20*/  IMAD.MOV.U32 R134, RZ, RZ, R58 ;  /* 0x000000ffff867224 */ /* 0x000fe400078e003a */
[----:B------:R-:W-:Y:S01]  /*8b30*/  IMAD.MOV.U32 R135, RZ, RZ, R56 ;  /* 0x000000ffff877224 */ /* 0x000fe200078e0038 */
[-C--:B------:R-:W-:Y:S03]  /*8b40*/  HMMA.16816.F32 R20, R176, R36.reuse, R20 ;  /* 0x00000024b014723c */ /* 0x080fe60000001814 */
[C---:B------:R-:W-:Y:S02]  /*8b50*/  FMUL.FTZ R45, R3.reuse, R153 ;  /* 0x00000099032d7220 */ /* 0x040fe40000410000 */
[C---:B------:R-:W-:Y:S01]  /*8b60*/  FMUL.FTZ R44, R3.reuse, R152 ;  /* 0x00000098032c7220 */ /* 0x040fe20000410000 */
[----:B------:R-:W-:Y:S01]  /*8b70*/  MOV R152, R48 ;  /* 0x0000003000987202 */ /* 0x000fe20000000f00 */
[----:B------:R-:W-:Y:S01]  /*8b80*/  FMUL.FTZ R48, R100, R156 ;  /* 0x0000009c64307220 */ /* 0x000fe20000410000 */
[C---:B------:R-:W-:Y:S04]  /*8b90*/  HMMA.16816.F32 R24, R180.reuse, R36, R24 ;  /* 0x00000024b418723c */ /* 0x040fe80000001818 */
[----:B------:R-:W-:Y:S01]  /*8ba0*/  MOV R156, R234 ;  /* 0x000000ea009c7202 */ /* 0x000fe20000000f00 */
[----:B------:R-:W-:Y:S02]  /*8bb0*/  IMAD.MOV.U32 R139, RZ, RZ, R59 ;  /* 0x000000ffff8b7224 */ /* 0x000fe400078e003b */
[----:B------:R-:W-:Y:S01]  /*8bc0*/  FMUL.FTZ R56, R3, R164 ;  /* 0x000000a403387220 */ /* 0x000fe20000410000 */
[-C--:B------:R-:W-:Y:S04]  /*8bd0*/  HMMA.16816.F32 R28, R180, R38.reuse, R28 ;  /* 0x00000026b41c723c */ /* 0x080fe8000000181c */
[----:B-1----:R-:W-:Y:S01]  /*8be0*/  FFMA.FTZ R2, R185, c[0x0][0x2d0], -R109 ;  /* 0x0000b400b9027a23 */ /* 0x002fe2000001086d */
[----:B------:R-:W-:Y:S01]  /*8bf0*/  MOV R185, R230 ;  /* 0x000000e600b97202 */ /* 0x000fe20000000f00 */
[C---:B------:R-:W-:Y:S02]  /*8c00*/  FMUL.FTZ R58, R0.reuse, R166 ;  /* 0x000000a6003a7220 */ /* 0x040fe40000410000 */
[C---:B------:R-:W-:Y:S01]  /*8c10*/  HMMA.16816.F32 R32, R176.reuse, R38, R32 ;  /* 0x00000026b020723c */ /* 0x040fe20000001820 */
[----:B------:R1:W-:Y:S03]  /*8c20*/  MUFU.EX2 R251, R2 ;  /* 0x0000000200fb7308 */ /* 0x0003e60000000800 */
[----:B----4-:R-:W-:Y:S02]  /*8c30*/  IMAD.MOV.U32 R153, RZ, RZ, R46 ;  /* 0x000000ffff997224 */ /* 0x010fe400078e002e */
[C---:B------:R-:W-:Y:S01]  /*8c40*/  FMUL.FTZ R46, R0.reuse, R154 ;  /* 0x0000009a002e7220 */ /* 0x040fe20000410000 */
[----:B------:R-:W-:Y:S01]  /*8c50*/  MOV R154, R47 ;  /* 0x0000002f009a7202 */ /* 0x000fe20000000f00 */
[C---:B------:R-:W-:Y:S01]  /*8c60*/  FMUL.FTZ R38, R101.reuse, R146 ;  /* 0x0000009265267220 */ /* 0x040fe20000410000 */
[----:B------:R-:W-:Y:S03]  /*8c70*/  MOV R146, R238 ;  /* 0x000000ee00927202 */ /* 0x000fe60000000f00 */
[----:B------:R-:W-:Y:S02]  /*8c80*/  FMUL.FTZ R47, R0, R155 ;  /* 0x0000009b002f7220 */ /* 0x000fe40000410000 */
[----:B------:R-:W-:Y:S02]  /*8c90*/  IMAD.MOV.U32 R155, RZ, RZ, R235 ;  /* 0x000000ffff9b7224 */ /* 0x000fe400078e00eb */
[C---:B------:R-:W-:Y:S02]  /*8ca0*/  FMUL.FTZ R36, R100.reuse, R144 ;  /* 0x0000009064247220 */ /* 0x040fe40000410000 */
[C---:B------:R-:W-:Y:S01]  /*8cb0*/  FMUL.FTZ R37, R100.reuse, R145 ;  /* 0x0000009164257220 */ /* 0x040fe20000410000 */
[----:B------:R-:W-:Y:S01]  /*8cc0*/  MOV R145, R64 ;  /* 0x0000004000917202 */ /* 0x000fe20000000f00 */
[----:B------:R-:W-:Y:S01]  /*8cd0*/  FMUL.FTZ R39, R101, R147 ;  /* 0x0000009365277220 */ /* 0x000fe20000410000 */
[----:B------:R-:W-:Y:S01]  /*8ce0*/  MOV R147, R207 ;  /* 0x000000cf00937202 */ /* 0x000fe20000000f00 */
[----:B------:R-:W-:Y:S02]  /*8cf0*/  FMUL.FTZ R64, R100, R172 ;  /* 0x000000ac64407220 */ /* 0x000fe40000410000 */
[----:B------:R-:W-:Y:S02]  /*8d00*/  FMUL.FTZ R59, R0, R167 ;  /* 0x000000a7003b7220 */ /* 0x000fe40000410000 */
[----:B-1----:R-:W-:Y:S01]  /*8d10*/  FFMA.FTZ R2, R186, c[0x0][0x2d0], -R109 ;  /* 0x0000b400ba027a23 */ /* 0x002fe2000001086d */
[-C--:B------:R-:W-:Y:S03]  /*8d20*/  HMMA.16816.F32 R36, R176, R52.reuse, R36 ;  /* 0x00000034b024723c */ /* 0x080fe60000001824 */
[----:B------:R1:W-:Y:S01]  /*8d30*/  MUFU.EX2 R249, R2 ;  /* 0x0000000200f97308 */ /* 0x0003e20000000800 */
[----:B------:R-:W-:Y:S01]  /*8d40*/  MOV R186, R232 ;  /* 0x000000e800ba7202 */ /* 0x000fe20000000f00 */
[----:B------:R-:W-:Y:S02]  /*8d50*/  FMUL.FTZ R61, R3, R169 ;  /* 0x000000a9033d7220 */ /* 0x000fe40000410000 */
[C---:B------:R-:W-:Y:S01]  /*8d60*/  FMUL.FTZ R62, R0.reuse, R170 ;  /* 0x000000aa003e7220 */ /* 0x040fe20000410000 */
[C---:B------:R-:W-:Y:S04]  /*8d70*/  HMMA.16816.F32 R40, R180.reuse, R52, R40 ;  /* 0x00000034b428723c */ /* 0x040fe80000001828 */
[----:B------:R-:W-:Y:S02]  /*8d80*/  FMUL.FTZ R63, R0, R171 ;  /* 0x000000ab003f7220 */ /* 0x000fe40000410000 */
[----:B------:R-:W-:Y:S02]  /*8d90*/  IMAD.MOV.U32 R149, RZ, RZ, R67 ;  /* 0x000000ffff957224 */ /* 0x000fe400078e0043 */
[-C--:B------:R-:W-:Y:S04]  /*8da0*/  HMMA.16816.F32 R44, R180, R54.reuse, R44 ;  /* 0x00000036b42c723c */ /* 0x080fe8000000182c */
[----:B------:R-:W-:Y:S02]  /*8db0*/  FMUL.FTZ R67, R101, R175 ;  /* 0x000000af65437220 */ /* 0x000fe40000410000 */
[C---:B------:R-:W-:Y:S02]  /*8dc0*/  FMUL.FTZ R52, R100.reuse, R160 ;  /* 0x000000a064347220 */ /* 0x040fe40000410000 */
[C---:B------:R-:W-:Y:S04]  /*8dd0*/  HMMA.16816.F32 R48, R176.reuse, R54, R48 ;  /* 0x00000036b030723c */ /* 0x040fe80000001830 */
[--C-:B-1----:R-:W-:Y:S02]  /*8de0*/  FFMA.FTZ R2, R187, c[0x0][0x2d0], -R110.reuse ;  /* 0x0000b400bb027a23 */ /* 0x102fe4000001086e */
[----:B------:R-:W-:Y:S02]  /*8df0*/  IMAD.MOV.U32 R160, RZ, RZ, R229 ;  /* 0x000000ffffa07224 */ /* 0x000fe400078e00e5 */
[----:B------:R1:W-:Y:S01]  /*8e00*/  MUFU.EX2 R246, R2 ;  /* 0x0000000200f67308 */ /* 0x0003e20000000800 */
[C---:B------:R-:W-:Y:S03]  /*8e10*/  FMUL.FTZ R55, R101.reuse, R163 ;  /* 0x000000a365377220 */ /* 0x040fe60000410000 */
[----:B------:R-:W-:Y:S02]  /*8e20*/  IMAD.MOV.U32 R163, RZ, RZ, R231 ;  /* 0x000000ffffa37224 */ /* 0x000fe400078e00e7 */
[C---:B------:R-:W-:Y:S01]  /*8e30*/  FMUL.FTZ R53, R100.reuse, R161 ;  /* 0x000000a164357220 */ /* 0x040fe20000410000 */
[----:B------:R-:W-:Y:S01]  /*8e40*/  MOV R161, R227 ;  /* 0x000000e300a17202 */ /* 0x000fe20000000f00 */
[C---:B------:R-:W-:Y:S02]  /*8e50*/  FMUL.FTZ R54, R101.reuse, R162 ;  /* 0x000000a265367220 */ /* 0x040fe40000410000 */
[----:B------:R-:W-:Y:S02]  /*8e60*/  IMAD.MOV.U32 R144, RZ, RZ, R65 ;  /* 0x000000ffff907224 */ /* 0x000fe400078e0041 */
[----:B------:R-:W-:Y:S02]  /*8e70*/  FMUL.FTZ R65, R100, R173 ;  /* 0x000000ad64417220 */ /* 0x000fe40000410000 */
[----:B------:R-:W-:Y:S01]  /*8e80*/  LDSM.16.MT88.4 R172, [R210+0x1d00] ;  /* 0x001d0000d2ac783b */ /* 0x000fe20000004200 */
[-C--:B---3--:R-:W-:Y:S03]  /*8e90*/  HMMA.16816.F32 R52, R176, R112.reuse, R52 ;  /* 0x00000070b034723c */ /* 0x088fe60000001834 */
[----:B------:R-:W-:Y:S02]  /*8ea0*/  FMUL.FTZ R71, R101, R71 ;  /* 0x0000004765477220 */ /* 0x000fe40000410000 */
[C---:B------:R-:W-:Y:S02]  /*8eb0*/  FMUL.FTZ R72, R3.reuse, R72 ;  /* 0x0000004803487220 */ /* 0x040fe40000410000 */
[C---:B------:R-:W-:Y:S01]  /*8ec0*/  FMUL.FTZ R73, R3.reuse, R73 ;  /* 0x0000004903497220 */ /* 0x040fe20000410000 */
[C---:B------:R-:W-:Y:S04]  /*8ed0*/  HMMA.16816.F32 R56, R180.reuse, R112, R56 ;  /* 0x00000070b438723c */ /* 0x040fe80000001838 */
[----:B-1----:R-:W-:Y:S02]  /*8ee0*/  FFMA.FTZ R2, R188, c[0x0][0x2d0], -R110 ;  /* 0x0000b400bc027a23 */ /* 0x002fe4000001086e */
[C---:B------:R-:W-:Y:S02]  /*8ef0*/  FMUL.FTZ R74, R0.reuse, R74 ;  /* 0x0000004a004a7220 */ /* 0x040fe40000410000 */
[-C--:B------:R-:W-:Y:S01]  /*8f00*/  HMMA.16816.F32 R60, R180, R114.reuse, R60 ;  /* 0x00000072b43c723c */ /* 0x080fe2000000183c */
[----:B------:R1:W-:Y:S03]  /*8f10*/  MUFU.EX2 R244, R2 ;  /* 0x0000000200f47308 */ /* 0x0003e60000000800 */
[C---:B------:R-:W-:Y:S02]  /*8f20*/  FMUL.FTZ R75, R0.reuse, R75 ;  /* 0x0000004b004b7220 */ /* 0x040fe40000410000 */
[C---:B------:R-:W-:Y:S02]  /*8f30*/  FMUL.FTZ R76, R3.reuse, R76 ;  /* 0x0000004c034c7220 */ /* 0x040fe40000410000 */
[C---:B------:R-:W-:Y:S01]  /*8f40*/  HMMA.16816.F32 R64, R176.reuse, R114, R64 ;  /* 0x00000072b040723c */ /* 0x040fe20000001840 */
[----:B------:R-:W3:Y:S03]  /*8f50*/  LDSM.16.MT88.4 R112, [R210+0x2100] ;  /* 0x00210000d270783b */ /* 0x000ee60000004200 */
[----:B------:R-:W-:Y:S02]  /*8f60*/  FMUL.FTZ R77, R3, R77 ;  /* 0x0000004d034d7220 */ /* 0x000fe40000410000 */
[C---:B------:R-:W-:Y:S02]  /*8f70*/  FMUL.FTZ R78, R0.reuse, R78 ;  /* 0x0000004e004e7220 */ /* 0x040fe40000410000 */
[-C--:B--2---:R-:W-:Y:S04]  /*8f80*/  HMMA.16816.F32 R68, R176, R116.reuse, R68 ;  /* 0x00000074b044723c */ /* 0x084fe80000001844 */
[----:B------:R-:W-:Y:S02]  /*8f90*/  FMUL.FTZ R79, R0, R79 ;  /* 0x0000004f004f7220 */ /* 0x000fe40000410000 */
[C---:B------:R-:W-:Y:S02]  /*8fa0*/  FMUL.FTZ R82, R101.reuse, R82 ;  /* 0x0000005265527220 */ /* 0x040fe40000410000 */
[C---:B------:R-:W-:Y:S04]  /*8fb0*/  HMMA.16816.F32 R72, R180.reuse, R116, R72 ;  /* 0x00000074b448723c */ /* 0x040fe80000001848 */
[--C-:B-1----:R-:W-:Y:S02]  /*8fc0*/  FFMA.FTZ R2, R190, c[0x0][0x2d0], -R111.reuse ;  /* 0x0000b400be027a23 */ /* 0x102fe4000001086f */
[----:B------:R-:W-:Y:S02]  /*8fd0*/  FMUL.FTZ R83, R101, R83 ;  /* 0x0000005365537220 */ /* 0x000fe40000410000 */
[-C--:B------:R-:W-:Y:S01]  /*8fe0*/  HMMA.16816.F32 R76, R180, R118.reuse, R76 ;  /* 0x00000076b44c723c */ /* 0x080fe2000000184c */
[----:B------:R1:W-:Y:S03]  /*8ff0*/  MUFU.EX2 R241, R2 ;  /* 0x0000000200f17308 */ /* 0x0003e60000000800 */
[C---:B------:R-:W-:Y:S02]  /*9000*/  FMUL.FTZ R88, R3.reuse, R88 ;  /* 0x0000005803587220 */ /* 0x040fe40000410000 */
[----:B------:R-:W-:Y:S02]  /*9010*/  FMUL.FTZ R89, R3, R89 ;  /* 0x0000005903597220 */ /* 0x000fe40000410000 */
[C---:B------:R-:W-:Y:S01]  /*9020*/  HMMA.16816.F32 R80, R176.reuse, R118, R80 ;  /* 0x00000076b050723c */ /* 0x040fe20000001850 */
[----:B------:R-:W2:Y:S03]  /*9030*/  LDSM.16.MT88.4 R116, [R209+0x500] ;  /* 0x00050000d174783b */ /* 0x000ea60000004200 */
[----:B------:R-:W-:Y:S02]  /*9040*/  FMUL.FTZ R85, R100, R85 ;  /* 0x0000005564557220 */ /* 0x000fe40000410000 */
[C---:B------:R-:W-:Y:S02]  /*9050*/  FMUL.FTZ R86, R101.reuse, R86 ;  /* 0x0000005665567220 */ /* 0x040fe40000410000 */
[----:B------:R-:W-:Y:S04]  /*9060*/  FMUL.FTZ R87, R101, R87 ;  /* 0x0000005765577220 */ /* 0x000fe80000410000 */
[C---:B------:R-:W-:Y:S02]  /*9070*/  FMUL.FTZ R90, R0.reuse, R90 ;  /* 0x0000005a005a7220 */ /* 0x040fe40000410000 */
[C---:B------:R-:W-:Y:S01]  /*9080*/  FMUL.FTZ R91, R0.reuse, R91 ;  /* 0x0000005b005b7220 */ /* 0x040fe20000410000 */
[-C--:B---3--:R-:W-:Y:S03]  /*9090*/  HMMA.16816.F32 R84, R176, R112.reuse, R84 ;  /* 0x00000070b054723c */ /* 0x088fe60000001854 */
[----:B-1----:R-:W-:Y:S02]  /*90a0*/  FFMA.FTZ R2, R189, c[0x0][0x2d0], -R111 ;  /* 0x0000b400bd027a23 */ /* 0x002fe4000001086f */
[C---:B------:R-:W-:Y:S02]  /*90b0*/  FMUL.FTZ R92, R3.reuse, R92 ;  /* 0x0000005c035c7220 */ /* 0x040fe40000410000 */
[----:B------:R-:W1:Y:S01]  /*90c0*/  MUFU.EX2 R240, R2 ;  /* 0x0000000200f07308 */ /* 0x000e620000000800 */
[C---:B------:R-:W-:Y:S04]  /*90d0*/  HMMA.16816.F32 R88, R180.reuse, R112, R88 ;  /* 0x00000070b458723c */ /* 0x040fe80000001858 */
[----:B------:R-:W-:Y:S02]  /*90e0*/  FMUL.FTZ R93, R3, R93 ;  /* 0x0000005d035d7220 */ /* 0x000fe40000410000 */
[----:B------:R-:W-:Y:S01]  /*90f0*/  FMUL.FTZ R94, R0, R94 ;  /* 0x0000005e005e7220 */ /* 0x000fe20000410000 */
[----:B------:R-:W-:Y:S01]  /*9100*/  F2FP.PACK_AB R112, R154, R152 ;  /* 0x000000989a70723e */ /* 0x000fe200000000ff */
[----:B------:R-:W-:Y:S01]  /*9110*/  FMUL.FTZ R95, R0, R95 ;  /* 0x0000005f005f7220 */ /* 0x000fe20000410000 */
[----:B-----5:R-:W-:Y:S03]  /*9120*/  F2FP.PACK_AB R113, R252, R153 ;  /* 0x00000099fc71723e */ /* 0x020fe600000000ff */
[----:B------:R-:W-:Y:S02]  /*9130*/  FFMA.FTZ R106, R206, c[0x0][0x2d0], -R109 ;  /* 0x0000b400ce6a7a23 */ /* 0x000fe4000001086d */
[----:B------:R-:W-:Y:S01]  /*9140*/  IMAD.MOV.U32 R162, RZ, RZ, R228 ;  /* 0x000000ffffa27224 */ /* 0x000fe200078e00e4 */
[-C--:B------:R-:W-:Y:S01]  /*9150*/  HMMA.16816.F32 R92, R180, R114.reuse, R92 ;  /* 0x00000072b45c723c */ /* 0x080fe2000000185c */
[----:B------:R3:W-:Y:S01]  /*9160*/  MUFU.EX2 R228, R106 ;  /* 0x0000006a00e47308 */ /* 0x0007e20000000800 */
[----:B------:R-:W-:Y:S01]  /*9170*/  LDSM.16.MT88.4 R180, [R209+0x2d00] ;  /* 0x002d0000d1b4783b */ /* 0x000fe20000004200 */
[C---:B------:R-:W-:Y:S02]  /*9180*/  FMUL.FTZ R96, R100.reuse, R96 ;  /* 0x0000006064607220 */ /* 0x040fe40000410000 */
[----:B------:R-:W-:Y:S02]  /*9190*/  FMUL.FTZ R97, R100, R97 ;  /* 0x0000006164617220 */ /* 0x000fe40000410000 */
[C---:B------:R-:W-:Y:S01]  /*91a0*/  FMUL.FTZ R98, R101.reuse, R98 ;  /* 0x0000006265627220 */ /* 0x040fe20000410000 */
[----:B-1----:R-:W-:Y:S01]  /*91b0*/  F2FP.PACK_AB R120, R240, R241 ;  /* 0x000000f1f078723e */ /* 0x002fe200000000ff */
[--C-:B------:R-:W-:Y:S03]  /*91c0*/  FFMA.FTZ R2, R192, c[0x0][0x2d0], -R184.reuse ;  /* 0x0000b400c0027a23 */ /* 0x100fe600000108b8 */
[----:B------:R-:W-:Y:S01]  /*91d0*/  FMUL.FTZ R99, R101, R99 ;  /* 0x0000006365637220 */ /* 0x000fe20000410000 */
[----:B------:R1:W-:Y:S06]  /*91e0*/  MUFU.EX2 R239, R2 ;  /* 0x0000000200ef7308 */ /* 0x0003ec0000000800 */
[----:B------:R-:W-:Y:S04]  /*91f0*/  HMMA.16816.F32 R96, R176, R114, R96 ;  /* 0x00000072b060723c */ /* 0x000fe80000001860 */
[--C-:B---3--:R-:W-:Y:S03]  /*9200*/  FFMA.FTZ R106, R247, c[0x0][0x2d0], -R111.reuse ;  /* 0x0000b400f76a7a23 */ /* 0x108fe6000001086f */
[----:B------:R-:W-:Y:S02]  /*9210*/  F2FP.PACK_AB R114, R249, R251 ;  /* 0x000000fbf972723e */ /* 0x000fe400000000ff */
[----:B------:R-:W-:Y:S03]  /*9220*/  F2FP.PACK_AB R115, R244, R246 ;  /* 0x000000f6f473723e */ /* 0x000fe600000000ff */
[----:B------:R-:W-:Y:S04]  /*9230*/  MOV R247, R154 ;  /* 0x0000009a00f77202 */ /* 0x000fe80000000f00 */
[-C--:B--2---:R-:W-:Y:S05]  /*9240*/  HMMA.16816.F32 R4, R112, R116.reuse, R4 ;  /* 0x000000747004723c */ /* 0x084fea0000001804 */
[--C-:B-1----:R-:W-:Y:S04]  /*9250*/  FFMA.FTZ R2, R191, c[0x0][0x2d0], -R184.reuse ;  /* 0x0000b400bf027a23 */ /* 0x102fe800000108b8 */
[----:B------:R1:W2:Y:S03]  /*9260*/  MUFU.EX2 R238, R2 ;  /* 0x0000000200ee7308 */ /* 0x0002a60000000800 */
[--C-:B-1----:R-:W-:Y:S01]  /*9270*/  FFMA.FTZ R2, R193, c[0x0][0x2d0], -R111.reuse ;  /* 0x0000b400c1027a23 */ /* 0x102fe2000001086f */
[----:B--2---:R-:W-:Y:S06]  /*9280*/  F2FP.PACK_AB R121, R238, R239 ;  /* 0x000000efee79723e */ /* 0x004fec00000000ff */
[----:B------:R1:W-:Y:S02]  /*9290*/  MUFU.EX2 R237, R2 ;  /* 0x0000000200ed7308 */ /* 0x0003e40000000800 */
[----:B-1----:R-:W-:Y:S08]  /*92a0*/  FFMA.FTZ R2, R194, c[0x0][0x2d0], -R111 ;  /* 0x0000b400c2027a23 */ /* 0x002ff0000001086f */
        /* <DEDUP_REMOVED lines=9> */
[C---:B------:R-:W-:Y:S08]  /*9340*/  HMMA.16816.F32 R8, R120.reuse, R116, R8 ;  /* 0x000000747808723c */ /* 0x040ff00000001808 */
[-C--:B------:R-:W-:Y:S08]  /*9350*/  HMMA.16816.F32 R12, R120, R118.reuse, R12 ;  /* 0x00000076780c723c */ /* 0x080ff0000000180c */
[C---:B------:R-:W-:Y:S01]  /*9360*/  HMMA.16816.F32 R16, R112.reuse, R118, R16 ;  /* 0x000000767010723c */ /* 0x040fe20000001810 */
[----:B------:R-:W2:Y:S03]  /*9370*/  LDSM.16.MT88.4 R116, [R210+0x1500] ;  /* 0x00150000d274783b */ /* 0x000ea60000004200 */
[--C-:B-1----:R-:W-:Y:S04]  /*9380*/  FFMA.FTZ R2, R200, c[0x0][0x2d0], -R109.reuse ;  /* 0x0000b400c8027a23 */ /* 0x102fe8000001086d */
[-C--:B------:R-:W-:Y:S01]  /*9390*/  HMMA.16816.F32 R20, R112, R124.reuse, R20 ;  /* 0x0000007c7014723c */ /* 0x080fe20000001814 */
[----:B------:R1:W3:Y:S07]  /*93a0*/  MUFU.EX2 R233, R2 ;  /* 0x0000000200e97308 */ /* 0x0002ee0000000800 */
        /* <DEDUP_REMOVED lines=11> */
[--C-:B-1----:R-:W-:Y:S04]  /*9460*/  FFMA.FTZ R2, R203, c[0x0][0x2d0], -R110.reuse ;  /* 0x0000b400cb027a23 */ /* 0x102fe8000001086e */
[-C--:B--2---:R-:W-:Y:S01]  /*9470*/  HMMA.16816.F32 R52, R112, R116.reuse, R52 ;  /* 0x000000747034723c */ /* 0x084fe20000001834 */
[----:B------:R1:W2:Y:S07]  /*9480*/  MUFU.EX2 R229, R2 ;  /* 0x0000000200e57308 */ /* 0x0002ae0000000800 */
[C---:B------:R-:W-:Y:S08]  /*9490*/  HMMA.16816.F32 R56, R120.reuse, R116, R56 ;  /* 0x000000747838723c */ /* 0x040ff00000001838 */
[-C--:B------:R-:W-:Y:S08]  /*94a0*/  HMMA.16816.F32 R60, R120, R118.reuse, R60 ;  /* 0x00000076783c723c */ /* 0x080ff0000000183c */
[C---:B------:R-:W-:Y:S01]  /*94b0*/  HMMA.16816.F32 R64, R112.reuse, R118, R64 ;  /* 0x000000767040723c */ /* 0x040fe20000001840 */
[----:B------:R-:W2:Y:S03]  /*94c0*/  LDSM.16.MT88.4 R116, [R209+0x900] ;  /* 0x00090000d174783b */ /* 0x000ea60000004200 */
[----:B-1----:R-:W-:Y:S02]  /*94d0*/  FFMA.FTZ R2, R205, c[0x0][0x2d0], -R109 ;  /* 0x0000b400cd027a23 */ /* 0x002fe4000001086d */
[----:B------:R-:W-:Y:S02]  /*94e0*/  MUFU.EX2 R205, R106 ;  /* 0x0000006a00cd7308 */ /* 0x000fe40000000800 */
[-C--:B----4-:R-:W-:Y:S08]  /*94f0*/  HMMA.16816.F32 R68, R112, R124.reuse, R68 ;  /* 0x0000007c7044723c */ /* 0x090ff00000001844 */
[C---:B------:R-:W-:Y:S01]  /*9500*/  HMMA.16816.F32 R72, R120.reuse, R124, R72 ;  /* 0x0000007c7848723c */ /* 0x040fe20000001848 */
[----:B------:R1:W4:Y:S07]  /*9510*/  MUFU.EX2 R230, R2 ;  /* 0x0000000200e67308 */ /* 0x00032e0000000800 */
[-C--:B------:R-:W-:Y:S08]  /*9520*/  HMMA.16816.F32 R76, R120, R126.reuse, R76 ;  /* 0x0000007e784c723c */ /* 0x080ff0000000184c */
[C---:B------:R-:W-:Y:S01]  /*9530*/  HMMA.16816.F32 R80, R112.reuse, R126, R80 ;  /* 0x0000007e7050723c */ /* 0x040fe20000001850 */
[----:B------:R-:W2:Y:S07]  /*9540*/  LDSM.16.MT88.4 R124, [R210+0x900] ;  /* 0x00090000d27c783b */ /* 0x000eae0000004200 */
[-C--:B-----5:R-:W-:Y:S04]  /*9550*/  HMMA.16816.F32 R84, R112, R128.reuse, R84 ;  /* 0x000000807054723c */ /* 0x0a0fe80000001854 */
[--C-:B-1----:R-:W-:Y:S04]  /*9560*/  FFMA.FTZ R2, R199, c[0x0][0x2d0], -R110.reuse ;  /* 0x0000b400c7027a23 */ /* 0x102fe8000001086e */
[C---:B------:R-:W-:Y:S01]  /*9570*/  HMMA.16816.F32 R88, R120.reuse, R128, R88 ;  /* 0x000000807858723c */ /* 0x040fe20000001858 */
[----:B------:R1:W-:Y:S07]  /*9580*/  MUFU.EX2 R227, R2 ;  /* 0x0000000200e37308 */ /* 0x0003ee0000000800 */
[-C--:B------:R-:W-:Y:S08]  /*9590*/  HMMA.16816.F32 R92, R120, R130.reuse, R92 ;  /* 0x00000082785c723c */ /* 0x080ff0000000185c */
[----:B------:R-:W-:Y:S01]  /*95a0*/  HMMA.16816.F32 R96, R112, R130, R96 ;  /* 0x000000827060723c */ /* 0x000fe20000001860 */
[----:B------:R-:W5:Y:S06]  /*95b0*/  LDSM.16.MT88.4 R128, [R209+0x1900] ;  /* 0x00190000d180783b */ /* 0x000f6c0000004200 */
[----:B---3--:R-:W-:Y:S01]  /*95c0*/  F2FP.PACK_AB R112, R233, R232 ;  /* 0x000000e8e970723e */ /* 0x008fe200000000ff */
[----:B-1----:R-:W-:Y:S01]  /*95d0*/  FFMA.FTZ R2, R201, c[0x0][0x2d0], -R110 ;  /* 0x0000b400c9027a23 */ /* 0x002fe2000001086e */
[----:B--2---:R-:W-:Y:S03]  /*95e0*/  F2FP.PACK_AB R113, R229, R231 ;  /* 0x000000e7e571723e */ /* 0x004fe600000000ff */
[----:B------:R1:W2:Y:S01]  /*95f0*/  MUFU.EX2 R207, R2 ;  /* 0x0000000200cf7308 */ /* 0x0002a20000000800 */
[----:B----4-:R-:W-:Y:S01]  /*9600*/  F2FP.PACK_AB R114, R228, R230 ;  /* 0x000000e6e472723e */ /* 0x010fe200000000ff */
[--C-:B-1----:R-:W-:Y:S01]  /*9610*/  FFMA.FTZ R2, R163, c[0x0][0x2d0], -R111.reuse ;  /* 0x0000b400a3027a23 */ /* 0x102fe2000001086f */
[----:B--2---:R-:W-:Y:S07]  /*9620*/  F2FP.PACK_AB R115, R207, R227 ;  /* 0x000000e3cf73723e */ /* 0x004fee00000000ff */
[----:B------:R1:W2:Y:S01]  /*9630*/  MUFU.EX2 R206, R2 ;  /* 0x0000000200ce7308 */ /* 0x0002a20000000800 */
[-C--:B------:R-:W-:Y:S03]  /*9640*/  HMMA.16816.F32 R4, R112, R116.reuse, R4 ;  /* 0x000000747004723c */ /* 0x080fe60000001804 */
[--C-:B-1----:R-:W-:Y:S01]  /*9650*/  FFMA.FTZ R2, R248, c[0x0][0x2d0], -R184.reuse ;  /* 0x0000b400f8027a23 */ /* 0x102fe200000108b8 */
[----:B--2---:R-:W-:Y:S02]  /*9660*/  F2FP.PACK_AB R120, R205, R206 ;  /* 0x000000cecd78723e */ /* 0x004fe400000000ff */
[----:B------:R-:W-:Y:S03]  /*9670*/  MOV R248, R153 ;  /* 0x0000009900f87202 */ /* 0x000fe60000000f00 */
[----:B------:R1:W-:Y:S03]  /*9680*/  MUFU.EX2 R203, R2 ;  /* 0x0000000200cb7308 */ /* 0x0003e60000000800 */
[----:B-1----:R-:W-:Y:S02]  /*9690*/  FFMA.FTZ R2, R250, c[0x0][0x2d0], -R184 ;  /* 0x0000b400fa027a23 */ /* 0x002fe400000108b8 */
[----:B------:R-:W-:Y:S05]  /*96a0*/  IMAD.MOV.U32 R250, RZ, RZ, R152 ;  /* 0x000000fffffa7224 */ /* 0x000fea00078e0098 */
        /* <DEDUP_REMOVED lines=17> */
[C---:B------:R-:W-:Y:S01]  /*97c0*/  HMMA.16816.F32 R16, R112.reuse, R118, R16 ;  /* 0x000000767010723c */ /* 0x040fe20000001810 */
[----:B------:R-:W2:Y:S03]  /*97d0*/  LDSM.16.MT88.4 R116, [R210+0x1900] ;  /* 0x00190000d274783b */ /* 0x000ea60000004200 */
[--C-:B-1----:R-:W-:Y:S04]  /*97e0*/  FFMA.FTZ R2, R161, c[0x0][0x2d0], -R109.reuse ;  /* 0x0000b400a1027a23 */ /* 0x102fe8000001086d */
[-C--:B------:R-:W-:Y:S01]  /*97f0*/  HMMA.16816.F32 R20, R112, R124.reuse, R20 ;  /* 0x0000007c7014723c */ /* 0x080fe20000001814 */
[----:B------:R1:W-:Y:S07]  /*9800*/  MUFU.EX2 R196, R2 ;  /* 0x0000000200c47308 */ /* 0x0003ee0000000800 */
[C---:B------:R-:W-:Y:S08]  /*9810*/  HMMA.16816.F32 R24, R120.reuse, R124, R24 ;  /* 0x0000007c7818723c */ /* 0x040ff00000001818 */
[-C--:B------:R-:W-:Y:S08]  /*9820*/  HMMA.16816.F32 R28, R120, R126.reuse, R28 ;  /* 0x0000007e781c723c */ /* 0x080ff0000000181c */
[C---:B------:R-:W-:Y:S01]  /*9830*/  HMMA.16816.F32 R32, R112.reuse, R126, R32 ;  /* 0x0000007e7020723c */ /* 0x040fe20000001820 */
[----:B------:R-:W3:Y:S03]  /*9840*/  LDSM.16.MT88.4 R124, [R209+0x2900] ;  /* 0x00290000d17c783b */ /* 0x000ee60000004200 */
[--C-:B-1----:R-:W-:Y:S04]  /*9850*/  FFMA.FTZ R2, R160, c[0x0][0x2d0], -R110.reuse ;  /* 0x0000b400a0027a23 */ /* 0x102fe8000001086e */
[-C--:B-----5:R-:W-:Y:S01]  /*9860*/  HMMA.16816.F32 R36, R112, R128.reuse, R36 ;  /* 0x000000807024723c */ /* 0x0a0fe20000001824 */
[----:B------:R1:W-:Y:S07]  /*9870*/  MUFU.EX2 R195, R2 ;  /* 0x0000000200c37308 */ /* 0x0003ee0000000800 */
        /* <DEDUP_REMOVED lines=9> */
[C---:B------:R-:W-:Y:S04]  /*9910*/  HMMA.16816.F32 R64, R112.reuse, R118, R64 ;  /* 0x000000767040723c */ /* 0x040fe80000001840 */
[--C-:B-1----:R-:W-:Y:S02]  /*9920*/  FFMA.FTZ R2, R185, c[0x0][0x2d0], -R109.reuse ;  /* 0x0000b400b9027a23 */ /* 0x102fe4000001086d */
[----:B------:R-:W-:Y:S02]  /*9930*/  FFMA.FTZ R109, R159, c[0x0][0x2d0], -R109 ;  /* 0x0000b4009f6d7a23 */ /* 0x000fe4000001086d */
[-C--:B---3--:R-:W-:Y:S01]  /*9940*/  HMMA.16816.F32 R68, R112, R124.reuse, R68 ;  /* 0x0000007c7044723c */ /* 0x088fe20000001844 */
[----:B------:R1:W-:Y:S07]  /*9950*/  MUFU.EX2 R194, R2 ;  /* 0x0000000200c27308 */ /* 0x0003ee0000000800 */
[C---:B------:R-:W-:Y:S03]  /*9960*/  HMMA.16816.F32 R72, R120.reuse, R124, R72 ;  /* 0x0000007c7848723c */ /* 0x040fe60000001848 */
[----:B------:R2:W3:Y:S05]  /*9970*/  MUFU.EX2 R192, R109 ;  /* 0x0000006d00c07308 */ /* 0x0004ea0000000800 */
[-C--:B------:R-:W-:Y:S08]  /*9980*/  HMMA.16816.F32 R76, R120, R126.reuse, R76 ;  /* 0x0000007e784c723c */ /* 0x080ff0000000184c */
[C---:B------:R-:W-:Y:S04]  /*9990*/  HMMA.16816.F32 R80, R112.reuse, R126, R80 ;  /* 0x0000007e7050723c */ /* 0x040fe80000001850 */
[--C-:B-1----:R-:W-:Y:S02]  /*99a0*/  FFMA.FTZ R2, R158, c[0x0][0x2d0], -R110.reuse ;  /* 0x0000b4009e027a23 */ /* 0x102fe4000001086e */
[----:B------:R-:W-:Y:S02]  /*99b0*/  FFMA.FTZ R110, R157, c[0x0][0x2d0], -R110 ;  /* 0x0000b4009d6e7a23 */ /* 0x000fe4000001086e */
[-C--:B----4-:R-:W-:Y:S01]  /*99c0*/  HMMA.16816.F32 R84, R112, R128.reuse, R84 ;  /* 0x000000807054723c */ /* 0x090fe20000001854 */
[----:B------:R1:W-:Y:S01]  /*99d0*/  MUFU.EX2 R191, R2 ;  /* 0x0000000200bf7308 */ /* 0x0003e20000000800 */
[----:B--2---:R-:W2:Y:S04]  /*99e0*/  LDL.LU R109, [R1+0x14] ;  /* 0x00001400016d7983 */ /* 0x004ea80000300800 */
[----:B------:R-:W4:Y:S02]  /*99f0*/  LDL.LU R118, [R1+0x18] ;  /* 0x0000180001767983 */ /* 0x000f240000300800 */
[C---:B------:R-:W-:Y:S02]  /*9a00*/  HMMA.16816.F32 R88, R120.reuse, R128, R88 ;  /* 0x000000807858723c */ /* 0x040fe40000001858 */
[----:B------:R-:W5:Y:S01]  /*9a10*/  LDL.LU R117, [R1+0x1c] ;  /* 0x00001c0001757983 */ /* 0x000f620000300800 */
[----:B------:R3:W-:Y:S03]  /*9a20*/  MUFU.EX2 R190, R110 ;  /* 0x0000006e00be7308 */ /* 0x0007e60000000800 */
[----:B------:R-:W5:Y:S02]  /*9a30*/  LDL.LU R116, [R1+0x20] ;  /* 0x0000200001747983 */ /* 0x000f640000300800 */
[-C--:B------:R-:W-:Y:S08]  /*9a40*/  HMMA.16816.F32 R92, R120, R130.reuse, R92 ;  /* 0x00000082785c723c */ /* 0x080ff0000000185c */
[----:B------:R-:W-:Y:S04]  /*9a50*/  HMMA.16816.F32 R96, R112, R130, R96 ;  /* 0x000000827060723c */ /* 0x000fe80000001860 */
[--C-:B-1----:R-:W-:Y:S02]  /*9a60*/  FFMA.FTZ R2, R156, c[0x0][0x2d0], -R111.reuse ;  /* 0x0000b4009c027a23 */ /* 0x102fe4000001086f */
[----:B------:R-:W-:Y:S02]  /*9a70*/  LDSM.16.MT88.4 R156, [R209+0x1d00] ;  /* 0x001d0000d19c783b */ /* 0x000fe40000004200 */
[----:B------:R1:W-:Y:S01]  /*9a80*/  MUFU.EX2 R188, R2 ;  /* 0x0000000200bc7308 */ /* 0x0003e20000000800 */
[----:B---3--:R-:W-:Y:S03]  /*9a90*/  F2FP.PACK_AB R110, R192, R194 ;  /* 0x000000c2c06e723e */ /* 0x008fe600000000ff */
[----:B-1----:R-:W-:Y:S06]  /*9aa0*/  FFMA.FTZ R2, R155, c[0x0][0x2d0], -R111 ;  /* 0x0000b4009b027a23 */ /* 0x002fec000001086f */
[----:B------:R1:W3:Y:S02]  /*9ab0*/  MUFU.EX2 R189, R2 ;  /* 0x0000000200bd7308 */ /* 0x0002e40000000800 */
[----:B-1----:R-:W-:Y:S01]  /*9ac0*/  FFMA.FTZ R2, R151, c[0x0][0x2d0], -R184 ;  /* 0x0000b40097027a23 */ /* 0x002fe200000108b8 */
[----:B------:R-:W-:Y:S01]  /*9ad0*/  MOV R151, R150 ;  /* 0x0000009600977202 */ /* 0x000fe20000000f00 */
[----:B------:R-:W-:Y:S01]  /*9ae0*/  IMAD.MOV.U32 R150, RZ, RZ, R149 ;  /* 0x000000ffff967224 */ /* 0x000fe200078e0095 */
[----:B------:R-:W-:Y:S05]  /*9af0*/  MOV R149, R148 ;  /* 0x0000009400957202 */ /* 0x000fea0000000f00 */
[----:B------:R1:W-:Y:S01]  /*9b00*/  MUFU.EX2 R186, R2 ;  /* 0x0000000200ba7308 */ /* 0x0003e20000000800 */
[----:B------:R-:W-:Y:S01]  /*9b10*/  IMAD.MOV.U32 R148, RZ, RZ, R147 ;  /* 0x000000ffff947224 */ /* 0x000fe200078e0093 */
[----:B---3--:R-:W-:Y:S01]  /*9b20*/  F2FP.PACK_AB R176, R189, R188 ;  /* 0x000000bcbdb0723e */ /* 0x008fe200000000ff */
[----:B------:R-:W-:Y:S01]  /*9b30*/  IMAD.MOV.U32 R147, RZ, RZ, R142 ;  /* 0x000000ffff937224 */ /* 0x000fe200078e008e */
[----:B------:R-:W-:Y:S01]  /*9b40*/  MOV R155, R150 ;  /* 0x00000096009b7202 */ /* 0x000fe20000000f00 */
[----:B------:R-:W-:Y:S01]  /*9b50*/  IMAD.MOV.U32 R142, RZ, RZ, R140 ;  /* 0x000000ffff8e7224 */ /* 0x000fe200078e008c */
[----:B------:R-:W-:Y:S01]  /*9b60*/  MOV R140, R138 ;  /* 0x0000008a008c7202 */ /* 0x000fe20000000f00 */
[----:B------:R-:W-:Y:S01]  /*9b70*/  IMAD.MOV.U32 R160, RZ, RZ, R149 ;  /* 0x000000ffffa07224 */ /* 0x000fe200078e0095 */
[----:B------:R-:W-:Y:S02]  /*9b80*/  MOV R138, R107 ;  /* 0x0000006b008a7202 */ /* 0x000fe40000000f00 */
[----:B------:R-:W-:Y:S02]  /*9b90*/  MOV R161, R148 ;  /* 0x0000009400a17202 */ /* 0x000fe40000000f00 */
[----:B------:R-:W-:Y:S05]  /*9ba0*/  MOV R149, R142 ;  /* 0x0000008e00957202 */ /* 0x000fea0000000f00 */
[----:B------:R-:W-:Y:S02]  /*9bb0*/  IMAD.MOV.U32 R245, RZ, RZ, R149 ;  /* 0x000000fffff57224 */ /* 0x000fe400078e0095 */
[----:B-1----:R-:W-:Y:S01]  /*9bc0*/  FFMA.FTZ R2, R146, c[0x0][0x2d0], -R184 ;  /* 0x0000b40092027a23 */ /* 0x002fe200000108b8 */
[----:B------:R-:W-:Y:S02]  /*9bd0*/  MOV R146, R143 ;  /* 0x0000008f00927202 */ /* 0x000fe40000000f00 */
[----:B------:R-:W-:Y:S01]  /*9be0*/  MOV R143, R141 ;  /* 0x0000008d008f7202 */ /* 0x000fe20000000f00 */
[----:B------:R1:W3:Y:S01]  /*9bf0*/  MUFU.EX2 R187, R2 ;  /* 0x0000000200bb7308 */ /* 0x0002e20000000800 */
[----:B------:R-:W-:Y:S01]  /*9c00*/  MOV R141, R139 ;  /* 0x0000008b008d7202 */ /* 0x000fe20000000f00 */
[----:B------:R-:W-:Y:S02]  /*9c10*/  IMAD.MOV.U32 R139, RZ, RZ, R132 ;  /* 0x000000ffff8b7224 */ /* 0x000fe400078e0084 */
[----:B------:R-:W-:Y:S01]  /*9c20*/  IMAD.MOV.U32 R150, RZ, RZ, R143 ;  /* 0x000000ffff967224 */ /* 0x000fe200078e008f */
[----:B------:R-:W-:Y:S04]  /*9c30*/  MOV R148, R141 ;  /* 0x0000008d00947202 */ /* 0x000fe80000000f00 */
[----:B------:R-:W-:Y:S01]  /*9c40*/  MOV R243, R150 ;  /* 0x0000009600f37202 */ /* 0x000fe20000000f00 */
[--C-:B-1----:R-:W-:Y:S01]  /*9c50*/  FFMA.FTZ R2, R137, c[0x0][0x2d0], -R111.reuse ;  /* 0x0000b40089027a23 */ /* 0x102fe2000001086f */
[----:B------:R-:W-:Y:S01]  /*9c60*/  MOV R137, R134 ;  /* 0x0000008600897202 */ /* 0x000fe20000000f00 */
[----:B------:R-:W-:Y:S01]  /*9c70*/  FFMA.FTZ R111, R136, c[0x0][0x2d0], -R111 ;  /* 0x0000b400886f7a23 */ /* 0x000fe2000001086f */
[----:B---3--:R-:W-:Y:S01]  /*9c80*/  F2FP.PACK_AB R177, R187, R186 ;  /* 0x000000babbb1723e */ /* 0x008fe200000000ff */
[----:B------:R1:W-:Y:S01]  /*9c90*/  MUFU.EX2 R185, R2 ;  /* 0x0000000200b97308 */ /* 0x0003e20000000800 */
[----:B------:R-:W-:Y:S02]  /*9ca0*/  IMAD.MOV.U32 R136, RZ, RZ, R135 ;  /* 0x000000ffff887224 */ /* 0x000fe400078e0087 */
[----:B------:R-:W3:Y:S07]  /*9cb0*/  LDSM.16.MT88.4 R132, [R209+0xd00] ;  /* 0x000d0000d184783b */ /* 0x000eee0000004200 */
[----:B------:R3:W3:Y:S01]  /*9cc0*/  MUFU.EX2 R107, R111 ;  /* 0x0000006f006b7308 */ /* 0x0006e20000000800 */
[--C-:B-1----:R-:W-:Y:S01]  /*9cd0*/  FFMA.FTZ R2, R151, c[0x0][0x2d0], -R184.reuse ;  /* 0x0000b40097027a23 */ /* 0x102fe200000108b8 */
[----:B------:R-:W-:Y:S01]  /*9ce0*/  MOV R151, R147 ;  /* 0x0000009300977202 */ /* 0x000fe20000000f00 */
[----:B------:R-:W-:Y:S01]  /*9cf0*/  FFMA.FTZ R184, R108, c[0x0][0x2d0], -R184 ;  /* 0x0000b4006cb87a23 */ /* 0x000fe200000108b8 */
[----:B------:R-:W-:Y:S06]  /*9d00*/  F2FP.PACK_AB R108, R196, R197 ;  /* 0x000000c5c46c723e */ /* 0x000fec00000000ff */
[----:B------:R-:W-:Y:S01]  /*9d10*/  MUFU.EX2 R106, R2 ;  /* 0x00000002006a7308 */ /* 0x000fe20000000800 */
[----:B------:R-:W-:Y:S01]  /*9d20*/  IMAD.MOV.U32 R147, RZ, RZ, R140 ;  /* 0x000000ffff937224 */ /* 0x000fe200078e008c */
[----:B------:R-:W-:Y:S01]  /*9d30*/  MOV R242, R151 ;  /* 0x0000009700f27202 */ /* 0x000fe20000000f00 */
[----:B------:R-:W1:Y:S01]  /*9d40*/  LDSM.16.MT88.4 R140, [R210+0xd00] ;  /* 0x000d0000d28c783b */ /* 0x000e620000004200 */
[----:B---3--:R-:W-:Y:S02]  /*9d50*/  F2FP.PACK_AB R111, R190, R191 ;  /* 0x000000bfbe6f723e */ /* 0x008fe400000000ff */
[----:B------:R-:W-:Y:S04]  /*9d60*/  F2FP.PACK_AB R178, R107, R185 ;  /* 0x000000b96bb2723e */ /* 0x000fe800000000ff */
[----:B------:R-:W3:Y:S02]  /*9d70*/  MUFU.EX2 R184, R184 ;  /* 0x000000b800b87308 */ /* 0x000ee40000000800 */
[----:B---3--:R-:W-:Y:S01]  /*9d80*/  F2FP.PACK_AB R179, R184, R106 ;  /* 0x0000006ab8b3723e */ /* 0x008fe200000000ff */
[----:B--2---:R-:W-:Y:S01]  /*9d90*/  FFMA.FTZ R100, R100, R109, R162 ;  /* 0x0000006d64647223 */ /* 0x004fe200000100a2 */
[----:B------:R-:W-:Y:S01]  /*9da0*/  F2FP.PACK_AB R109, R193, R195 ;  /* 0x000000c3c16d723e */ /* 0x000fe200000000ff */
[----:B----4-:R-:W-:Y:S06]  /*9db0*/  FFMA.FTZ R101, R101, R118, R161 ;  /* 0x0000007665657223 */ /* 0x010fec00000100a1 */
[-C--:B------:R-:W-:Y:S01]  /*9dc0*/  HMMA.16816.F32 R112, R108, R132.reuse, R4 ;  /* 0x000000846c70723c */ /* 0x080fe20000001804 */
[----:B------:R-:W2:Y:S04]  /*9dd0*/  LDSM.16.MT88.4 R4, [R210+0x2d00] ;  /* 0x002d0000d204783b */ /* 0x000ea80000004200 */
[----:B-----5:R-:W-:Y:S01]  /*9de0*/  FFMA.FTZ R2, R3, R117, R160 ;  /* 0x0000007503027223 */ /* 0x020fe200000100a0 */
[----:B------:R-:W-:Y:S01]  /*9df0*/  MOV R3, R148 ;  /* 0x0000009400037202 */ /* 0x000fe20000000f00 */
[----:B------:R-:W-:Y:S02]  /*9e00*/  FFMA.FTZ R0, R0, R116, R155 ;  /* 0x0000007400007223 */ /* 0x000fe4000001009b */
[C---:B------:R-:W-:Y:S04]  /*9e10*/  HMMA.16816.F32 R116, R176.reuse, R132, R8 ;  /* 0x00000084b074723c */ /* 0x040fe80000001808 */
[----:B------:R-:W-:Y:S02]  /*9e20*/  FADD.FTZ R3, R3, R101 ;  /* 0x0000006503037221 */ /* 0x000fe40000010000 */
[----:B------:R-:W-:Y:S01]  /*9e30*/  IMAD.MOV.U32 R101, RZ, RZ, R104 ;  /* 0x000000ffff657224 */ /* 0x000fe200078e0068 */
[----:B------:R-:W-:Y:S01]  /*9e40*/  MOV R10, R145 ;  /* 0x00000091000a7202 */ /* 0x000fe20000000f00 */
[-C--:B------:R-:W-:Y:S04]  /*9e50*/  HMMA.16816.F32 R120, R176, R134.reuse, R12 ;  /* 0x00000086b078723c */ /* 0x080fe8000000180c */
[----:B------:R-:W-:Y:S01]  /*9e60*/  FADD.FTZ R10, R10, R3 ;  /* 0x000000030a0a7221 */ /* 0x000fe20000010000 */
[----:B------:R-:W-:Y:S01]  /*9e70*/  MOV R9, R144 ;  /* 0x0000009000097202 */ /* 0x000fe20000000f00 */
[----:B------:R-:W-:Y:S01]  /*9e80*/  IMAD.MOV.U32 R11, RZ, RZ, R146 ;  /* 0x000000ffff0b7224 */ /* 0x000fe200078e0092 */
[----:B------:R-:W-:Y:S01]  /*9e90*/  MOV R13, R138 ;  /* 0x0000008a000d7202 */ /* 0x000fe20000000f00 */
[C---:B------:R-:W-:Y:S01]  /*9ea0*/  HMMA.16816.F32 R124, R108.reuse, R134, R16 ;  /* 0x000000866c7c723c */ /* 0x040fe20000001810 */
[----:B------:R-:W3:Y:S03]  /*9eb0*/  LDL R19, [R1+0x40] ;  /* 0x0000400001137983 */ /* 0x000ee60000100800 */
[----:B------:R-:W-:Y:S01]  /*9ec0*/  IMAD.MOV.U32 R15, RZ, RZ, R136 ;  /* 0x000000ffff0f7224 */ /* 0x000fe200078e0088 */
[----:B------:R-:W-:Y:S01]  /*9ed0*/  MOV R14, R137 ;  /* 0x00000089000e7202 */ /* 0x000fe20000000f00 */
[----:B------:R-:W-:Y:S01]  /*9ee0*/  FADD.FTZ R0, R13, R0 ;  /* 0x000000000d007221 */ /* 0x000fe20000010000 */
[----:B------:R-:W-:Y:S01]  /*9ef0*/  MOV R8, R147 ;  /* 0x0000009300087202 */ /* 0x000fe20000000f00 */
[-C--:B-1----:R-:W-:Y:S04]  /*9f00*/  HMMA.16816.F32 R128, R108, R140.reuse, R20 ;  /* 0x0000008c6c80723c */ /* 0x082fe80000001814 */
[----:B------:R-:W-:Y:S02]  /*9f10*/  IMAD.MOV.U32 R12, RZ, RZ, R139 ;  /* 0x000000ffff0c7224 */ /* 0x000fe400078e008b */
[----:B------:R-:W-:Y:S01]  /*9f20*/  FADD.FTZ R8, R8, R100 ;  /* 0x0000006408087221 */ /* 0x000fe20000010000 */
[----:B------:R-:W-:Y:S01]  /*9f30*/  MOV R100, R105 ;  /* 0x0000006900647202 */ /* 0x000fe20000000f00 */
        /* <DEDUP_REMOVED lines=33> */
[----:B------:R-:W-:Y:S01]  /*a150*/  FADD.FTZ R10, R236, R3 ;  /* 0x00000003ec0a7221 */ /* 0x000fe20000010000 */
[-C--:B------:R-:W-:Y:S03]  /*a160*/  HMMA.16816.F32 R68, R108, R180.reuse, R68 ;  /* 0x000000b46c44723c */ /* 0x080fe60000001844 */
[----:B------:R-:W-:Y:S02]  /*a170*/  FADD.FTZ R9, R234, R2 ;  /* 0x00000002ea097221 */ /* 0x000fe40000010000 */
[----:B------:R-:W-:Y:S02]  /*a180*/  FADD.FTZ R8, R232, R0 ;  /* 0x00000000e8087221 */ /* 0x000fe40000010000 */
[----:B------:R-:W-:Y:S01]  /*a190*/  FADD.FTZ R3, R231, R11 ;  /* 0x0000000be7037221 */ /* 0x000fe20000010000 */
        /* <DEDUP_REMOVED lines=12> */
[-C--:B--2---:R-:W-:Y:S03]  /*a260*/  HMMA.16816.F32 R84, R108, R4.reuse, R84 ;  /* 0x000000046c54723c */ /* 0x084fe60000001854 */
        /* <DEDUP_REMOVED lines=25> */
[----:B------:R-:W-:Y:S01]  /*a400*/  MOV R107, R102 ;  /* 0x00000066006b7202 */ /* 0x000fe20000000f00 */
[----:B------:R-:W-:Y:S01]  /*a410*/  FADD.FTZ R0, R184, R0 ;  /* 0x00000000b8007221 */ /* 0x000fe20000010000 */
[----:B------:R1:W-:Y:S04]  /*a420*/  STL [R1+0x18], R3 ;  /* 0x0000180301007387 */ /* 0x0003e80000100800 */
[----:B------:R1:W-:Y:S04]  /*a430*/  STL [R1+0x1c], R2 ;  /* 0x00001c0201007387 */ /* 0x0003e80000100800 */
[----:B------:R1:W-:Y:S01]  /*a440*/  STL [R1+0x20], R0 ;  /* 0x0000200001007387 */ /* 0x0003e20000100800 */
[----:B---3--:R-:W-:Y:S02]  /*a450*/  ISETP.GT.AND P0, PT, R225, R19, PT ;  /* 0x00000013e100720c */ /* 0x008fe40003f04270 */
[----:B------:R-:W-:Y:S11]  /*a460*/  MOV R225, R204 ;  /* 0x000000cc00e17202 */ /* 0x000ff60000000f00 */
[----:B-1----:R-:W-:-:S05]  /*a470*/  @P0 BRA `(.L_x_623) ;  /* 0xffffb7d000000947 */ /* 0x002fca000383ffff */
.L_x_622:
[----:B------:R-:W-:-:S13]  /*a480*/  ISETP.GE.AND P0, PT, R204, RZ, PT ;  /* 0x000000ffcc00720c */ /* 0x000fda0003f06270 */
[----:B------:R-:W-:Y:S05]  /*a490*/  @!P0 BRA `(.L_x_624) ;  /* 0x00003ee000008947 */ /* 0x000fea0003800000 */
[----:B------:R-:W2:Y:S01]  /*a4a0*/  LDL.64 R14, [R1+0x58] ;  /* 0x00005800010e7983 */ /* 0x000ea20000100a00 */
[----:B------:R-:W-:-:S03]  /*a4b0*/  ULDC.64 UR4, c[0x0][0x208] ;  /* 0x0000820000047ab9 */ /* 0x000fc60000000a00 */
[----:B-1----:R-:W3:Y:S04]  /*a4c0*/  LDL.64 R6, [R1+0x60] ;  /* 0x0000600001067983 */ /* 0x002ee80000100a00 */
[----:B------:R-:W4:Y:S04]  /*a4d0*/  LDL.64 R4, [R1+0x50] ;  /* 0x0000500001047983 */ /* 0x000f280000100a00 */
[----:B------:R-:W5:Y:S01]  /*a4e0*/  LDL.64 R8, [R1+0x48] ;  /* 0x0000480001087983 */ /* 0x000f620000100a00 */
[----:B------:R-:W-:Y:S01]  /*a4f0*/  IMAD.MOV.U32 R3, RZ, RZ, R104 ;  /* 0x000000ffff037224 */ /* 0x000fe200078e0068 */
[----:B------:R-:W-:Y:S01]  /*a500*/  MOV R107, R102 ;  /* 0x00000066006b7202 */ /* 0x000fe20000000f00 */
[----:B------:R-:W-:-:S02]  /*a510*/  IMAD.MOV.U32 R2, RZ, RZ, R105 ;  /* 0x000000ffff027224 */ /* 0x000fc400078e0069 */
[----:B------:R-:W-:Y:S01]  /*a520*/  IMAD.MOV.U32 R106, RZ, RZ, R103 ;  /* 0x000000ffff6a7224 */ /* 0x000fe200078e0067 */
[----:B------:R-:W-:Y:S02]  /*a530*/  USHF.L.U64.HI UR5, UR4, 0x5, UR5 ;  /* 0x0000000504057899 */ /* 0x000fe40008010205 */
[----:B------:R-:W-:Y:S01]  /*a540*/  USHF.L.U32 UR4, UR4, 0x5, URZ ;  /* 0x0000000504047899 */ /* 0x000fe2000800063f */
[----:B--2---:R-:W-:Y:S02]  /*a550*/  IADD3 R11, P1, R14, 0x20, RZ ;  /* 0x000000200e0b7810 */ /* 0x004fe40007f3e0ff */
[----:B---3--:R-:W-:-:S03]  /*a560*/  IADD3 R10, P2, R6, 0x40, RZ ;  /* 0x00000040060a7810 */ /* 0x008fc60007f5e0ff */
[----:B------:R1:W-:Y:S01]  /*a570*/  STL [R1+0x30], R11 ;  /* 0x0000300b01007387 */ /* 0x0003e20000100800 */
[----:B------:R-:W-:Y:S02]  /*a580*/  IADD3 R0, P0, R14, 0x40, RZ ;  /* 0x000000400e007810 */ /* 0x000fe40007f1e0ff */
[----:B------:R-:W-:-:S03]  /*a590*/  IADD3 R12, P3, R6, 0x20, RZ ;  /* 0x00000020060c7810 */ /* 0x000fc60007f7e0ff */
[----:B------:R5:W-:Y:S01]  /*a5a0*/  STL [R1+0x28], R0 ;  /* 0x0000280001007387 */ /* 0x000be20000100800 */
[----:B----4-:R-:W-:Y:S02]  /*a5b0*/  IADD3.X R13, RZ, R5, RZ, P3, !PT ;  /* 0x00000005ff0d7210 */ /* 0x010fe40001ffe4ff */
[----:B------:R-:W-:Y:S01]  /*a5c0*/  MOV R4, R6 ;  /* 0x0000000600047202 */ /* 0x000fe20000000f00 */
[----:B-1----:R-:W-:-:S05]  /*a5d0*/  IMAD.X R11, RZ, RZ, R5, P2 ;  /* 0x000000ffff0b7224 */ /* 0x002fca00010e0605 */
[----:B------:R1:W-:Y:S01]  /*a5e0*/  STL.64 [R1], R10 ;  /* 0x0000000a01007387 */ /* 0x0003e20000100a00 */
[----:B-----5:R-:W-:-:S03]  /*a5f0*/  IMAD.X R0, RZ, RZ, R9, P0 ;  /* 0x000000ffff007224 */ /* 0x020fc600000e0609 */
[----:B------:R2:W-:Y:S04]  /*a600*/  STL.64 [R1+0x8], R12 ;  /* 0x0000080c01007387 */ /* 0x0005e80000100a00 */
[----:B------:R2:W-:Y:S01]  /*a610*/  STL [R1+0x24], R0 ;  /* 0x0000240001007387 */ /* 0x0005e20000100800 */
[----:B-1----:R-:W-:-:S05]  /*a620*/  IADD3.X R10, RZ, R9, RZ, P1, !PT ;  /* 0x00000009ff0a7210 */ /* 0x002fca0000ffe4ff */
[----:B------:R2:W-:Y:S04]  /*a630*/  STL [R1+0x2c], R10 ;  /* 0x00002c0a01007387 */ /* 0x0005e80000100800 */
[----:B------:R2:W-:Y:S02]  /*a640*/  STL.64 [R1+0x50], R4 ;  /* 0x0000500401007387 */ /* 0x0005e40000100a00 */
.L_x_625:
[----:B---3--:R-:W3:Y:S01]  /*a650*/  LDL.64 R190, [R1+0x50] ;  /* 0x0000500001be7983 */ /* 0x008ee20000100a00 */
[----:B------:R-:W-:Y:S04]  /*a660*/  DEPBAR.LE SB0, 0x0 ;  /* 0x000080000000791a */ /* 0x000fe80000000000 */
[----:B------:R-:W-:Y:S01]  /*a670*/  MOV R53, 0x6 ;  /* 0x0000000600357802 */ /* 0x000fe20000000f00 */
[----:B------:R-:W4:Y:S01]  /*a680*/  LDL.64 R206, [R1+0x8] ;  /* 0x0000080001ce7983 */ /* 0x000f220000100a00 */
[----:B------:R-:W-:Y:S02]  /*a690*/  MOV R52, c[0x0][0x208] ;  /* 0x0000820000347a02 */ /* 0x000fe40000000f00 */
[----:B------:R-:W-:Y:S02]  /*a6a0*/  MOV R189, c[0x0][0x208] ;  /* 0x0000820000bd7a02 */ /* 0x000fe40000000f00 */
[----:B------:R-:W-:Y:S01]  /*a6b0*/  SHF.L.U64.HI R52, R52, R53, c[0x0][0x20c] ;  /* 0x0000830034347619 */ /* 0x000fe20000010235 */
[----:B------:R-:W5:Y:S01]  /*a6c0*/  LDL.64 R202, [R1] ;  /* 0x0000000001ca7983 */ /* 0x000f620000100a00 */
[----:B------:R-:W-:Y:S02]  /*a6d0*/  SHF.L.U32 R189, R189, 0x6, RZ ;  /* 0x00000006bdbd7819 */ /* 0x000fe400000006ff */
[----:B--2---:R-:W-:Y:S01]  /*a6e0*/  SHF.R.S32.HI R0, RZ, 0x1f, R204 ;  /* 0x0000001fff007819 */ /* 0x004fe200000114cc */
[----:B------:R-:W-:Y:S02]  /*a6f0*/  IMAD R188, R52, R204, RZ ;  /* 0x000000cc34bc7224 */ /* 0x000fe400078e02ff */
[----:B------:R-:W2:Y:S01]  /*a700*/  LDL.64 R194, [R1+0x60] ;  /* 0x0000600001c27983 */ /* 0x000ea20000100a00 */
[-C--:B------:R-:W-:Y:S04]  /*a710*/  IMAD.WIDE.U32 R186, R204, R189.reuse, UR4 ;  /* 0x00000004ccba7e25 */ /* 0x080fe8000f8e00bd */
[-C--:B------:R-:W-:Y:S01]  /*a720*/  IMAD R188, R0, R189.reuse, R188 ;  /* 0x000000bd00bc7224 */ /* 0x080fe200078e02bc */
[----:B------:R-:W-:Y:S08]  /*a730*/  BAR.SYNC.DEFER_BLOCKING 0x0 ;  /* 0x0000000000007b1d */ /* 0x000ff00000010000 */
[----:B------:R-:W-:Y:S08]  /*a740*/  LDSM.16.M88.4 R64, [R211+0x6100] ;  /* 0x00610000d340783b */ /* 0x000ff00000000200 */
[----:B------:R-:W1:Y:S08]  /*a750*/  LDSM.16.M88.4 R16, [R208+0x3100] ;  /* 0x00310000d010783b */ /* 0x000e700000000200 */
[----:B------:R-:W1:Y:S08]  /*a760*/  LDSM.16.M88.4 R60, [R211+0x7100] ;  /* 0x00710000d33c783b */ /* 0x000e700000000200 */
[----:B------:R-:W1:Y:S08]  /*a770*/  LDSM.16.M88.4 R32, [R208+0x3500] ;  /* 0x00350000d020783b */ /* 0x000e700000000200 */
[----:B------:R-:W1:Y:S08]  /*a780*/  LDSM.16.M88.4 R48, [R208+0x3900] ;  /* 0x00390000d030783b */ /* 0x000e700000000200 */
[----:B------:R-:W1:Y:S02]  /*a790*/  LDSM.16.M88.4 R100, [R208+0x3d00] ;  /* 0x003d0000d064783b */ /* 0x000e640000000200 */
[-C--:B-1----:R-:W-:Y:S06]  /*a7a0*/  HMMA.16816.F32 R4, R64, R16.reuse, RZ ;  /* 0x000000104004723c */ /* 0x082fec00000018ff */
[----:B------:R-:W-:Y:S02]  /*a7b0*/  LDSM.16.M88.4 R108, [R212+0x6100] ;  /* 0x00610000d46c783b */ /* 0x000fe40000000200 */
[C---:B------:R-:W-:Y:S06]  /*a7c0*/  HMMA.16816.F32 R8, R60.reuse, R16, RZ ;  /* 0x000000103c08723c */ /* 0x040fec00000018ff */
[----:B------:R-:W1:Y:S02]  /*a7d0*/  LDSM.16.M88.4 R176, [R213] ;  /* 0x00000000d5b0783b */ /* 0x000e640000000200 */
[-C--:B------:R-:W-:Y:S06]  /*a7e0*/  HMMA.16816.F32 R12, R60, R18.reuse, RZ ;  /* 0x000000123c0c723c */ /* 0x080fec00000018ff */
[----:B------:R-:W1:Y:S02]  /*a7f0*/  LDSM.16.M88.4 R180, [R212+0x7100] ;  /* 0x00710000d4b4783b */ /* 0x000e640000000200 */
        /* <DEDUP_REMOVED lines=12> */
[----:B------:R-:W-:Y:S08]  /*a8c0*/  HMMA.16816.F32 R64, R64, R102, RZ ;  /* 0x000000664040723c */ /* 0x000ff000000018ff */
[-C--:B-1----:R-:W-:Y:S08]  /*a8d0*/  HMMA.16816.F32 R4, R108, R176.reuse, R4 ;  /* 0x000000b06c04723c */ /* 0x082ff00000001804 */
[C---:B------:R-:W-:Y:S08]  /*a8e0*/  HMMA.16816.F32 R8, R180.reuse, R176, R8 ;  /* 0x000000b0b408723c */ /* 0x040ff00000001808 */
[-C--:B------:R-:W-:Y:S08]  /*a8f0*/  HMMA.16816.F32 R12, R180, R178.reuse, R12 ;  /* 0x000000b2b40c723c */ /* 0x080ff0000000180c */
[C---:B------:R-:W-:Y:S04]  /*a900*/  HMMA.16816.F32 R16, R108.reuse, R178, R16 ;  /* 0x000000b26c10723c */ /* 0x040fe80000001810 */
[-C--:B---3--:R-:W-:Y:S05]  /*a910*/  IMAD.WIDE.U32 R184, R204, R189.reuse, R190 ;  /* 0x000000bdccb87225 */ /* 0x088fea00078e00be */
[----:B------:R-:W-:Y:S03]  /*a920*/  LEA R192, P1, R184, c[0x0][0x1f8], 0x1 ;  /* 0x00007e00b8c07a11 */ /* 0x000fe600078208ff */
[-C--:B----4-:R-:W-:Y:S01]  /*a930*/  IMAD.WIDE.U32 R104, R204, R189.reuse, R206 ;  /* 0x000000bdcc687225 */ /* 0x090fe200078e00ce */
[----:B------:R-:W-:Y:S04]  /*a940*/  IADD3 R0, R185, R188, RZ ;  /* 0x000000bcb9007210 */ /* 0x000fe80007ffe0ff */
[----:B------:R-:W-:Y:S01]  /*a950*/  LEA R200, P0, R104, c[0x0][0x1f8], 0x1 ;  /* 0x00007e0068c87a11 */ /* 0x000fe200078008ff */
[----:B-----5:R-:W-:Y:S01]  /*a960*/  IMAD.WIDE.U32 R100, R204, R189, R202 ;  /* 0x000000bdcc647225 */ /* 0x020fe200078e00ca */
[----:B------:R-:W-:Y:S02]  /*a970*/  IADD3 R105, R188, R105, RZ ;  /* 0x00000069bc697210 */ /* 0x000fe40007ffe0ff */
[----:B------:R-:W-:Y:S02]  /*a980*/  LEA.HI.X R193, R184, c[0x0][0x1fc], R0, 0x1, P1 ;  /* 0x00007f00b8c17a11 */ /* 0x000fe400008f0c00 */
[----:B------:R-:W-:Y:S02]  /*a990*/  IADD3 R0, R188, R187, RZ ;  /* 0x000000bbbc007210 */ /* 0x000fe40007ffe0ff */
[----:B------:R-:W-:Y:S02]  /*a9a0*/  LEA.HI.X R201, R104, c[0x0][0x1fc], R105, 0x1, P0 ;  /* 0x00007f0068c97a11 */ /* 0x000fe400000f0c69 */
[-C--:B--2---:R-:W-:Y:S02]  /*a9b0*/  IADD3 R104, P0, R194, R186.reuse, RZ ;  /* 0x000000bac2687210 */ /* 0x084fe40007f1e0ff */
[----:B------:R-:W-:Y:S02]  /*a9c0*/  LEA R198, P3, R100, c[0x0][0x1f8], 0x1 ;  /* 0x00007e0064c67a11 */ /* 0x000fe400078608ff */
[----:B------:R-:W-:Y:S02]  /*a9d0*/  IADD3 R188, R188, R101, RZ ;  /* 0x00000065bcbc7210 */ /* 0x000fe40007ffe0ff */
[----:B------:R-:W-:Y:S02]  /*a9e0*/  LEA R194, P2, R104, c[0x0][0x1f8], 0x1 ;  /* 0x00007e0068c27a11 */ /* 0x000fe400078408ff */
[----:B------:R-:W-:Y:S02]  /*a9f0*/  IADD3.X R101, R0, R191, RZ, P0, !PT ;  /* 0x000000bf00657210 */ /* 0x000fe400007fe4ff */
[----:B------:R-:W-:Y:S02]  /*aa00*/  LEA.HI.X R199, R100, c[0x0][0x1fc], R188, 0x1, P3 ;  /* 0x00007f0064c77a11 */ /* 0x000fe400018f0cbc */
[----:B------:R-:W-:Y:S01]  /*aa10*/  LEA.HI.X R195, R104, c[0x0][0x1fc], R101, 0x1, P2 ;  /* 0x00007f0068c37a11 */ /* 0x000fe200010f0c65 */
[----:B------:R-:W-:Y:S01]  /*aa20*/  LDSM.16.M88.4 R188, [R222] ;  /* 0x00000000debc783b */ /* 0x000fe20000000200 */
[-C--:B------:R-:W-:Y:S02]  /*aa30*/  IADD3 R105, P1, R206, R186.reuse, RZ ;  /* 0x000000bace697210 */ /* 0x080fe40007f3e0ff */
[----:B------:R-:W-:Y:S02]  /*aa40*/  IADD3 R196, P0, R202, R186, RZ ;  /* 0x000000bacac47210 */ /* 0x000fe40007f1e0ff */
[C---:B------:R-:W-:Y:S02]  /*aa50*/  IADD3.X R104, R0.reuse, R207, RZ, P1, !PT ;  /* 0x000000cf00687210 */ /* 0x040fe40000ffe4ff */
[----:B------:R-:W-:Y:S01]  /*aa60*/  IADD3.X R0, R0, R203, RZ, P0, !PT ;  /* 0x000000cb00007210 */ /* 0x000fe200007fe4ff */
[----:B------:R-:W1:Y:S01]  /*aa70*/  LDSM.16.M88.4 R100, [R224] ;  /* 0x00000000e064783b */ /* 0x000e620000000200 */
[C---:B------:R-:W-:Y:S02]  /*aa80*/  ISETP.GT.AND P0, PT, R204.reuse, RZ, PT ;  /* 0x000000ffcc00720c */ /* 0x040fe40003f04270 */
[----:B------:R-:W-:Y:S05]  /*aa90*/  IADD3 R204, R204, -0x1, RZ ;  /* 0xffffffffcccc7810 */ /* 0x000fea0007ffe0ff */
[----:B------:R-:W2:Y:S08]  /*aaa0*/  LDSM.16.M88.4 R184, [R223] ;  /* 0x00000000dfb8783b */ /* 0x000eb00000000200 */
[----:B------:R-:W-:Y:S01]  /*aab0*/  @!PT LDS RZ, [RZ] ;  /* 0x00000000fffff984 */ /* 0x000fe20000000800 */
[----:B------:R-:W-:Y:S01]  /*aac0*/  @!PT LDS RZ, [RZ] ;  /* 0x00000000fffff984 */ /* 0x000fe20000000800 */
[----:B------:R-:W-:Y:S01]  /*aad0*/  @!PT LDS RZ, [RZ] ;  /* 0x00000000fffff984 */ /* 0x000fe20000000800 */
[----:B------:R3:W-:Y:S08]  /*aae0*/  LDGSTS.E.BYPASS.LTC128B.128 [R226+0x100], [R192.64], !P6 ;  /* 0x00100000c0e27fae */ /* 0x0007f0000f101d46 */
[----:B------:R4:W-:Y:S08]  /*aaf0*/  LDGSTS.E.BYPASS.LTC128B.128 [R226+0x1100], [R200.64], !P5 ;  /* 0x01100000c8e27fae */ /* 0x0009f0000e901d46 */
[----:B------:R5:W-:Y:S01]  /*ab00*/  LDGSTS.E.BYPASS.LTC128B.128 [R226+0x2100], [R198.64], !P4 ;  /* 0x02100000c6e27fae */ /* 0x000be2000e101d46 */
[-C--:B-1----:R-:W-:Y:S07]  /*ab10*/  HMMA.16816.F32 R20, R108, R100.reuse, R20 ;  /* 0x000000646c14723c */ /* 0x082fee0000001814 */
[----:B------:R1:W-:Y:S01]  /*ab20*/  LDGSTS.E.BYPASS.LTC128B.128 [R226+0x900], [R194.64], !P6 ;  /* 0x00900000c2e27fae */ /* 0x0003e2000f101d46 */
[C---:B---3--:R-:W-:Y:S04]  /*ab30*/  LEA R192, P2, R105.reuse, c[0x0][0x1f8], 0x1 ;  /* 0x00007e0069c07a11 */ /* 0x048fe800078408ff */
[----:B------:R-:W-:Y:S01]  /*ab40*/  LEA.HI.X R193, R105, c[0x0][0x1fc], R104, 0x1, P2 ;  /* 0x00007f0069c17a11 */ /* 0x000fe200010f0c68 */
[C---:B------:R-:W-:Y:S04]  /*ab50*/  HMMA.16816.F32 R24, R180.reuse, R100, R24 ;  /* 0x00000064b418723c */ /* 0x040fe80000001818 */
[----:B------:R1:W-:Y:S01]  /*ab60*/  LDGSTS.E.BYPASS.LTC128B.128 [R226+0x1900], [R192.64], !P5 ;  /* 0x01900000c0e27fae */ /* 0x0003e2000e901d46 */
[C---:B------:R-:W-:Y:S03]  /*ab70*/  LEA R104, P1, R196.reuse, c[0x0][0x1f8], 0x1 ;  /* 0x00007e00c4687a11 */ /* 0x040fe600078208ff */
[-C--:B------:R-:W-:Y:S04]  /*ab80*/  HMMA.16816.F32 R28, R180, R102.reuse, R28 ;  /* 0x00000066b41c723c */ /* 0x080fe8000000181c */
[----:B------:R-:W-:Y:S04]  /*ab90*/  LEA.HI.X R105, R196, c[0x0][0x1fc], R0, 0x1, P1 ;  /* 0x00007f00c4697a11 */ /* 0x000fe800008f0c00 */
[C---:B------:R-:W-:Y:S01]  /*aba0*/  HMMA.16816.F32 R32, R108.reuse, R102, R32 ;  /* 0x000000666c20723c */ /* 0x040fe20000001820 */
[----:B------:R3:W-:Y:S07]  /*abb0*/  LDGSTS.E.BYPASS.LTC128B.128 [R226+0x2900], [R104.64], !P4 ;  /* 0x0290000068e27fae */ /* 0x0007ee000e101d46 */
[-C--:B--2---:R-:W-:Y:S01]  /*abc0*/  HMMA.16816.F32 R36, R108, R184.reuse, R36 ;  /* 0x000000b86c24723c */ /* 0x084fe20000001824 */
[----:B-----5:R-:W-:Y:S07]  /*abd0*/  LDSM.16.M88.4 R196, [R208+0x4100] ;  /* 0x00410000d0c4783b */ /* 0x020fee0000000200 */
[C---:B------:R-:W-:Y:S01]  /*abe0*/  HMMA.16816.F32 R40, R180.reuse, R184, R40 ;  /* 0x000000b8b428723c */ /* 0x040fe20000001828 */
[----:B------:R-:W0:Y:S07]  /*abf0*/  LDGDEPBAR ;  /* 0x00000000000079af */ /* 0x000e2e0000000000 */
[-C--:B------:R-:W-:Y:S01]  /*ac00*/  HMMA.16816.F32 R44, R180, R186.reuse, R44 ;  /* 0x000000bab42c723c */ /* 0x080fe2000000182c */
[----:B-1----:R-:W1:Y:S07]  /*ac10*/  LDSM.16.M88.4 R192, [R211+0x8100] ;  /* 0x00810000d3c0783b */ /* 0x002e6e0000000200 */
[C---:B------:R-:W-:Y:S01]  /*ac20*/  HMMA.16816.F32 R48, R108.reuse, R186, R48 ;  /* 0x000000ba6c30723c */ /* 0x040fe20000001830 */
[----:B----4-:R-:W2:Y:S07]  /*ac30*/  LDSM.16.M88.4 R200, [R211+0x9100] ;  /* 0x00910000d3c8783b */ /* 0x010eae0000000200 */
[-C--:B------:R-:W-:Y:S01]  /*ac40*/  HMMA.16816.F32 R52, R108, R188.reuse, R52 ;  /* 0x000000bc6c34723c */ /* 0x080fe20000001834 */
[----:B------:R-:W4:Y:S07]  /*ac50*/  LDSM.16.M88.4 R176, [R208+0x4500] ;  /* 0x00450000d0b0783b */ /* 0x000f2e0000000200 */
[C---:B------:R-:W-:Y:S01]  /*ac60*/  HMMA.16816.F32 R56, R180.reuse, R188, R56 ;  /* 0x000000bcb438723c */ /* 0x040fe20000001838 */
[----:B------:R-:W5:Y:S07]  /*ac70*/  LDSM.16.M88.4 R100, [R208+0x4900] ;  /* 0x00490000d064783b */ /* 0x000f6e0000000200 */
[-C--:B------:R-:W-:Y:S01]  /*ac80*/  HMMA.16816.F32 R60, R180, R190.reuse, R60 ;  /* 0x000000beb43c723c */ /* 0x080fe2000000183c */
[----:B------:R-:W-:Y:S07]  /*ac90*/  LDSM.16.M88.4 R180, [R212+0x8100] ;  /* 0x00810000d4b4783b */ /* 0x000fee0000000200 */
[----:B------:R-:W-:Y:S01]  /*aca0*/  HMMA.16816.F32 R64, R108, R190, R64 ;  /* 0x000000be6c40723c */ /* 0x000fe20000001840 */
[----:B------:R-:W3:Y:S07]  /*acb0*/  LDSM.16.M88.4 R108, [R208+0x4d00] ;  /* 0x004d0000d06c783b */ /* 0x000eee0000000200 */
[-C--:B-1----:R-:W-:Y:S01]  /*acc0*/  HMMA.16816.F32 R4, R192, R196.reuse, R4 ;  /* 0x000000c4c004723c */ /* 0x082fe20000001804 */
[----:B------:R-:W1:Y:S07]  /*acd0*/  LDSM.16.M88.4 R184, [R221] ;  /* 0x00000000ddb8783b */ /* 0x000e6e0000000200 */
[C---:B--2---:R-:W-:Y:S01]  /*ace0*/  HMMA.16816.F32 R8, R200.reuse, R196, R8 ;  /* 0x000000c4c808723c */ /* 0x044fe20000001808 */
[----:B------:R-:W2:Y:S07]  /*acf0*/  LDSM.16.M88.4 R188, [R212+0x9100] ;  /* 0x00910000d4bc783b */ /* 0x000eae0000000200 */
[-C--:B------:R-:W-:Y:S08]  /*ad00*/  HMMA.16816.F32 R12, R200, R198.reuse, R12 ;  /* 0x000000c6c80c723c */ /* 0x080ff0000000180c */
[C---:B------:R-:W-:Y:S01]  /*ad10*/  HMMA.16816.F32 R16, R192.reuse, R198, R16 ;  /* 0x000000c6c010723c */ /* 0x040fe20000001810 */
[----:B------:R-:W1:Y:S07]  /*ad20*/  LDSM.16.M88.4 R196, [R220] ;  /* 0x00000000dcc4783b */ /* 0x000e6e0000000200 */
[-C--:B----4-:R-:W-:Y:S08]  /*ad30*/  HMMA.16816.F32 R20, R192, R176.reuse, R20 ;  /* 0x000000b0c014723c */ /* 0x090ff00000001814 */
[C---:B------:R-:W-:Y:S08]  /*ad40*/  HMMA.16816.F32 R24, R200.reuse, R176, R24 ;  /* 0x000000b0c818723c */ /* 0x040ff00000001818 */
[-C--:B------:R-:W-:Y:S08]  /*ad50*/  HMMA.16816.F32 R28, R200, R178.reuse, R28 ;  /* 0x000000b2c81c723c */ /* 0x080ff0000000181c */
[C---:B------:R-:W-:Y:S01]  /*ad60*/  HMMA.16816.F32 R32, R192.reuse, R178, R32 ;  /* 0x000000b2c020723c */ /* 0x040fe20000001820 */
[----:B------:R-:W4:Y:S07]  /*ad70*/  LDSM.16.M88.4 R176, [R219] ;  /* 0x00000000dbb0783b */ /* 0x000f2e0000000200 */
[-C--:B-----5:R-:W-:Y:S08]  /*ad80*/  HMMA.16816.F32 R36, R192, R100.reuse, R36 ;  /* 0x00000064c024723c */ /* 0x0a0ff00000001824 */
[C---:B------:R-:W-:Y:S08]  /*ad90*/  HMMA.16816.F32 R40, R200.reuse, R100, R40 ;  /* 0x00000064c828723c */ /* 0x040ff00000001828 */
[-C--:B------:R-:W-:Y:S08]  /*ada0*/  HMMA.16816.F32 R44, R200, R102.reuse, R44 ;  /* 0x00000066c82c723c */ /* 0x080ff0000000182c */
[C---:B------:R-:W-:Y:S01]  /*adb0*/  HMMA.16816.F32 R48, R192.reuse, R102, R48 ;  /* 0x00000066c030723c */ /* 0x040fe20000001830 */
[----:B------:R-:W5:Y:S07]  /*adc0*/  LDSM.16.M88.4 R100, [R218] ;  /* 0x00000000da64783b */ /* 0x000f6e0000000200 */
[-C--:B---3--:R-:W-:Y:S08]  /*add0*/  HMMA.16816.F32 R52, R192, R108.reuse, R52 ;  /* 0x0000006cc034723c */ /* 0x088ff00000001834 */
[C---:B------:R-:W-:Y:S08]  /*ade0*/  HMMA.16816.F32 R56, R200.reuse, R108, R56 ;  /* 0x0000006cc838723c */ /* 0x040ff00000001838 */
[-C--:B------:R-:W-:Y:S08]  /*adf0*/  HMMA.16816.F32 R60, R200, R110.reuse, R60 ;  /* 0x0000006ec83c723c */ /* 0x080ff0000000183c */
[----:B------:R-:W-:Y:S01]  /*ae00*/  HMMA.16816.F32 R64, R192, R110, R64 ;  /* 0x0000006ec040723c */ /* 0x000fe20000001840 */
[----:B------:R-:W-:Y:S07]  /*ae10*/  LDSM.16.M88.4 R108, [R211+0xa100] ;  /* 0x00a10000d36c783b */ /* 0x000fee0000000200 */
[-C--:B-1----:R-:W-:Y:S01]  /*ae20*/  HMMA.16816.F32 R4, R180, R184.reuse, R4 ;  /* 0x000000b8b404723c */ /* 0x082fe20000001804 */
[----:B------:R-:W-:Y:S07]  /*ae30*/  LDSM.16.M88.4 R192, [R211+0xb100] ;  /* 0x00b10000d3c0783b */ /* 0x000fee0000000200 */
[C---:B--2---:R-:W-:Y:S08]  /*ae40*/  HMMA.16816.F32 R8, R188.reuse, R184, R8 ;  /* 0x000000b8bc08723c */ /* 0x044ff00000001808 */
        /* <DEDUP_REMOVED lines=12> */
[----:B------:R-:W2:Y:S07]  /*af10*/  LDSM.16.M88.4 R176, [R208+0x5500] ;  /* 0x00550000d0b0783b */ /* 0x000eae0000000200 */
[-C--:B-----5:R-:W-:Y:S08]  /*af20*/  HMMA.16816.F32 R52, R180, R100.reuse, R52 ;  /* 0x00000064b434723c */ /* 0x0a0ff00000001834 */
        /* <DEDUP_REMOVED lines=46> */
[----:B------:R-:W-:Y:S09]  /*b210*/  FMUL.FTZ R17, R17, c[0x0][0x320] ;  /* 0x0000c80011117a20 */ /* 0x000ff20000410000 */
[----:B------:R1:W-:Y:S10]  /*b220*/  MUFU.TANH R177, R7 ;  /* 0x0000000700b17308 */ /* 0x0003f40000002400 */
[----:B------:R-:W-:Y:S10]  /*b230*/  MUFU.TANH R16, R16 ;  /* 0x0000001000107308 */ /* 0x000ff40000002400 */
[----:B------:R-:W2:Y:S01]  /*b240*/  MUFU.TANH R179, R8 ;  /* 0x0000000800b37308 */ /* 0x000ea20000002400 */
[----:B-1----:R-:W1:Y:S09]  /*b250*/  LDSM.16.M88.4 R4, [R216] ;  /* 0x00000000d804783b */ /* 0x002e720000000200 */
[----:B------:R-:W-:Y:S10]  /*b260*/  MUFU.TANH R17, R17 ;  /* 0x0000001100117308 */ /* 0x000ff40000002400 */
[----:B------:R-:W3:Y:S01]  /*b270*/  MUFU.TANH R188, R9 ;  /* 0x0000000900bc7308 */ /* 0x000ee20000002400 */
[----:B--2---:R-:W-:Y:S09]  /*b280*/  FMNMX.FTZ R0, R179, R106, !PT ;  /* 0x0000006ab3007209 */ /* 0x004ff20007810000 */
[----:B------:R-:W2:Y:S10]  /*b290*/  MUFU.TANH R180, R13 ;  /* 0x0000000d00b47308 */ /* 0x000eb40000002400 */
[----:B------:R-:W-:Y:S01]  /*b2a0*/  MUFU.TANH R189, R10 ;  /* 0x0000000a00bd7308 */ /* 0x000fe20000002400 */
[-C--:B-1----:R-:W-:Y:S03]  /*b2b0*/  HMMA.16816.F32 R20, R100, R4.reuse, R20 ;  /* 0x000000046414723c */ /* 0x082fe60000001814 */
[----:B---3--:R-:W-:Y:S06]  /*b2c0*/  FMNMX.FTZ R0, R188, R0, !PT ;  /* 0x00000000bc007209 */ /* 0x008fec0007810000 */
[----:B------:R-:W-:Y:S03]  /*b2d0*/  MUFU.TANH R183, R14 ;  /* 0x0000000e00b77308 */ /* 0x000fe60000002400 */
[----:B------:R-:W-:Y:S01]  /*b2e0*/  FMNMX.FTZ R0, R181, R0, !PT ;  /* 0x00000000b5007209 */ /* 0x000fe20007810000 */
[C---:B------:R-:W-:Y:S04]  /*b2f0*/  HMMA.16816.F32 R24, R184.reuse, R4, R24 ;  /* 0x00000004b818723c */ /* 0x040fe80000001818 */
[----:B--2---:R-:W-:Y:S02]  /*b300*/  FMNMX.FTZ R0, R180, R0, !PT ;  /* 0x00000000b4007209 */ /* 0x004fe40007810000 */
        /* <DEDUP_REMOVED lines=22> */
[----:B------:R3:W-:Y:S01]  /*b470*/  MUFU.TANH R192, R33 ;  /* 0x0000002100c07308 */ /* 0x0007e20000002400 */
[----:B------:R-:W-:Y:S02]  /*b480*/  FMUL.FTZ R35, R35, c[0x0][0x320] ;  /* 0x0000c80023237a20 */ /* 0x000fe40000410000 */
[----:B------:R-:W-:Y:S01]  /*b490*/  FMUL.FTZ R24, R24, c[0x0][0x320] ;  /* 0x0000c80018187a20 */ /* 0x000fe20000410000 */
[----:B--2---:R-:W2:Y:S01]  /*b4a0*/  LDL R23, [R1+0x24] ;  /* 0x0000240001177983 */ /* 0x004ea20000100800 */
[----:B------:R-:W-:Y:S02]  /*b4b0*/  FMUL.FTZ R27, R27, c[0x0][0x320] ;  /* 0x0000c8001b1b7a20 */ /* 0x000fe40000410000 */
[----:B------:R-:W-:Y:S03]  /*b4c0*/  FMUL.FTZ R34, R34, c[0x0][0x320] ;  /* 0x0000c80022227a20 */ /* 0x000fe60000410000 */
[----:B------:R4:W-:Y:S10]  /*b4d0*/  MUFU.TANH R233, R31 ;  /* 0x0000001f00e97308 */ /* 0x0009f40000002400 */
[----:B------:R-:W-:Y:S01]  /*b4e0*/  MUFU.TANH R193, R20 ;  /* 0x0000001400c17308 */ /* 0x000fe20000002400 */
[-C--:B-1----:R-:W-:Y:S01]  /*b4f0*/  HMMA.16816.F32 R36, R100, R8.reuse, R36 ;  /* 0x000000086424723c */ /* 0x082fe20000001824 */
[----:B---3--:R-:W3:Y:S08]  /*b500*/  LDL R33, [R1+0x30] ;  /* 0x0000300001217983 */ /* 0x008ef00000100800 */
[----:B------:R1:W-:Y:S01]  /*b510*/  MUFU.TANH R191, R32 ;  /* 0x0000002000bf7308 */ /* 0x0003e20000002400 */
[C---:B------:R-:W-:Y:S01]  /*b520*/  HMMA.16816.F32 R40, R184.reuse, R8, R40 ;  /* 0x00000008b828723c */ /* 0x040fe20000001828 */
[----:B----4-:R-:W4:Y:S06]  /*b530*/  LDL.64 R30, [R1+0x48] ;  /* 0x00004800011e7983 */ /* 0x010f2c0000100a00 */
[----:B------:R-:W-:Y:S02]  /*b540*/  MOV R9, c[0x0][0x1e0] ;  /* 0x0000780000097a02 */ /* 0x000fe40000000f00 */
[----:B------:R-:W5:Y:S01]  /*b550*/  MUFU.TANH R18, R18 ;  /* 0x0000001200127308 */ /* 0x000f620000002400 */
[-C--:B------:R-:W-:Y:S03]  /*b560*/  HMMA.16816.F32 R44, R184, R10.reuse, R44 ;  /* 0x0000000ab82c723c */ /* 0x080fe6000000182c */
[----:B------:R-:W-:Y:S01]  /*b570*/  SHF.L.U32 R9, R9, 0x5, RZ ;  /* 0x0000000509097819 */ /* 0x000fe200000006ff */
[----:B------:R-:W-:Y:S04]  /*b580*/  FMUL.FTZ R36, R36, c[0x0][0x320] ;  /* 0x0000c80024247a20 */ /* 0x000fe80000410000 */
[C---:B------:R-:W-:Y:S01]  /*b590*/  HMMA.16816.F32 R48, R100.reuse, R10, R48 ;  /* 0x0000000a6430723c */ /* 0x040fe20000001830 */
[----:B------:R5:W-:Y:S03]  /*b5a0*/  MUFU.TANH R201, R29 ;  /* 0x0000001d00c97308 */ /* 0x000be60000002400 */
[----:B------:R-:W-:Y:S01]  /*b5b0*/  FMUL.FTZ R37, R37, c[0x0][0x320] ;  /* 0x0000c80025257a20 */ /* 0x000fe20000410000 */
[----:B-1----:R-:W2:Y:S01]  /*b5c0*/  LDL R32, [R1+0x28] ;  /* 0x0000280001207983 */ /* 0x002ea20000100800 */
[----:B------:R-:W-:Y:S02]  /*b5d0*/  FMUL.FTZ R38, R38, c[0x0][0x320] ;  /* 0x0000c80026267a20 */ /* 0x000fe40000410000 */
[----:B------:R-:W-:Y:S01]  /*b5e0*/  FMUL.FTZ R39, R39, c[0x0][0x320] ;  /* 0x0000c80027277a20 */ /* 0x000fe20000410000 */
[-C--:B------:R-:W-:Y:S02]  /*b5f0*/  HMMA.16816.F32 R52, R100, R4.reuse, R52 ;  /* 0x000000046434723c */ /* 0x080fe40000001834 */
[----:B------:R-:W-:Y:S01]  /*b600*/  MUFU.TANH R231, R36 ;  /* 0x0000002400e77308 */ /* 0x000fe20000002400 */
[----:B------:R-:W-:Y:S02]  /*b610*/  FMUL.FTZ R42, R42, c[0x0][0x320] ;  /* 0x0000c8002a2a7a20 */ /* 0x000fe40000410000 */
[----:B------:R-:W-:Y:S02]  /*b620*/  FMUL.FTZ R41, R41, c[0x0][0x320] ;  /* 0x0000c80029297a20 */ /* 0x000fe40000410000 */
[----:B------:R-:W-:Y:S01]  /*b630*/  FMUL.FTZ R46, R46, c[0x0][0x320] ;  /* 0x0000c8002e2e7a20 */ /* 0x000fe20000410000 */
[C---:B------:R-:W-:Y:S04]  /*b640*/  HMMA.16816.F32 R56, R184.reuse, R4, R56 ;  /* 0x00000004b838723c */ /* 0x040fe80000001838 */
[----:B------:R1:W-:Y:S01]  /*b650*/  MUFU.TANH R232, R37 ;  /* 0x0000002500e87308 */ /* 0x0003e20000002400 */
[----:B------:R-:W-:Y:S02]  /*b660*/  FMUL.FTZ R40, R40, c[0x0][0x320] ;  /* 0x0000c80028287a20 */ /* 0x000fe40000410000 */
[----:B------:R-:W-:Y:S01]  /*b670*/  FMUL.FTZ R50, R50, c[0x0][0x320] ;  /* 0x0000c80032327a20 */ /* 0x000fe20000410000 */
[----:B-----5:R-:W5:Y:S01]  /*b680*/  LDL R29, [R1+0x2c] ;  /* 0x00002c00011d7983 */ /* 0x020f620000100800 */
[-C--:B------:R-:W-:Y:S03]  /*b690*/  HMMA.16816.F32 R60, R184, R6.reuse, R60 ;  /* 0x00000006b83c723c */ /* 0x080fe6000000183c */
[----:B------:R-:W-:Y:S01]  /*b6a0*/  FMNMX.FTZ R5, R176, R2, !PT ;  /* 0x00000002b0057209 */ /* 0x000fe20007810000 */
[----:B------:R-:W-:Y:S01]  /*b6b0*/  FMUL.FTZ R49, R49, c[0x0][0x320] ;  /* 0x0000c80031317a20 */ /* 0x000fe20000410000 */
[----:B------:R-:W-:Y:S01]  /*b6c0*/  MUFU.TANH R185, R46 ;  /* 0x0000002e00b97308 */ /* 0x000fe20000002400 */
[----:B------:R-:W-:Y:S01]  /*b6d0*/  FMNMX.FTZ R4, R178, R3, !PT ;  /* 0x00000003b2047209 */ /* 0x000fe20007810000 */
[----:B------:R-:W-:Y:S01]  /*b6e0*/  FMUL.FTZ R52, R52, c[0x0][0x320] ;  /* 0x0000c80034347a20 */ /* 0x000fe20000410000 */
[----:B------:R-:W-:Y:S04]  /*b6f0*/  HMMA.16816.F32 R64, R100, R6, R64 ;  /* 0x000000066440723c */ /* 0x000fe80000001840 */
[----:B------:R-:W-:Y:S01]  /*b700*/  FMUL.FTZ R53, R53, c[0x0][0x320] ;  /* 0x0000c80035357a20 */ /* 0x000fe20000410000 */
[----:B------:R-:W-:Y:S01]  /*b710*/  FMNMX.FTZ R4, R177, R4, !PT ;  /* 0x00000004b1047209 */ /* 0x000fe20007810000 */
[----:B------:R-:W-:Y:S01]  /*b720*/  FMUL.FTZ R54, R54, c[0x0][0x320] ;  /* 0x0000c80036367a20 */ /* 0x000fe20000410000 */
[----:B------:R-:W1:Y:S01]  /*b730*/  MUFU.TANH R194, R21 ;  /* 0x0000001500c27308 */ /* 0x000e620000002400 */
[----:B------:R-:W-:Y:S01]  /*b740*/  FMUL.FTZ R55, R55, c[0x0][0x320] ;  /* 0x0000c80037377a20 */ /* 0x000fe20000410000 */
[----:B------:R-:W-:Y:S01]  /*b750*/  FMNMX.FTZ R4, R18, R4, !PT ;  /* 0x0000000412047209 */ /* 0x000fe20007810000 */
[----:B-1----:R-:W2:Y:S02]  /*b760*/  LDL.64 R36, [R1+0x58] ;  /* 0x0000580001247983 */ /* 0x002ea40000100a00 */
[----:B------:R-:W-:Y:S01]  /*b770*/  FMUL.FTZ R51, R51, c[0x0][0x320] ;  /* 0x0000c80033337a20 */ /* 0x000fe20000410000 */
[----:B------:R-:W-:Y:S01]  /*b780*/  FMNMX.FTZ R6, R189, R107, !PT ;  /* 0x0000006bbd067209 */ /* 0x000fe20007810000 */
[----:B------:R-:W-:Y:S01]  /*b790*/  FMUL.FTZ R44, R44, c[0x0][0x320] ;  /* 0x0000c8002c2c7a20 */ /* 0x000fe20000410000 */
[----:B------:R-:W-:Y:S01]  /*b7a0*/  FMNMX.FTZ R5, R111, R5, !PT ;  /* 0x000000056f057209 */ /* 0x000fe20007810000 */
[----:B------:R-:W-:Y:S01]  /*b7b0*/  FMUL.FTZ R57, R57, c[0x0][0x320] ;  /* 0x0000c80039397a20 */ /* 0x000fe20000410000 */
[----:B------:R-:W1:Y:S01]  /*b7c0*/  MUFU.TANH R19, R19 ;  /* 0x0000001300137308 */ /* 0x000e620000002400 */
        /* <DEDUP_REMOVED lines=12> */
[----:B------:R-:W-:Y:S02]  /*b890*/  FMUL.FTZ R67, R67, c[0x0][0x320] ;  /* 0x0000c80043437a20 */ /* 0x000fe40000410000 */
[----:B------:R-:W-:Y:S01]  /*b8a0*/  FMUL.FTZ R64, R64, c[0x0][0x320] ;  /* 0x0000c80040407a20 */ /* 0x000fe20000410000 */
[----:B------:R-:W-:Y:S01]  /*b8b0*/  FMNMX.FTZ R5, R194, R5, !PT ;  /* 0x00000005c2057209 */ /* 0x000fe20007810000 */
[----:B------:R-:W-:Y:S02]  /*b8c0*/  FMUL.FTZ R58, R58, c[0x0][0x320] ;  /* 0x0000c8003a3a7a20 */ /* 0x000fe40000410000 */
[----:B------:R-:W-:Y:S01]  /*b8d0*/  FMUL.FTZ R59, R59, c[0x0][0x320] ;  /* 0x0000c8003b3b7a20 */ /* 0x000fe20000410000 */
[----:B------:R-:W1:Y:S01]  /*b8e0*/  MUFU.TANH R195, R34 ;  /* 0x0000002200c37308 */ /* 0x000e620000002400 */
[----:B------:R-:W-:Y:S01]  /*b8f0*/  FMUL.FTZ R48, R48, c[0x0][0x320] ;  /* 0x0000c80030307a20 */ /* 0x000fe20000410000 */
[----:B------:R-:W-:Y:S01]  /*b900*/  FMNMX.FTZ R5, R191, R5, !PT ;  /* 0x00000005bf057209 */ /* 0x000fe20007810000 */
[----:B------:R-:W-:Y:S01]  /*b910*/  FMUL.FTZ R62, R62, c[0x0][0x320] ;  /* 0x0000c8003e3e7a20 */ /* 0x000fe20000410000 */
[----:B-1----:R-:W-:Y:S01]  /*b920*/  FMNMX.FTZ R4, R19, R4, !PT ;  /* 0x0000000413047209 */ /* 0x002fe20007810000 */
[----:B------:R-:W-:Y:S01]  /*b930*/  FMUL.FTZ R45, R45, c[0x0][0x320] ;  /* 0x0000c8002d2d7a20 */ /* 0x000fe20000410000 */
[----:B------:R-:W-:Y:S01]  /*b940*/  FMNMX.FTZ R5, R192, R5, !PT ;  /* 0x00000005c0057209 */ /* 0x000fe20007810000 */
[----:B------:R-:W-:Y:S02]  /*b950*/  FMUL.FTZ R56, R56, c[0x0][0x320] ;  /* 0x0000c80038387a20 */ /* 0x000fe40000410000 */
[----:B------:R-:W-:Y:S01]  /*b960*/  FMUL.FTZ R47, R47, c[0x0][0x320] ;  /* 0x0000c8002f2f7a20 */ /* 0x000fe20000410000 */
[----:B------:R1:W1:Y:S01]  /*b970*/  MUFU.TANH R196, R35 ;  /* 0x0000002300c47308 */ /* 0x0002620000002400 */
[----:B------:R-:W-:Y:S02]  /*b980*/  FMNMX.FTZ R5, R231, R5, !PT ;  /* 0x00000005e7057209 */ /* 0x000fe40007810000 */
[----:B------:R-:W-:Y:S02]  /*b990*/  FMNMX.FTZ R4, R197, R4, !PT ;  /* 0x00000004c5047209 */ /* 0x000fe40007810000 */
[----:B------:R-:W-:Y:S02]  /*b9a0*/  FMNMX.FTZ R5, R232, R5, !PT ;  /* 0x00000005e8057209 */ /* 0x000fe40007810000 */
[----:B------:R-:W-:Y:S03]  /*b9b0*/  FMNMX.FTZ R4, R198, R4, !PT ;  /* 0x00000004c6047209 */ /* 0x000fe60007810000 */
[----:B------:R-:W1:Y:S01]  /*b9c0*/  MUFU.TANH R203, R48 ;  /* 0x0000003000cb7308 */ /* 0x000e620000002400 */
[----:B------:R-:W-:Y:S02]  /*b9d0*/  FMNMX.FTZ R4, R195, R4, !PT ;  /* 0x00000004c3047209 */ /* 0x000fe40007810000 */
[----:B------:R-:W-:Y:S07]  /*b9e0*/  MOV R34, c[0x0][0x1e0] ;  /* 0x0000780000227a02 */ /* 0x000fee0000000f00 */
[----:B------:R-:W1:Y:S02]  /*b9f0*/  MUFU.TANH R235, R38 ;  /* 0x0000002600eb7308 */ /* 0x000e640000002400 */
[----:B-1----:R-:W-:Y:S02]  /*ba00*/  MOV R35, 0x5 ;  /* 0x0000000500237802 */ /* 0x002fe40000000f00 */
[----:B------:R-:W-:Y:S02]  /*ba10*/  FMNMX.FTZ R4, R196, R4, !PT ;  /* 0x00000004c4047209 */ /* 0x000fe40007810000 */
[----:B------:R-:W-:Y:S04]  /*ba20*/  SHF.L.U64.HI R34, R34, R35, c[0x0][0x1e4] ;  /* 0x0000790022227619 */ /* 0x000fe80000010223 */
[----:B------:R-:W1:Y:S01]  /*ba30*/  MUFU.TANH R229, R49 ;  /* 0x0000003100e57308 */ /* 0x000e620000002400 */
[----:B------:R-:W-:Y:S09]  /*ba40*/  FMNMX.FTZ R5, R203, R5, !PT ;  /* 0x00000005cb057209 */ /* 0x000ff20007810000 */
[----:B------:R-:W1:Y:S01]  /*ba50*/  MUFU.TANH R207, R52 ;  /* 0x0000003400cf7308 */ /* 0x000e620000002400 */
[----:B------:R-:W-:Y:S09]  /*ba60*/  FMNMX.FTZ R4, R235, R4, !PT ;  /* 0x00000004eb047209 */ /* 0x000ff20007810000 */
[----:B------:R-:W1:Y:S02]  /*ba70*/  MUFU.TANH R236, R39 ;  /* 0x0000002700ec7308 */ /* 0x000e640000002400 */
[----:B-1----:R-:W-:Y:S08]  /*ba80*/  FMNMX.FTZ R5, R229, R5, !PT ;  /* 0x00000005e5057209 */ /* 0x002ff00007810000 */
[----:B------:R-:W1:Y:S01]  /*ba90*/  MUFU.TANH R234, R50 ;  /* 0x0000003200ea7308 */ /* 0x000e620000002400 */
[----:B------:R-:W-:Y:S04]  /*baa0*/  MOV R187, R207 ;  /* 0x000000cf00bb7202 */ /* 0x000fe80000000f00 */
[----:B------:R-:W-:Y:S05]  /*bab0*/  FMNMX.FTZ R5, R187, R5, !PT ;  /* 0x00000005bb057209 */ /* 0x000fea0007810000 */
        /* <DEDUP_REMOVED lines=12> */
[----:B------:R-:W-:Y:S01]  /*bb80*/  MUFU.TANH R202, R28 ;  /* 0x0000001c00ca7308 */ /* 0x000fe20000002400 */
[----:B------:R-:W-:Y:S09]  /*bb90*/  FMNMX.FTZ R0, R200, R0, !PT ;  /* 0x00000000c8007209 */ /* 0x000ff20007810000 */
[----:B------:R-:W1:Y:S02]  /*bba0*/  MUFU.TANH R28, R65 ;  /* 0x00000041001c7308 */ /* 0x000e640000002400 */
[----:B-1----:R-:W-:Y:S08]  /*bbb0*/  FMNMX.FTZ R4, R244, R4, !PT ;  /* 0x00000004f4047209 */ /* 0x002ff00007810000 */
[----:B------:R-:W1:Y:S10]  /*bbc0*/  MUFU.TANH R199, R25 ;  /* 0x0000001900c77308 */ /* 0x000e740000002400 */
[----:B------:R-:W1:Y:S01]  /*bbd0*/  MUFU.TANH R50, R55 ;  /* 0x0000003700327308 */ /* 0x000e620000002400 */
[----:B------:R-:W-:Y:S05]  /*bbe0*/  FMNMX.FTZ R5, R28, R5, !PT ;  /* 0x000000051c057209 */ /* 0x000fea0007810000 */
[----:B------:R-:W3:Y:S04]  /*bbf0*/  SHFL.BFLY PT, R8, R5, 0x2, 0x1f ;  /* 0x0c401f0005087f89 */ /* 0x000ee800000e0000 */
[----:B------:R-:W-:Y:S01]  /*bc00*/  MUFU.TANH R243, R42 ;  /* 0x0000002a00f37308 */ /* 0x000fe20000002400 */
[----:B-1----:R-:W-:Y:S04]  /*bc10*/  FMNMX.FTZ R0, R199, R0, !PT ;  /* 0x00000000c7007209 */ /* 0x002fe80007810000 */
[----:B------:R-:W-:Y:S05]  /*bc20*/  FMNMX.FTZ R0, R202, R0, !PT ;  /* 0x00000000ca007209 */ /* 0x000fea0007810000 */
[----:B------:R-:W1:Y:S01]  /*bc30*/  MUFU.TANH R42, R66 ;  /* 0x00000042002a7308 */ /* 0x000e620000002400 */
[----:B------:R-:W-:Y:S02]  /*bc40*/  FMNMX.FTZ R0, R201, R0, !PT ;  /* 0x00000000c9007209 */ /* 0x000fe40007810000 */
[----:B------:R-:W-:Y:S07]  /*bc50*/  FMNMX.FTZ R4, R50, R4, !PT ;  /* 0x0000000432047209 */ /* 0x000fee0007810000 */
[----:B------:R-:W-:Y:S01]  /*bc60*/  MUFU.TANH R240, R41 ;  /* 0x0000002900f07308 */ /* 0x000fe20000002400 */
[----:B---3--:R-:W-:Y:S05]  /*bc70*/  FMNMX.FTZ R5, R5, R8, !PT ;  /* 0x0000000805057209 */ /* 0x008fea0007810000 */
[----:B------:R-:W3:Y:S04]  /*bc80*/  SHFL.BFLY PT, R105, R5, 0x1, 0x1f ;  /* 0x0c201f0005697f89 */ /* 0x000ee800000e0000 */
[----:B------:R-:W4:Y:S01]  /*bc90*/  MUFU.TANH R41, R67 ;  /* 0x0000004300297308 */ /* 0x000f220000002400 */
[----:B-1----:R-:W-:Y:S09]  /*bca0*/  FMNMX.FTZ R4, R42, R4, !PT ;  /* 0x000000042a047209 */ /* 0x002ff20007810000 */
[----:B------:R-:W1:Y:S10]  /*bcb0*/  MUFU.TANH R241, R40 ;  /* 0x0000002800f17308 */ /* 0x000e740000002400 */
[----:B------:R-:W5:Y:S01]  /*bcc0*/  MUFU.TANH R238, R44 ;  /* 0x0000002c00ee7308 */ /* 0x000f620000002400 */
[----:B---3--:R-:W-:Y:S02]  /*bcd0*/  FMNMX.FTZ R105, R5, R105, !PT ;  /* 0x0000006905697209 */ /* 0x008fe40007810000 */
[----:B----4-:R-:W-:Y:S03]  /*bce0*/  FMNMX.FTZ R4, R41, R4, !PT ;  /* 0x0000000429047209 */ /* 0x010fe60007810000 */
[----:B------:R-:W-:Y:S02]  /*bcf0*/  FMUL.FTZ R110, R105, c[0x0][0x2d0] ;  /* 0x0000b400696e7a20 */ /* 0x000fe40000410000 */
[----:B------:R-:W3:Y:S02]  /*bd00*/  SHFL.BFLY PT, R7, R4, 0x2, 0x1f ;  /* 0x0c401f0004077f89 */ /* 0x000ee400000e0000 */
[----:B------:R-:W4:Y:S01]  /*bd10*/  MUFU.TANH R239, R45 ;  /* 0x0000002d00ef7308 */ /* 0x000f220000002400 */
[----:B-1----:R-:W-:Y:S04]  /*bd20*/  FMNMX.FTZ R0, R241, R0, !PT ;  /* 0x00000000f1007209 */ /* 0x002fe80007810000 */
[----:B------:R-:W-:Y:S05]  /*bd30*/  FMNMX.FTZ R0, R240, R0, !PT ;  /* 0x00000000f0007209 */ /* 0x000fea0007810000 */
[----:B------:R-:W1:Y:S01]  /*bd40*/  MUFU.TANH R24, R56 ;  /* 0x0000003800187308 */ /* 0x000e620000002400 */
[----:B-----5:R-:W-:Y:S09]  /*bd50*/  FMNMX.FTZ R0, R238, R0, !PT ;  /* 0x00000000ee007209 */ /* 0x020ff20007810000 */
[----:B------:R-:W5:Y:S01]  /*bd60*/  MUFU.TANH R206, R27 ;  /* 0x0000001b00ce7308 */ /* 0x000f620000002400 */
[----:B---3--:R-:W-:Y:S02]  /*bd70*/  FMNMX.FTZ R4, R4, R7, !PT ;  /* 0x0000000704047209 */ /* 0x008fe40007810000 */
[----:B----4-:R-:W-:Y:S03]  /*bd80*/  FMNMX.FTZ R0, R239, R0, !PT ;  /* 0x00000000ef007209 */ /* 0x010fe60007810000 */
[----:B------:R-:W3:Y:S04]  /*bd90*/  SHFL.BFLY PT, R104, R4, 0x1, 0x1f ;  /* 0x0c201f0004687f89 */ /* 0x000ee800000e0000 */
[----:B------:R-:W4:Y:S01]  /*bda0*/  MUFU.TANH R27, R57 ;  /* 0x00000039001b7308 */ /* 0x000f220000002400 */
[----:B-1----:R-:W-:Y:S09]  /*bdb0*/  FMNMX.FTZ R0, R24, R0, !PT ;  /* 0x0000000018007209 */ /* 0x002ff20007810000 */
[----:B------:R-:W1:Y:S01]  /*bdc0*/  MUFU.TANH R245, R60 ;  /* 0x0000003c00f57308 */ /* 0x000e620000002400 */
[----:B-----5:R-:W-:Y:S04]  /*bdd0*/  FMNMX.FTZ R6, R206, R6, !PT ;  /* 0x00000006ce067209 */ /* 0x020fe80007810000 */
[----:B------:R-:W-:Y:S05]  /*bde0*/  FMNMX.FTZ R6, R230, R6, !PT ;  /* 0x00000006e6067209 */ /* 0x000fea0007810000 */
[----:B------:R-:W5:Y:S01]  /*bdf0*/  MUFU.TANH R51, R61 ;  /* 0x0000003d00337308 */ /* 0x000f620000002400 */
[----:B---3--:R-:W-:Y:S01]  /*be00*/  FMNMX.FTZ R104, R4, R104, !PT ;  /* 0x0000006804687209 */ /* 0x008fe20007810000 */
[--C-:B------:R-:W-:Y:S01]  /*be10*/  FFMA.FTZ R4, R176, c[0x0][0x2d0], -R110.reuse ;  /* 0x0000b400b0047a23 */ /* 0x100fe2000001086e */
[----:B----4-:R-:W-:Y:S07]  /*be20*/  FMNMX.FTZ R0, R27, R0, !PT ;  /* 0x000000001b007209 */ /* 0x010fee0007810000 */
[----:B------:R3:W-:Y:S01]  /*be30*/  MUFU.EX2 R22, R4 ;  /* 0x0000000400167308 */ /* 0x0007e20000000800 */
[----:B-1----:R-:W-:Y:S09]  /*be40*/  FMNMX.FTZ R0, R245, R0, !PT ;  /* 0x00000000f5007209 */ /* 0x002ff20007810000 */
[----:B------:R-:W1:Y:S01]  /*be50*/  MUFU.TANH R184, R43 ;  /* 0x0000002b00b87308 */ /* 0x000e620000002400 */
[----:B-----5:R-:W-:Y:S05]  /*be60*/  FMNMX.FTZ R0, R51, R0, !PT ;  /* 0x0000000033007209 */ /* 0x020fea0007810000 */
[----:B------:R-:W4:Y:S04]  /*be70*/  SHFL.BFLY PT, R103, R0, 0x2, 0x1f ;  /* 0x0c401f0000677f89 */ /* 0x000f2800000e0000 */
[----:B------:R-:W5:Y:S01]  /*be80*/  MUFU.TANH R186, R47 ;  /* 0x0000002f00ba7308 */ /* 0x000f620000002400 */
[--C-:B---3--:R-:W-:Y:S02]  /*be90*/  FFMA.FTZ R4, R111, c[0x0][0x2d0], -R110.reuse ;  /* 0x0000b4006f047a23 */ /* 0x108fe4000001086e */
[----:B------:R-:W-:Y:S07]  /*bea0*/  FMUL.FTZ R111, R104, c[0x0][0x2d0] ;  /* 0x0000b400686f7a20 */ /* 0x000fee0000410000 */
[----:B------:R3:W-:Y:S01]  /*beb0*/  MUFU.EX2 R20, R4 ;  /* 0x0000000400147308 */ /* 0x0007e20000000800 */
[--C-:B------:R-:W-:Y:S02]  /*bec0*/  FFMA.FTZ R64, R196, c[0x0][0x2d0], -R111.reuse ;  /* 0x0000b400c4407a23 */ /* 0x100fe4000001086f */
[--C-:B------:R-:W-:Y:S02]  /*bed0*/  FFMA.FTZ R56, R198, c[0x0][0x2d0], -R111.reuse ;  /* 0x0000b400c6387a23 */ /* 0x100fe4000001086f */
[--C-:B------:R-:W-:Y:S05]  /*bee0*/  FFMA.FTZ R60, R195, c[0x0][0x2d0], -R111.reuse ;  /* 0x0000b400c33c7a23 */ /* 0x100fea000001086f */
[----:B------:R-:W2:Y:S01]  /*bef0*/  MUFU.TANH R40, R58 ;  /* 0x0000003a00287308 */ /* 0x000ea20000002400 */
[----:B----4-:R-:W-:Y:S02]  /*bf00*/  FMNMX.FTZ R103, R0, R103, !PT ;  /* 0x0000006700677209 */ /* 0x010fe40007810000 */
[----:B------:R-:W-:Y:S03]  /*bf10*/  FMNMX.FTZ R0, R233, R6, !PT ;  /* 0x00000006e9007209 */ /* 0x000fe60007810000 */
[----:B------:R-:W4:Y:S01]  /*bf20*/  SHFL.BFLY PT, R7, R103, 0x1, 0x1f ;  /* 0x0c201f0067077f89 */ /* 0x000f2200000e0000 */
[----:B------:R-:W-:Y:S01]  /*bf30*/  FMNMX.FTZ R6, R243, R0, !PT ;  /* 0x00000000f3067209 */ /* 0x000fe20007810000 */
[----:B------:R-:W-:Y:S02]  /*bf40*/  FMUL.FTZ R0, R63, c[0x0][0x320] ;  /* 0x0000c8003f007a20 */ /* 0x000fe40000410000 */
[----:B------:R-:W2:Y:S01]  /*bf50*/  MUFU.TANH R49, R59 ;  /* 0x0000003b00317308 */ /* 0x000ea20000002400 */
[----:B-1----:R-:W-:Y:S01]  /*bf60*/  FMNMX.FTZ R5, R184, R6, !PT ;  /* 0x00000006b8057209 */ /* 0x002fe20007810000 */
[----:B---3--:R-:W-:Y:S03]  /*bf70*/  FFMA.FTZ R4, R16, c[0x0][0x2d0], -R110 ;  /* 0x0000b40010047a23 */ /* 0x008fe6000001086e */
[----:B------:R-:W-:Y:S05]  /*bf80*/  FMNMX.FTZ R5, R185, R5, !PT ;  /* 0x00000005b9057209 */ /* 0x000fea0007810000 */
[----:B------:R1:W-:Y:S10]  /*bf90*/  MUFU.TANH R109, R0 ;  /* 0x00000000006d7308 */ /* 0x0003f40000002400 */
[----:B------:R3:W-:Y:S01]  /*bfa0*/  MUFU.EX2 R48, R4 ;  /* 0x0000000400307308 */ /* 0x0007e20000000800 */
[----:B----4-:R-:W-:Y:S01]  /*bfb0*/  FMNMX.FTZ R103, R103, R7, !PT ;  /* 0x0000000767677209 */ /* 0x010fe20007810000 */
[----:B------:R-:W-:Y:S04]  /*bfc0*/  @P0 IMAD.WIDE.U32 R6, R204, c[0x0][0x1e0], RZ ;  /* 0x00007800cc060a25 */ /* 0x000fe800078e00ff */
[----:B------:R-:W-:Y:S04]  /*bfd0*/  FMUL.FTZ R176, R103, c[0x0][0x2d0] ;  /* 0x0000b40067b07a20 */ /* 0x000fe80000410000 */
[----:B------:R-:W-:Y:S01]  /*bfe0*/  MUFU.TANH R108, R62 ;  /* 0x0000003e006c7308 */ /* 0x000fe20000002400 */
[----:B-1----:R-:W-:Y:S01]  /*bff0*/  FADD.FTZ R0, -R105, R2 ;  /* 0x0000000269007221 */ /* 0x002fe20000010100 */
[----:B-----5:R-:W-:Y:S01]  /*c000*/  FMNMX.FTZ R2, R186, R5, !PT ;  /* 0x00000005ba027209 */ /* 0x020fe20007810000 */
[----:B------:R-:W-:Y:S02]  /*c010*/  FFMA.FTZ R5, R17, c[0x0][0x2d0], -R110 ;  /* 0x0000b40011057a23 */ /* 0x000fe4000001086e */
[----:B------:R-:W-:Y:S01]  /*c020*/  FMUL.FTZ R0, R0, c[0x0][0x2d0] ;  /* 0x0000b40000007a20 */ /* 0x000fe20000410000 */
[----:B--2---:R-:W-:Y:S04]  /*c030*/  FMNMX.FTZ R2, R40, R2, !PT ;  /* 0x0000000228027209 */ /* 0x004fe80007810000 */
[----:B------:R1:W-:Y:S01]  /*c040*/  MUFU.EX2 R45, R5 ;  /* 0x00000005002d7308 */ /* 0x0003e20000000800 */
[----:B------:R-:W-:Y:S01]  /*c050*/  FMNMX.FTZ R2, R49, R2, !PT ;  /* 0x0000000231027209 */ /* 0x000fe20007810000 */
[--C-:B---3--:R-:W-:Y:S08]  /*c060*/  FFMA.FTZ R4, R178, c[0x0][0x2d0], -R111.reuse ;  /* 0x0000b400b2047a23 */ /* 0x108ff0000001086f */
[----:B------:R2:W3:Y:S10]  /*c070*/  MUFU.EX2 R101, R0 ;  /* 0x0000000000657308 */ /* 0x0004f40000000800 */
[----:B------:R4:W-:Y:S01]  /*c080*/  MUFU.EX2 R178, R4 ;  /* 0x0000000400b27308 */ /* 0x0009e20000000800 */
[----:B-1----:R-:W-:Y:S02]  /*c090*/  FFMA.FTZ R5, R18, c[0x0][0x2d0], -R111 ;  /* 0x0000b40012057a23 */ /* 0x002fe4000001086f */
[----:B------:R-:W-:Y:S07]  /*c0a0*/  FFMA.FTZ R18, R181, c[0x0][0x2d0], -R176 ;  /* 0x0000b400b5127a23 */ /* 0x000fee00000108b0 */
[----:B------:R-:W-:Y:S01]  /*c0b0*/  MUFU.EX2 R44, R5 ;  /* 0x00000005002c7308 */ /* 0x000fe20000000800 */
[----:B--2---:R-:W-:Y:S02]  /*c0c0*/  FADD.FTZ R0, -R104, R3 ;  /* 0x0000000368007221 */ /* 0x004fe40000010100 */
[----:B---3--:R-:W-:Y:S02]  /*c0d0*/  FMUL.FTZ R65, R101, R173 ;  /* 0x000000ad65417220 */ /* 0x008fe40000410000 */
[----:B------:R-:W-:Y:S01]  /*c0e0*/  FMUL.FTZ R3, R0, c[0x0][0x2d0] ;  /* 0x0000b40000037a20 */ /* 0x000fe20000410000 */
[----:B------:R-:W-:Y:S01]  /*c0f0*/  FMNMX.FTZ R0, R108, R2, !PT ;  /* 0x000000026c007209 */ /* 0x000fe20007810000 */
[----:B------:R-:W-:Y:S03]  /*c100*/  FADD.FTZ R2, -R103, R106 ;  /* 0x0000006a67027221 */ /* 0x000fe60000010100 */
[----:B------:R-:W-:Y:S01]  /*c110*/  MUFU.EX2 R247, R56 ;  /* 0x0000003800f77308 */ /* 0x000fe20000000800 */
[----:B------:R-:W-:Y:S01]  /*c120*/  FFMA.FTZ R106, R200, c[0x0][0x2d0], -R176 ;  /* 0x0000b400c86a7a23 */ /* 0x000fe200000108b0 */
[----:B------:R-:W-:Y:S01]  /*c130*/  FMNMX.FTZ R0, R109, R0, !PT ;  /* 0x000000006d007209 */ /* 0x000fe20007810000 */
[--C-:B----4-:R-:W-:Y:S02]  /*c140*/  FFMA.FTZ R4, R177, c[0x0][0x2d0], -R111.reuse ;  /* 0x0000b400b1047a23 */ /* 0x110fe4000001086f */
[C---:B------:R-:W-:Y:S02]  /*c150*/  FMUL.FTZ R68, R101.reuse, R68 ;  /* 0x0000004465447220 */ /* 0x040fe40000410000 */
[C---:B------:R-:W-:Y:S02]  /*c160*/  FMUL.FTZ R69, R101.reuse, R69 ;  /* 0x0000004565457220 */ /* 0x040fe40000410000 */
[C---:B------:R-:W-:Y:S01]  /*c170*/  FMUL.FTZ R80, R101.reuse, R80 ;  /* 0x0000005065507220 */ /* 0x040fe20000410000 */
[----:B------:R1:W2:Y:S01]  /*c180*/  MUFU.EX2 R100, R3 ;  /* 0x0000000300647308 */ /* 0x0002a20000000800 */
[C---:B------:R-:W-:Y:S02]  /*c190*/  FMUL.FTZ R81, R101.reuse, R81 ;  /* 0x0000005165517220 */ /* 0x040fe40000410000 */
[C---:B------:R-:W-:Y:S02]  /*c1a0*/  FMUL.FTZ R84, R101.reuse, R84 ;  /* 0x0000005465547220 */ /* 0x040fe40000410000 */
[C---:B------:R-:W-:Y:S02]  /*c1b0*/  FMUL.FTZ R85, R101.reuse, R85 ;  /* 0x0000005565557220 */ /* 0x040fe40000410000 */
[C---:B------:R-:W-:Y:S02]  /*c1c0*/  FMUL.FTZ R96, R101.reuse, R96 ;  /* 0x0000006065607220 */ /* 0x040fe40000410000 */
[----:B------:R-:W-:Y:S01]  /*c1d0*/  FMUL.FTZ R97, R101, R97 ;  /* 0x0000006165617220 */ /* 0x000fe20000410000 */
[----:B------:R3:W4:Y:S10]  /*c1e0*/  MUFU.EX2 R21, R4 ;  /* 0x0000000400157308 */ /* 0x0007340000000800 */
[----:B------:R5:W-:Y:S01]  /*c1f0*/  MUFU.EX2 R177, R18 ;  /* 0x0000001200b17308 */ /* 0x000be20000000800 */
[----:B-1----:R-:W-:Y:S02]  /*c200*/  FMUL.FTZ R3, R2, c[0x0][0x2d0] ;  /* 0x0000b40002037a20 */ /* 0x002fe40000410000 */
[----:B------:R-:W1:Y:S01]  /*c210*/  SHFL.BFLY PT, R2, R0, 0x2, 0x1f ;  /* 0x0c401f0000027f89 */ /* 0x000e6200000e0000 */
[C---:B--2---:R-:W-:Y:S01]  /*c220*/  FMUL.FTZ R35, R100.reuse, R143 ;  /* 0x0000008f64237220 */ /* 0x044fe20000410000 */
[----:B------:R-:W-:Y:S01]  /*c230*/  MOV R143, R245 ;  /* 0x000000f5008f7202 */ /* 0x000fe20000000f00 */
[C---:B------:R-:W-:Y:S04]  /*c240*/  FMUL.FTZ R66, R100.reuse, R174 ;  /* 0x000000ae64427220 */ /* 0x040fe80000410000 */
[----:B------:R-:W2:Y:S01]  /*c250*/  MUFU.EX2 R3, R3 ;  /* 0x0000000300037308 */ /* 0x000ea20000000800 */
[C---:B------:R-:W-:Y:S02]  /*c260*/  FMUL.FTZ R67, R100.reuse, R175 ;  /* 0x000000af64437220 */ /* 0x040fe40000410000 */
[C---:B------:R-:W-:Y:S01]  /*c270*/  FMUL.FTZ R70, R100.reuse, R70 ;  /* 0x0000004664467220 */ /* 0x040fe20000410000 */
[----:B---3--:R-:W-:Y:S01]  /*c280*/  @P0 SHF.R.S32.HI R4, RZ, 0x1f, R204 ;  /* 0x0000001fff040819 */ /* 0x008fe200000114cc */
[C---:B------:R-:W-:Y:S01]  /*c290*/  FMUL.FTZ R71, R100.reuse, R71 ;  /* 0x0000004764477220 */ /* 0x040fe20000410000 */
[----:B----4-:R-:W-:Y:S01]  /*c2a0*/  MOV R181, R21 ;  /* 0x0000001500b57202 */ /* 0x010fe20000000f00 */
[----:B------:R-:W-:Y:S02]  /*c2b0*/  FMUL.FTZ R82, R100, R82 ;  /* 0x0000005264527220 */ /* 0x000fe40000410000 */
[----:B------:R-:W-:Y:S01]  /*c2c0*/  @P0 IMAD R4, R4, c[0x0][0x1e0], RZ ;  /* 0x0000780004040a24 */ /* 0x000fe200078e02ff */
[----:B------:R3:W-:Y:S01]  /*c2d0*/  MUFU.EX2 R246, R60 ;  /* 0x0000003c00f67308 */ /* 0x0007e20000000800 */
[----:B------:R-:W-:Y:S02]  /*c2e0*/  FMUL.FTZ R83, R100, R83 ;  /* 0x0000005364537220 */ /* 0x000fe40000410000 */
[----:B------:R-:W-:Y:S01]  /*c2f0*/  @P0 IMAD R5, R204, c[0x0][0x1e4], R4 ;  /* 0x00007900cc050a24 */ /* 0x000fe200078e0204 */
[----:B------:R-:W-:Y:S01]  /*c300*/  @P0 SHF.L.U32 R4, R6, 0x6, RZ ;  /* 0x0000000606040819 */ /* 0x000fe200000006ff */
[C---:B-----5:R-:W-:Y:S02]  /*c310*/  FMUL.FTZ R18, R100.reuse, R126 ;  /* 0x0000007e64127220 */ /* 0x060fe40000410000 */
[C---:B------:R-:W-:Y:S02]  /*c320*/  FMUL.FTZ R86, R100.reuse, R86 ;  /* 0x0000005664567220 */ /* 0x040fe40000410000 */
[----:B------:R-:W-:Y:S01]  /*c330*/  FMUL.FTZ R87, R100, R87 ;  /* 0x0000005764577220 */ /* 0x000fe20000410000 */
[----:B-1----:R-:W-:Y:S01]  /*c340*/  FMNMX.FTZ R0, R0, R2, !PT ;  /* 0x0000000200007209 */ /* 0x002fe20007810000 */
[----:B------:R1:W-:Y:S01]  /*c350*/  MUFU.EX2 R245, R64 ;  /* 0x0000004000f57308 */ /* 0x0003e20000000800 */
[----:B------:R-:W-:Y:S02]  /*c360*/  FMUL.FTZ R98, R100, R98 ;  /* 0x0000006264627220 */ /* 0x000fe40000410000 */
[C---:B--2---:R-:W-:Y:S01]  /*c370*/  FMUL.FTZ R56, R3.reuse, R164 ;  /* 0x000000a403387220 */ /* 0x044fe20000410000 */
[----:B------:R-:W2:Y:S01]  /*c380*/  SHFL.BFLY PT, R2, R0, 0x1, 0x1f ;  /* 0x0c201f0000027f89 */ /* 0x000ea200000e0000 */
[C---:B------:R-:W-:Y:S02]  /*c390*/  FMUL.FTZ R57, R3.reuse, R165 ;  /* 0x000000a503397220 */ /* 0x040fe40000410000 */
[C---:B------:R-:W-:Y:S02]  /*c3a0*/  FMUL.FTZ R61, R3.reuse, R169 ;  /* 0x000000a9033d7220 */ /* 0x040fe40000410000 */
[C---:B------:R-:W-:Y:S02]  /*c3b0*/  FMUL.FTZ R72, R3.reuse, R72 ;  /* 0x0000004803487220 */ /* 0x040fe40000410000 */
[C---:B------:R-:W-:Y:S02]  /*c3c0*/  FMUL.FTZ R73, R3.reuse, R73 ;  /* 0x0000004903497220 */ /* 0x040fe40000410000 */
[C---:B---3--:R-:W-:Y:S02]  /*c3d0*/  FMUL.FTZ R60, R3.reuse, R168 ;  /* 0x000000a8033c7220 */ /* 0x048fe40000410000 */
[C---:B------:R-:W-:Y:S02]  /*c3e0*/  FMUL.FTZ R76, R3.reuse, R76 ;  /* 0x0000004c034c7220 */ /* 0x040fe40000410000 */
[C---:B------:R-:W-:Y:S02]  /*c3f0*/  FMUL.FTZ R77, R3.reuse, R77 ;  /* 0x0000004d034d7220 */ /* 0x040fe40000410000 */
[C---:B------:R-:W-:Y:S02]  /*c400*/  FMUL.FTZ R88, R3.reuse, R88 ;  /* 0x0000005803587220 */ /* 0x040fe40000410000 */
[C---:B------:R-:W-:Y:S02]  /*c410*/  FMUL.FTZ R89, R3.reuse, R89 ;  /* 0x0000005903597220 */ /* 0x040fe40000410000 */
[----:B------:R-:W-:Y:S02]  /*c420*/  FMUL.FTZ R92, R3, R92 ;  /* 0x0000005c035c7220 */ /* 0x000fe40000410000 */
[----:B-1----:R-:W-:Y:S02]  /*c430*/  FMUL.FTZ R64, R101, R172 ;  /* 0x000000ac65407220 */ /* 0x002fe40000410000 */
[----:B------:R-:W-:Y:S01]  /*c440*/  FMUL.FTZ R93, R3, R93 ;  /* 0x0000005d035d7220 */ /* 0x000fe20000410000 */
[----:B--2---:R-:W-:Y:S01]  /*c450*/  FMNMX.FTZ R102, R0, R2, !PT ;  /* 0x0000000200667209 */ /* 0x004fe20007810000 */
[----:B------:R-:W-:Y:S01]  /*c460*/  FFMA.FTZ R0, R19, c[0x0][0x2d0], -R111 ;  /* 0x0000b40013007a23 */ /* 0x000fe2000001086f */
[----:B------:R-:W-:Y:S01]  /*c470*/  @P0 IADD3 R2, R7, R5, RZ ;  /* 0x0000000507020210 */ /* 0x000fe20007ffe0ff */
[----:B------:R-:W-:Y:S01]  /*c480*/  FMUL.FTZ R19, R100, R127 ;  /* 0x0000007f64137220 */ /* 0x000fe20000410000 */
[----:B------:R-:W-:Y:S01]  /*c490*/  @P0 IADD3 R5, P2, R4, R36, RZ ;  /* 0x0000002404050210 */ /* 0x000fe20007f5e0ff */
[----:B------:R1:W-:Y:S01]  /*c4a0*/  MUFU.EX2 R25, R0 ;  /* 0x0000000000197308 */ /* 0x0003e20000000800 */
[----:B------:R-:W-:Y:S01]  /*c4b0*/  @P0 SHF.L.U64.HI R2, R6, 0x6, R2 ;  /* 0x0000000606020819 */ /* 0x000fe20000010202 */
[----:B------:R-:W-:Y:S01]  /*c4c0*/  FMUL.FTZ R99, R100, R99 ;  /* 0x0000006364637220 */ /* 0x000fe20000410000 */
[C---:B------:R-:W-:Y:S02]  /*c4d0*/  @P0 LEA R14, P1, R5.reuse, c[0x0][0x1c8], 0x1 ;  /* 0x00007200050e0a11 */ /* 0x040fe400078208ff */
[----:B------:R-:W-:Y:S04]  /*c4e0*/  @P0 IADD3.X R6, R2, R31, RZ, P2, !PT ;  /* 0x0000001f02060210 */ /* 0x000fe800017fe4ff */
[----:B------:R-:W-:Y:S02]  /*c4f0*/  @P0 LEA.HI.X R15, R5, c[0x0][0x1cc], R6, 0x1, P1 ;  /* 0x00007300050f0a11 */ /* 0x000fe400008f0c06 */
[C---:B------:R-:W-:Y:S02]  /*c500*/  @P0 IADD3 R5, P3, R4.reuse, R33, RZ ;  /* 0x0000002104050210 */ /* 0x040fe40007f7e0ff */
[----:B------:R-:W-:Y:S01]  /*c510*/  @P0 IADD3 R6, P2, R4, R32, RZ ;  /* 0x0000002004060210 */ /* 0x000fe20007f5e0ff */
[----:B------:R2:W-:Y:S01]  /*c520*/  @P0 LDGSTS.E.BYPASS.LTC128B.128 [R226+0x3100], [R14.64], !P6 ;  /* 0x031000000ee20fae */ /* 0x0005e2000f101d46 */
[----:B------:R-:W-:Y:S01]  /*c530*/  @P0 IADD3 R4, P1, R9, R4, RZ ;  /* 0x0000000409040210 */ /* 0x000fe20007f3e0ff */
[----:B------:R-:W-:Y:S01]  /*c540*/  FFMA.FTZ R9, R179, c[0x0][0x2d0], -R176 ;  /* 0x0000b400b3097a23 */ /* 0x000fe200000108b0 */
[----:B------:R-:W-:Y:S02]  /*c550*/  @P0 IADD3.X R8, R2, R23, RZ, P2, !PT ;  /* 0x0000001702080210 */ /* 0x000fe400017fe4ff */
[----:B------:R-:W-:Y:S01]  /*c560*/  @P0 LEA R12, P2, R6, c[0x0][0x1c8], 0x1 ;  /* 0x00007200060c0a11 */ /* 0x000fe200078408ff */
[----:B------:R3:W-:Y:S01]  /*c570*/  MUFU.EX2 R43, R9 ;  /* 0x00000009002b7308 */ /* 0x0007e20000000800 */
[----:B------:R-:W-:Y:S02]  /*c580*/  @P0 IADD3.X R7, R2, R29, RZ, P3, !PT ;  /* 0x0000001d02070210 */ /* 0x000fe40001ffe4ff */
[----:B------:R-:W-:Y:S01]  /*c590*/  @P0 LEA.HI.X R13, R6, c[0x0][0x1cc], R8, 0x1, P2 ;  /* 0x00007300060d0a11 */ /* 0x000fe200010f0c08 */
[----:B------:R-:W-:Y:S01]  /*c5a0*/  FFMA.FTZ R6, R188, c[0x0][0x2d0], -R176 ;  /* 0x0000b400bc067a23 */ /* 0x000fe200000108b0 */
[C---:B------:R-:W-:Y:S01]  /*c5b0*/  @P0 LEA R10, P3, R5.reuse, c[0x0][0x1c8], 0x1 ;  /* 0x00007200050a0a11 */ /* 0x040fe200078608ff */
[----:B-1----:R-:W-:Y:S01]  /*c5c0*/  FADD.FTZ R0, -R102, R107 ;  /* 0x0000006b66007221 */ /* 0x002fe20000010100 */
[----:B------:R-:W-:Y:S01]  /*c5d0*/  @P0 IADD3.X R2, R34, R2, RZ, P1, !PT ;  /* 0x0000000222020210 */ /* 0x000fe20000ffe4ff */
[----:B------:R-:W-:Y:S01]  /*c5e0*/  FMUL.FTZ R34, R100, R142 ;  /* 0x0000008e64227220 */ /* 0x000fe20000410000 */
[----:B------:R-:W-:Y:S01]  /*c5f0*/  @P0 LEA.HI.X R11, R5, c[0x0][0x1cc], R7, 0x1, P3 ;  /* 0x00007300050b0a11 */ /* 0x000fe200018f0c07 */
[----:B------:R1:W-:Y:S01]  /*c600*/  MUFU.EX2 R46, R6 ;  /* 0x00000006002e7308 */ /* 0x0003e20000000800 */
[----:B------:R-:W-:Y:S01]  /*c610*/  @P0 IADD3 R7, P2, R4, R33, RZ ;  /* 0x0000002104070210 */ /* 0x000fe20007f5e0ff */
[----:B------:R-:W-:Y:S01]  /*c620*/  FMUL.FTZ R0, R0, c[0x0][0x2d0] ;  /* 0x0000b40000007a20 */ /* 0x000fe20000410000 */
[----:B------:R-:W-:Y:S01]  /*c630*/  @P0 IADD3 R5, P1, R4, R32, RZ ;  /* 0x0000002004050210 */ /* 0x000fe20007f3e0ff */
[----:B------:R4:W-:Y:S01]  /*c640*/  @P0 LDGSTS.E.BYPASS.LTC128B.128 [R226+0x4100], [R10.64], !P5 ;  /* 0x041000000ae20fae */ /* 0x0009e2000e901d46 */
[----:B------:R-:W-:Y:S01]  /*c650*/  @P0 IADD3.X R17, R2, R29, RZ, P2, !PT ;  /* 0x0000001d02110210 */ /* 0x000fe200017fe4ff */
[----:B------:R-:W-:Y:S01]  /*c660*/  FMUL.FTZ R29, R3, R137 ;  /* 0x00000089031d7220 */ /* 0x000fe20000410000 */
[----:B------:R-:W-:Y:S01]  /*c670*/  MOV R179, R22 ;  /* 0x0000001600b37202 */ /* 0x000fe20000000f00 */
[----:B------:R-:W-:Y:S01]  /*c680*/  FMUL.FTZ R32, R101, R140 ;  /* 0x0000008c65207220 */ /* 0x000fe20000410000 */
[----:B------:R-:W-:Y:S01]  /*c690*/  MOV R107, R24 ;  /* 0x00000018006b7202 */ /* 0x000fe20000000f00 */
[----:B------:R-:W4:Y:S01]  /*c6a0*/  MUFU.EX2 R0, R0 ;  /* 0x0000000000007308 */ /* 0x000f220000000800 */
[----:B------:R-:W-:Y:S01]  /*c6b0*/  FMUL.FTZ R24, R3, R132 ;  /* 0x0000008403187220 */ /* 0x000fe20000410000 */
[----:B------:R5:W-:Y:S01]  /*c6c0*/  @P0 LDGSTS.E.BYPASS.LTC128B.128 [R226+0x5100], [R12.64], !P4 ;  /* 0x051000000ce20fae */ /* 0x000be2000e101d46 */
[----:B------:R-:W-:Y:S01]  /*c6d0*/  MOV R142, R40 ;  /* 0x00000028008e7202 */ /* 0x000fe20000000f00 */
[----:B------:R-:W-:Y:S01]  /*c6e0*/  FMUL.FTZ R33, R101, R141 ;  /* 0x0000008d65217220 */ /* 0x000fe20000410000 */
[----:B---3--:R-:W-:Y:S01]  /*c6f0*/  @P0 IADD3 R9, P3, R4, R36, RZ ;  /* 0x0000002404090210 */ /* 0x008fe20007f7e0ff */
[----:B------:R-:W-:Y:S01]  /*c700*/  FFMA.FTZ R40, R194, c[0x0][0x2d0], -R110 ;  /* 0x0000b400c2287a23 */ /* 0x000fe2000001086e */
[----:B------:R-:W-:Y:S01]  /*c710*/  MOV R132, R41 ;  /* 0x0000002900847202 */ /* 0x000fe20000000f00 */
[----:B------:R-:W-:Y:S01]  /*c720*/  FMUL.FTZ R41, R3, R149 ;  /* 0x0000009503297220 */ /* 0x000fe20000410000 */
[C---:B------:R-:W-:Y:S01]  /*c730*/  @P0 IADD3.X R16, R2.reuse, R31, RZ, P3, !PT ;  /* 0x0000001f02100210 */ /* 0x040fe20001ffe4ff */
[----:B------:R3:W-:Y:S01]  /*c740*/  MUFU.EX2 R251, R40 ;  /* 0x0000002800fb7308 */ /* 0x0007e20000000800 */
[C---:B------:R-:W-:Y:S02]  /*c750*/  @P0 LEA R8, P3, R9.reuse, c[0x0][0x1c8], 0x1 ;  /* 0x0000720009080a11 */ /* 0x040fe400078608ff */
[----:B------:R-:W-:Y:S02]  /*c760*/  @P0 IADD3.X R2, R2, R23, RZ, P1, !PT ;  /* 0x0000001702020210 */ /* 0x000fe40000ffe4ff */
[----:B------:R-:W-:Y:S02]  /*c770*/  @P0 LEA.HI.X R9, R9, c[0x0][0x1cc], R16, 0x1, P3 ;  /* 0x0000730009090a11 */ /* 0x000fe400018f0c10 */
[----:B-1----:R-:W-:Y:S02]  /*c780*/  @P0 LEA R6, P2, R7, c[0x0][0x1c8], 0x1 ;  /* 0x0000720007060a11 */ /* 0x002fe400078408ff */
[----:B------:R-:W-:Y:S01]  /*c790*/  @P0 LEA R4, P1, R5, c[0x0][0x1c8], 0x1 ;  /* 0x0000720005040a11 */ /* 0x000fe200078208ff */
[----:B------:R1:W-:Y:S01]  /*c7a0*/  @P0 LDGSTS.E.BYPASS.LTC128B.128 [R226+0x3900], [R8.64], !P6 ;  /* 0x0390000008e20fae */ /* 0x0003e2000f101d46 */
[----:B------:R-:W-:Y:S01]  /*c7b0*/  @P0 LEA.HI.X R7, R7, c[0x0][0x1cc], R17, 0x1, P2 ;  /* 0x0000730007070a11 */ /* 0x000fe200010f0c11 */
[----:B------:R-:W-:Y:S01]  /*c7c0*/  FMUL.FTZ R17, R101, R125 ;  /* 0x0000007d65117220 */ /* 0x000fe20000410000 */
[----:B------:R-:W-:Y:S01]  /*c7d0*/  @P0 LEA.HI.X R5, R5, c[0x0][0x1cc], R2, 0x1, P1 ;  /* 0x0000730005050a11 */ /* 0x000fe200008f0c02 */
[----:B------:R-:W-:Y:S01]  /*c7e0*/  FFMA.FTZ R2, R180, c[0x0][0x2d0], -R176 ;  /* 0x0000b400b4027a23 */ /* 0x000fe200000108b0 */
[----:B------:R-:W-:Y:S01]  /*c7f0*/  MOV R180, R20 ;  /* 0x0000001400b47202 */ /* 0x000fe20000000f00 */
[C---:B----4-:R-:W-:Y:S01]  /*c800*/  FMUL.FTZ R11, R0.reuse, R119 ;  /* 0x00000077000b7220 */ /* 0x050fe20000410000 */
[----:B------:R-:W-:Y:S01]  /*c810*/  MOV R188, R42 ;  /* 0x0000002a00bc7202 */ /* 0x000fe20000000f00 */
[----:B------:R4:W-:Y:S01]  /*c820*/  @P0 LDGSTS.E.BYPASS.LTC128B.128 [R226+0x4900], [R6.64], !P5 ;  /* 0x0490000006e20fae */ /* 0x0009e2000e901d46 */
[----:B------:R4:W-:Y:S01]  /*c830*/  MUFU.EX2 R16, R2 ;  /* 0x0000000200107308 */ /* 0x0009e20000000800 */
[C---:B-----5:R-:W-:Y:S01]  /*c840*/  FMUL.FTZ R12, R3.reuse, R120 ;  /* 0x00000078030c7220 */ /* 0x060fe20000410000 */
[----:B------:R-:W-:Y:S01]  /*c850*/  MOV R149, R240 ;  /* 0x000000f000957202 */ /* 0x000fe20000000f00 */
[C---:B------:R-:W-:Y:S01]  /*c860*/  FMUL.FTZ R13, R3.reuse, R121 ;  /* 0x00000079030d7220 */ /* 0x040fe20000410000 */
[----:B------:R-:W-:Y:S01]  /*c870*/  MOV R140, R46 ;  /* 0x0000002e008c7202 */ /* 0x000fe20000000f00 */
[C---:B--2---:R-:W-:Y:S01]  /*c880*/  FMUL.FTZ R14, R0.reuse, R122 ;  /* 0x0000007a000e7220 */ /* 0x044fe20000410000 */
[----:B------:R-:W-:Y:S01]  /*c890*/  MOV R137, R45 ;  /* 0x0000002d00897202 */ /* 0x000fe20000000f00 */
[----:B------:R2:W-:Y:S01]  /*c8a0*/  @P0 LDGSTS.E.BYPASS.LTC128B.128 [R226+0x5900], [R4.64], !P4 ;  /* 0x0590000004e20fae */ /* 0x0005e2000e101d46 */
[C---:B------:R-:W-:Y:S01]  /*c8b0*/  FMUL.FTZ R15, R0.reuse, R123 ;  /* 0x0000007b000f7220 */ /* 0x040fe20000410000 */
[----:B------:R-:W-:Y:S01]  /*c8c0*/  MOV R141, R49 ;  /* 0x00000031008d7202 */ /* 0x000fe20000000f00 */
[C---:B------:R-:W-:Y:S01]  /*c8d0*/  FMUL.FTZ R30, R0.reuse, R138 ;  /* 0x0000008a001e7220 */ /* 0x040fe20000410000 */
[----:B------:R-:W-:Y:S01]  /*c8e0*/  MOV R138, R44 ;  /* 0x0000002c008a7202 */ /* 0x000fe20000000f00 */
[C---:B------:R-:W-:Y:S01]  /*c8f0*/  FMUL.FTZ R31, R0.reuse, R139 ;  /* 0x0000008b001f7220 */ /* 0x040fe20000410000 */
[----:B------:R-:W-:Y:S01]  /*c900*/  MOV R139, R48 ;  /* 0x00000030008b7202 */ /* 0x000fe20000000f00 */
[C---:B---3--:R-:W-:Y:S01]  /*c910*/  FMUL.FTZ R40, R3.reuse, R148 ;  /* 0x0000009403287220 */ /* 0x048fe20000410000 */
[----:B------:R-:W3:Y:S01]  /*c920*/  LDSM.16.MT88.4 R20, [R209+0x100] ;  /* 0x00010000d114783b */ /* 0x000ee20000004200 */
[----:B------:R-:W-:Y:S01]  /*c930*/  FMUL.FTZ R42, R0, R150 ;  /* 0x00000096002a7220 */ /* 0x000fe20000410000 */
[----:B------:R-:W-:Y:S01]  /*c940*/  MOV R148, R238 ;  /* 0x000000ee00947202 */ /* 0x000fe20000000f00 */
[C---:B-1----:R-:W-:Y:S01]  /*c950*/  FMUL.FTZ R8, R3.reuse, R116 ;  /* 0x0000007403087220 */ /* 0x042fe20000410000 */
[----:B------:R-:W-:Y:S01]  /*c960*/  F2FP.PACK_AB R116, R46, R43 ;  /* 0x0000002b2e74723e */ /* 0x000fe200000000ff */
[----:B------:R-:W-:Y:S01]  /*c970*/  FMUL.FTZ R9, R3, R117 ;  /* 0x0000007503097220 */ /* 0x000fe20000410000 */
[----:B------:R-:W-:Y:S01]  /*c980*/  MOV R150, R237 ;  /* 0x000000ed00967202 */ /* 0x000fe20000000f00 */
[----:B------:R-:W-:Y:S01]  /*c990*/  FMUL.FTZ R46, R0, R154 ;  /* 0x0000009a002e7220 */ /* 0x000fe20000410000 */
[----:B------:R-:W1:Y:S01]  /*c9a0*/  LDSM.16.MT88.4 R36, [R210+0x100] ;  /* 0x00010000d224783b */ /* 0x000e620000004200 */
[----:B----4-:R-:W-:Y:S02]  /*c9b0*/  FMUL.FTZ R2, R102, c[0x0][0x2d0] ;  /* 0x0000b40066027a20 */ /* 0x010fe40000410000 */
[C---:B------:R-:W-:Y:S02]  /*c9c0*/  FMUL.FTZ R7, R100.reuse, R115 ;  /* 0x0000007364077220 */ /* 0x040fe40000410000 */
[--C-:B------:R-:W-:Y:S01]  /*c9d0*/  FFMA.FTZ R10, R189, c[0x0][0x2d0], -R2.reuse ;  /* 0x0000b400bd0a7a23 */ /* 0x100fe20000010802 */
[----:B------:R-:W-:Y:S01]  /*c9e0*/  MOV R189, R242 ;  /* 0x000000f200bd7202 */ /* 0x000fe20000000f00 */
        /* <DEDUP_REMOVED lines=8> */
[----:B------:R-:W-:Y:S01]  /*ca70*/  FFMA.FTZ R48, R192, c[0x0][0x2d0], -R110 ;  /* 0x0000b400c0307a23 */ /* 0x000fe2000001086e */
[----:B------:R-:W-:Y:S01]  /*ca80*/  MOV R192, R187 ;  /* 0x000000bb00c07202 */ /* 0x000fe20000000f00 */
[----:B------:R-:W-:Y:S01]  /*ca90*/  FMUL.FTZ R45, R3, R153 ;  /* 0x00000099032d7220 */ /* 0x000fe20000410000 */
[----:B------:R-:W2:Y:S01]  /*caa0*/  LDSM.16.MT88.4 R120, [R210+0x1100] ;  /* 0x00110000d278783b */ /* 0x000ea20000004200 */
[----:B------:R-:W1:Y:S01]  /*cab0*/  MUFU.EX2 R225, R4 ;  /* 0x0000000400e17308 */ /* 0x000e620000000800 */
[----:B------:R-:W-:Y:S02]  /*cac0*/  FMUL.FTZ R47, R0, R155 ;  /* 0x0000009b002f7220 */ /* 0x000fe40000410000 */
[----:B------:R-:W-:Y:S02]  /*cad0*/  FMUL.FTZ R49, R101, R157 ;  /* 0x0000009d65317220 */ /* 0x000fe40000410000 */
[----:B------:R-:W-:Y:S02]  /*cae0*/  FMUL.FTZ R51, R100, R159 ;  /* 0x0000009f64337220 */ /* 0x000fe40000410000 */
[C---:B------:R-:W-:Y:S01]  /*caf0*/  FMUL.FTZ R58, R0.reuse, R166 ;  /* 0x000000a6003a7220 */ /* 0x040fe20000410000 */
[----:B------:R-:W-:Y:S01]  /*cb00*/  LDSM.16.MT88.4 R172, [R210+0x1d00] ;  /* 0x001d0000d2ac783b */ /* 0x000fe20000004200 */
[C---:B------:R-:W-:Y:S01]  /*cb10*/  FMUL.FTZ R59, R0.reuse, R167 ;  /* 0x000000a7003b7220 */ /* 0x040fe20000410000 */
[----:B------:R2:W-:Y:S01]  /*cb20*/  MUFU.EX2 R249, R48 ;  /* 0x0000003000f97308 */ /* 0x0005e20000000800 */
[C---:B------:R-:W-:Y:S02]  /*cb30*/  FMUL.FTZ R62, R0.reuse, R170 ;  /* 0x000000aa003e7220 */ /* 0x040fe40000410000 */
[C---:B------:R-:W-:Y:S02]  /*cb40*/  FMUL.FTZ R63, R0.reuse, R171 ;  /* 0x000000ab003f7220 */ /* 0x040fe40000410000 */
[C---:B----4-:R-:W-:Y:S01]  /*cb50*/  FMUL.FTZ R10, R0.reuse, R118 ;  /* 0x00000076000a7220 */ /* 0x050fe20000410000 */
[----:B------:R-:W0:Y:S01]  /*cb60*/  LDGDEPBAR ;  /* 0x00000000000079af */ /* 0x000e220000000000 */
[C---:B------:R-:W-:Y:S02]  /*cb70*/  FMUL.FTZ R74, R0.reuse, R74 ;  /* 0x0000004a004a7220 */ /* 0x040fe40000410000 */
[C---:B------:R-:W-:Y:S02]  /*cb80*/  FMUL.FTZ R75, R0.reuse, R75 ;  /* 0x0000004b004b7220 */ /* 0x040fe40000410000 */
[C---:B------:R-:W-:Y:S02]  /*cb90*/  FMUL.FTZ R78, R0.reuse, R78 ;  /* 0x0000004e004e7220 */ /* 0x040fe40000410000 */
[C---:B------:R-:W-:Y:S01]  /*cba0*/  FMUL.FTZ R79, R0.reuse, R79 ;  /* 0x0000004f004f7220 */ /* 0x040fe20000410000 */
[----:B-1----:R-:W-:Y:S01]  /*cbb0*/  F2FP.PACK_AB R117, R225, R207 ;  /* 0x000000cfe175723e */ /* 0x002fe200000000ff */
[----:B------:R-:W-:Y:S01]  /*cbc0*/  FFMA.FTZ R4, R183, c[0x0][0x2d0], -R2 ;  /* 0x0000b400b7047a23 */ /* 0x000fe20000010802 */
[----:B------:R-:W-:Y:S01]  /*cbd0*/  MOV R183, R25 ;  /* 0x0000001900b77202 */ /* 0x000fe20000000f00 */
[----:B------:R-:W-:Y:S01]  /*cbe0*/  FMUL.FTZ R25, R3, R133 ;  /* 0x0000008503197220 */ /* 0x000fe20000410000 */
[----:B------:R-:W-:Y:S01]  /*cbf0*/  MOV R133, R26 ;  /* 0x0000001a00857202 */ /* 0x000fe20000000f00 */
[----:B------:R1:W-:Y:S01]  /*cc00*/  MUFU.EX2 R227, R4 ;  /* 0x0000000400e37308 */ /* 0x0003e20000000800 */
[----:B------:R-:W-:Y:S01]  /*cc10*/  F2FP.PACK_AB R115, R183, R44 ;  /* 0x0000002cb773723e */ /* 0x000fe200000000ff */
[C---:B------:R-:W-:Y:S01]  /*cc20*/  FMUL.FTZ R26, R0.reuse, R134 ;  /* 0x00000086001a7220 */ /* 0x040fe20000410000 */
[----:B------:R-:W-:Y:S01]  /*cc30*/  MOV R134, R27 ;  /* 0x0000001b00867202 */ /* 0x000fe20000000f00 */
[C---:B------:R-:W-:Y:S01]  /*cc40*/  FMUL.FTZ R27, R0.reuse, R135 ;  /* 0x00000087001b7220 */ /* 0x040fe20000410000 */
[----:B------:R-:W-:Y:S01]  /*cc50*/  MOV R135, R28 ;  /* 0x0000001c00877202 */ /* 0x000fe20000000f00 */
[----:B------:R-:W-:Y:S01]  /*cc60*/  FMUL.FTZ R28, R3, R136 ;  /* 0x00000088031c7220 */ /* 0x000fe20000410000 */
[----:B------:R-:W-:Y:S01]  /*cc70*/  MOV R136, R43 ;  /* 0x0000002b00887202 */ /* 0x000fe20000000f00 */
[C---:B------:R-:W-:Y:S01]  /*cc80*/  FMUL.FTZ R43, R0.reuse, R151 ;  /* 0x00000097002b7220 */ /* 0x040fe20000410000 */
[----:B------:R-:W-:Y:S01]  /*cc90*/  MOV R151, R236 ;  /* 0x000000ec00977202 */ /* 0x000fe20000000f00 */
[----:B------:R-:W-:Y:S02]  /*cca0*/  FFMA.FTZ R44, R191, c[0x0][0x2d0], -R110 ;  /* 0x0000b400bf2c7a23 */ /* 0x000fe4000001086e */
[C---:B--2---:R-:W-:Y:S02]  /*ccb0*/  FMUL.FTZ R48, R101.reuse, R156 ;  /* 0x0000009c65307220 */ /* 0x044fe40000410000 */
[----:B------:R2:W-:Y:S01]  /*ccc0*/  MUFU.EX2 R250, R44 ;  /* 0x0000002c00fa7308 */ /* 0x0005e20000000800 */
[C---:B------:R-:W-:Y:S02]  /*ccd0*/  FMUL.FTZ R90, R0.reuse, R90 ;  /* 0x0000005a005a7220 */ /* 0x040fe40000410000 */
[C---:B------:R-:W-:Y:S02]  /*cce0*/  FMUL.FTZ R91, R0.reuse, R91 ;  /* 0x0000005b005b7220 */ /* 0x040fe40000410000 */
[C---:B------:R-:W-:Y:S02]  /*ccf0*/  FMUL.FTZ R94, R0.reuse, R94 ;  /* 0x0000005e005e7220 */ /* 0x040fe40000410000 */
[----:B------:R-:W-:Y:S02]  /*cd00*/  FMUL.FTZ R95, R0, R95 ;  /* 0x0000005f005f7220 */ /* 0x000fe40000410000 */
[--C-:B------:R-:W-:Y:S02]  /*cd10*/  FFMA.FTZ R108, R108, c[0x0][0x2d0], -R2.reuse ;  /* 0x0000b4006c6c7a23 */ /* 0x100fe40000010802 */
[----:B-1----:R-:W-:Y:S01]  /*cd20*/  FFMA.FTZ R4, R182, c[0x0][0x2d0], -R2 ;  /* 0x0000b400b6047a23 */ /* 0x002fe20000010802 */
[----:B------:R-:W-:Y:S01]  /*cd30*/  MOV R182, R16 ;  /* 0x0000001000b67202 */ /* 0x000fe20000000f00 */
[----:B------:R-:W-:Y:S02]  /*cd40*/  FMUL.FTZ R16, R101, R124 ;  /* 0x0000007c65107220 */ /* 0x000fe40000410000 */
[----:B------:R1:W4:Y:S01]  /*cd50*/  MUFU.EX2 R228, R4 ;  /* 0x0000000400e47308 */ /* 0x0003220000000800 */
[----:B------:R-:W-:Y:S01]  /*cd60*/  F2FP.PACK_AB R118, R182, R177 ;  /* 0x000000b1b676723e */ /* 0x000fe200000000ff */
[----:B------:R-:W5:Y:S01]  /*cd70*/  LDSM.16.MT88.4 R124, [R209+0x2100] ;  /* 0x00210000d17c783b */ /* 0x000f620000004200 */
[----:B--2---:R-:W-:Y:S02]  /*cd80*/  FMUL.FTZ R44, R3, R152 ;  /* 0x00000098032c7220 */ /* 0x004fe40000410000 */
[C---:B-1----:R-:W-:Y:S01]  /*cd90*/  FMUL.FTZ R4, R101.reuse, R112 ;  /* 0x0000007065047220 */ /* 0x042fe20000410000 */
[----:B------:R-:W-:Y:S02]  /*cda0*/  F2FP.PACK_AB R112, R180, R179 ;  /* 0x000000b3b470723e */ /* 0x000fe400000000ff */
[----:B----4-:R-:W-:Y:S05]  /*cdb0*/  F2FP.PACK_AB R119, R228, R227 ;  /* 0x000000e3e477723e */ /* 0x010fea00000000ff */
[-C--:B---3--:R-:W-:Y:S08]  /*cdc0*/  HMMA.16816.F32 R4, R112, R20.reuse, R4 ;  /* 0x000000147004723c */ /* 0x088ff00000001804 */
[C---:B------:R-:W-:Y:S07]  /*cdd0*/  HMMA.16816.F32 R8, R116.reuse, R20, R8 ;  /* 0x000000147408723c */ /* 0x040fee0000001808 */
[C---:B------:R-:W-:Y:S01]  /*cde0*/  FMUL.FTZ R20, R101.reuse, R128 ;  /* 0x0000008065147220 */ /* 0x040fe20000410000 */
[-C--:B------:R-:W-:Y:S04]  /*cdf0*/  HMMA.16816.F32 R12, R116, R22.reuse, R12 ;  /* 0x00000016740c723c */ /* 0x080fe8000000180c */
[----:B------:R-:W-:Y:S04]  /*ce00*/  FMUL.FTZ R21, R101, R129 ;  /* 0x0000008165157220 */ /* 0x000fe80000410000 */
[C---:B------:R-:W-:Y:S07]  /*ce10*/  HMMA.16816.F32 R16, R112.reuse, R22, R16 ;  /* 0x000000167010723c */ /* 0x040fee0000001810 */
[C---:B------:R-:W-:Y:S02]  /*ce20*/  FMUL.FTZ R22, R100.reuse, R130 ;  /* 0x0000008264167220 */ /* 0x040fe40000410000 */
[C---:B------:R-:W-:Y:S02]  /*ce30*/  FMUL.FTZ R23, R100.reuse, R131 ;  /* 0x0000008364177220 */ /* 0x040fe40000410000 */
[----:B------:R-:W-:Y:S05]  /*ce40*/  LDSM.16.MT88.4 R128, [R210+0x500] ;  /* 0x00050000d280783b */ /* 0x000fea0000004200 */
[-C--:B------:R-:W-:Y:S08]  /*ce50*/  HMMA.16816.F32 R20, R112, R36.reuse, R20 ;  /* 0x000000247014723c */ /* 0x080ff00000001814 */
[C---:B------:R-:W-:Y:S07]  /*ce60*/  HMMA.16816.F32 R24, R116.reuse, R36, R24 ;  /* 0x000000247418723c */ /* 0x040fee0000001818 */
[----:B------:R-:W-:Y:S01]  /*ce70*/  FFMA.FTZ R36, R193, c[0x0][0x2d0], -R110 ;  /* 0x0000b400c1247a23 */ /* 0x000fe2000001086e */
[-C--:B------:R-:W-:Y:S03]  /*ce80*/  HMMA.16816.F32 R28, R116, R38.reuse, R28 ;  /* 0x00000026741c723c */ /* 0x080fe6000000181c */
[----:B------:R1:W-:Y:S01]  /*ce90*/  MUFU.EX2 R252, R36 ;  /* 0x0000002400fc7308 */ /* 0x0003e20000000800 */
[----:B------:R-:W-:Y:S01]  /*cea0*/  MOV R193, R244 ;  /* 0x000000f400c17202 */ /* 0x000fe20000000f00 */
[C---:B------:R-:W-:Y:S01]  /*ceb0*/  FMUL.FTZ R37, R101.reuse, R145 ;  /* 0x0000009165257220 */ /* 0x040fe20000410000 */
[----:B------:R-:W-:Y:S02]  /*cec0*/  MOV R145, R243 ;  /* 0x000000f300917202 */ /* 0x000fe40000000f00 */
[C---:B------:R-:W-:Y:S05]  /*ced0*/  HMMA.16816.F32 R32, R112.reuse, R38, R32 ;  /* 0x000000267020723c */ /* 0x040fea0000001820 */
[----:B------:R2:W-:Y:S02]  /*cee0*/  MUFU.EX2 R244, R106 ;  /* 0x0000006a00f47308 */ /* 0x0005e40000000800 */
[C---:B------:R-:W-:Y:S01]  /*cef0*/  FMUL.FTZ R38, R100.reuse, R146 ;  /* 0x0000009264267220 */ /* 0x040fe20000410000 */
[----:B------:R-:W-:Y:S01]  /*cf00*/  MOV R146, R241 ;  /* 0x000000f100927202 */ /* 0x000fe20000000f00 */
[C---:B------:R-:W-:Y:S03]  /*cf10*/  FMUL.FTZ R39, R100.reuse, R147 ;  /* 0x0000009364277220 */ /* 0x040fe60000410000 */
[----:B------:R-:W-:Y:S01]  /*cf20*/  MOV R147, R239 ;  /* 0x000000ef00937202 */ /* 0x000fe20000000f00 */
[----:B-1----:R-:W-:Y:S01]  /*cf30*/  FMUL.FTZ R36, R101, R144 ;  /* 0x0000009065247220 */ /* 0x002fe20000410000 */
[----:B------:R-:W-:Y:S01]  /*cf40*/  MOV R144, R50 ;  /* 0x0000003200907202 */ /* 0x000fe20000000f00 */
[----:B------:R-:W-:Y:S02]  /*cf50*/  FMUL.FTZ R50, R100, R158 ;  /* 0x0000009e64327220 */ /* 0x000fe40000410000 */
[----:B------:R-:W-:Y:S03]  /*cf60*/  LDSM.16.MT88.4 R156, [R209+0x1d00] ;  /* 0x001d0000d19c783b */ /* 0x000fe60000004200 */
[-C--:B-----5:R-:W-:Y:S03]  /*cf70*/  HMMA.16816.F32 R36, R112, R52.reuse, R36 ;  /* 0x000000347024723c */ /* 0x0a0fe60000001824 */
[--C-:B--2---:R-:W-:Y:S04]  /*cf80*/  FFMA.FTZ R106, R199, c[0x0][0x2d0], -R176.reuse ;  /* 0x0000b400c76a7a23 */ /* 0x104fe800000108b0 */
[----:B------:R1:W2:Y:S01]  /*cf90*/  MUFU.EX2 R243, R106 ;  /* 0x0000006a00f37308 */ /* 0x0002a20000000800 */
[C---:B------:R-:W-:Y:S07]  /*cfa0*/  HMMA.16816.F32 R40, R116.reuse, R52, R40 ;  /* 0x000000347428723c */ /* 0x040fee0000001828 */
[--C-:B------:R-:W-:Y:S01]  /*cfb0*/  FFMA.FTZ R52, R197, c[0x0][0x2d0], -R111.reuse ;  /* 0x0000b400c5347a23 */ /* 0x100fe2000001086f */
[-C--:B------:R-:W-:Y:S03]  /*cfc0*/  HMMA.16816.F32 R44, R116, R54.reuse, R44 ;  /* 0x00000036742c723c */ /* 0x080fe6000000182c */
[----:B------:R3:W-:Y:S01]  /*cfd0*/  MUFU.EX2 R248, R52 ;  /* 0x0000003400f87308 */ /* 0x0007e20000000800 */
[C---:B------:R-:W-:Y:S04]  /*cfe0*/  FMUL.FTZ R53, R101.reuse, R161 ;  /* 0x000000a165357220 */ /* 0x040fe80000410000 */
[C---:B------:R-:W-:Y:S04]  /*cff0*/  HMMA.16816.F32 R48, R112.reuse, R54, R48 ;  /* 0x000000367030723c */ /* 0x040fe80000001830 */
[--C-:B-1----:R-:W-:Y:S03]  /*d000*/  FFMA.FTZ R106, R202, c[0x0][0x2d0], -R176.reuse ;  /* 0x0000b400ca6a7a23 */ /* 0x102fe600000108b0 */
[C---:B------:R-:W-:Y:S01]  /*d010*/  FMUL.FTZ R54, R100.reuse, R162 ;  /* 0x000000a264367220 */ /* 0x040fe20000410000 */
[----:B------:R1:W-:Y:S01]  /*d020*/  MUFU.EX2 R242, R106 ;  /* 0x0000006a00f27308 */ /* 0x0003e20000000800 */
[----:B------:R-:W-:Y:S03]  /*d030*/  FMUL.FTZ R55, R100, R163 ;  /* 0x000000a364377220 */ /* 0x000fe60000410000 */
[----:B---3--:R-:W-:Y:S07]  /*d040*/  FMUL.FTZ R52, R101, R160 ;  /* 0x000000a065347220 */ /* 0x008fee0000410000 */
[-C--:B------:R-:W-:Y:S08]  /*d050*/  HMMA.16816.F32 R52, R112, R120.reuse, R52 ;  /* 0x000000787034723c */ /* 0x080ff00000001834 */
[C---:B------:R-:W-:Y:S04]  /*d060*/  HMMA.16816.F32 R56, R116.reuse, R120, R56 ;  /* 0x000000787438723c */ /* 0x040fe80000001838 */
[----:B-1----:R-:W-:Y:S04]  /*d070*/  FFMA.FTZ R106, R201, c[0x0][0x2d0], -R176 ;  /* 0x0000b400c96a7a23 */ /* 0x002fe800000108b0 */
[-C--:B------:R-:W-:Y:S01]  /*d080*/  HMMA.16816.F32 R60, R116, R122.reuse, R60 ;  /* 0x0000007a743c723c */ /* 0x080fe2000000183c */
[----:B------:R1:W3:Y:S07]  /*d090*/  MUFU.EX2 R241, R106 ;  /* 0x0000006a00f17308 */ /* 0x0002ee0000000800 */
[C---:B------:R-:W-:Y:S01]  /*d0a0*/  HMMA.16816.F32 R64, R112.reuse, R122, R64 ;  /* 0x0000007a7040723c */ /* 0x040fe20000001840 */
[----:B------:R-:W4:Y:S07]  /*d0b0*/  LDSM.16.MT88.4 R120, [R210+0x2100] ;  /* 0x00210000d278783b */ /* 0x000f2e0000004200 */
[-C--:B------:R-:W-:Y:S08]  /*d0c0*/  HMMA.16816.F32 R68, R112, R124.reuse, R68 ;  /* 0x0000007c7044723c */ /* 0x080ff00000001844 */
[C---:B------:R-:W-:Y:S04]  /*d0d0*/  HMMA.16816.F32 R72, R116.reuse, R124, R72 ;  /* 0x0000007c7448723c */ /* 0x040fe80000001848 */
[--C-:B-1----:R-:W-:Y:S04]  /*d0e0*/  FFMA.FTZ R106, R205, c[0x0][0x2d0], -R2.reuse ;  /* 0x0000b400cd6a7a23 */ /* 0x102fe80000010802 */
[-C--:B------:R-:W-:Y:S01]  /*d0f0*/  HMMA.16816.F32 R76, R116, R126.reuse, R76 ;  /* 0x0000007e744c723c */ /* 0x080fe2000000184c */
[----:B------:R1:W-:Y:S07]  /*d100*/  MUFU.EX2 R197, R106 ;  /* 0x0000006a00c57308 */ /* 0x0003ee0000000800 */
[C---:B------:R-:W-:Y:S01]  /*d110*/  HMMA.16816.F32 R80, R112.reuse, R126, R80 ;  /* 0x0000007e7050723c */ /* 0x040fe20000001850 */
[----:B------:R-:W5:Y:S07]  /*d120*/  LDSM.16.MT88.4 R124, [R209+0x500] ;  /* 0x00050000d17c783b */ /* 0x000f6e0000004200 */
[-C--:B----4-:R-:W-:Y:S08]  /*d130*/  HMMA.16816.F32 R84, R112, R120.reuse, R84 ;  /* 0x000000787054723c */ /* 0x090ff00000001854 */
[C---:B------:R-:W-:Y:S04]  /*d140*/  HMMA.16816.F32 R88, R116.reuse, R120, R88 ;  /* 0x000000787458723c */ /* 0x040fe80000001858 */
[--C-:B-1----:R-:W-:Y:S04]  /*d150*/  FFMA.FTZ R106, R206, c[0x0][0x2d0], -R2.reuse ;  /* 0x0000b400ce6a7a23 */ /* 0x102fe80000010802 */
[-C--:B------:R-:W-:Y:S01]  /*d160*/  HMMA.16816.F32 R92, R116, R122.reuse, R92 ;  /* 0x0000007a745c723c */ /* 0x080fe2000000185c */
[----:B------:R1:W4:Y:S06]  /*d170*/  MUFU.EX2 R196, R106 ;  /* 0x0000006a00c47308 */ /* 0x00032c0000000800 */
[----:B--2---:R-:W-:Y:S01]  /*d180*/  F2FP.PACK_AB R116, R243, R244 ;  /* 0x000000f4f374723e */ /* 0x004fe200000000ff */
[----:B------:R-:W-:Y:S01]  /*d190*/  HMMA.16816.F32 R96, R112, R122, R96 ;  /* 0x0000007a7060723c */ /* 0x000fe20000001860 */
[----:B------:R-:W2:Y:S03]  /*d1a0*/  LDSM.16.MT88.4 R120, [R209+0x1500] ;  /* 0x00150000d178783b */ /* 0x000ea60000004200 */
[----:B---3--:R-:W-:Y:S03]  /*d1b0*/  F2FP.PACK_AB R118, R241, R242 ;  /* 0x000000f2f176723e */ /* 0x008fe600000000ff */
[----:B------:R-:W-:Y:S02]  /*d1c0*/  F2FP.PACK_AB R112, R251, R252 ;  /* 0x000000fcfb70723e */ /* 0x000fe400000000ff */
[----:B------:R-:W-:Y:S03]  /*d1d0*/  F2FP.PACK_AB R114, R249, R250 ;  /* 0x000000faf972723e */ /* 0x000fe600000000ff */
[----:B------:R-:W-:Y:S02]  /*d1e0*/  F2FP.PACK_AB R113, R247, R248 ;  /* 0x000000f8f771723e */ /* 0x000fe400000000ff */
[----:B------:R-:W-:Y:S01]  /*d1f0*/  F2FP.PACK_AB R115, R245, R246 ;  /* 0x000000f6f573723e */ /* 0x000fe200000000ff */
[--C-:B-1----:R-:W-:Y:S01]  /*d200*/  FFMA.FTZ R106, R230, c[0x0][0x2d0], -R2.reuse ;  /* 0x0000b400e66a7a23 */ /* 0x102fe20000010802 */
[----:B----4-:R-:W-:Y:S05]  /*d210*/  F2FP.PACK_AB R117, R196, R197 ;  /* 0x000000c5c475723e */ /* 0x010fea00000000ff */
[-C--:B-----5:R-:W-:Y:S01]  /*d220*/  HMMA.16816.F32 R4, R112, R124.reuse, R4 ;  /* 0x0000007c7004723c */ /* 0x0a0fe20000001804 */
[----:B------:R1:W-:Y:S02]  /*d230*/  MUFU.EX2 R191, R106 ;  /* 0x0000006a00bf7308 */ /* 0x0003e40000000800 */
[----:B-1----:R-:W-:Y:S08]  /*d240*/  FFMA.FTZ R106, R233, c[0x0][0x2d0], -R2 ;  /* 0x0000b400e96a7a23 */ /* 0x002ff00000010802 */
[----:B------:R1:W3:Y:S02]  /*d250*/  MUFU.EX2 R194, R106 ;  /* 0x0000006a00c27308 */ /* 0x0002e40000000800 */
[--C-:B-1----:R-:W-:Y:S01]  /*d260*/  FFMA.FTZ R106, R231, c[0x0][0x2d0], -R110.reuse ;  /* 0x0000b400e76a7a23 */ /* 0x102fe2000001086e */
[----:B---3--:R-:W-:Y:S07]  /*d270*/  F2FP.PACK_AB R119, R194, R191 ;  /* 0x000000bfc277723e */ /* 0x008fee00000000ff */
[----:B------:R1:W-:Y:S01]  /*d280*/  MUFU.EX2 R240, R106 ;  /* 0x0000006a00f07308 */ /* 0x0003e20000000800 */
[C---:B------:R-:W-:Y:S08]  /*d290*/  HMMA.16816.F32 R8, R116.reuse, R124, R8 ;  /* 0x0000007c7408723c */ /* 0x040ff00000001808 */
[-C--:B------:R-:W-:Y:S08]  /*d2a0*/  HMMA.16816.F32 R12, R116, R126.reuse, R12 ;  /* 0x0000007e740c723c */ /* 0x080ff0000000180c */
[C---:B------:R-:W-:Y:S01]  /*d2b0*/  HMMA.16816.F32 R16, R112.reuse, R126, R16 ;  /* 0x0000007e7010723c */ /* 0x040fe20000001810 */
[----:B------:R-:W3:Y:S03]  /*d2c0*/  LDSM.16.MT88.4 R124, [R210+0x1500] ;  /* 0x00150000d27c783b */ /* 0x000ee60000004200 */
[--C-:B-1----:R-:W-:Y:S04]  /*d2d0*/  FFMA.FTZ R106, R232, c[0x0][0x2d0], -R110.reuse ;  /* 0x0000b400e86a7a23 */ /* 0x102fe8000001086e */
[-C--:B------:R-:W-:Y:S01]  /*d2e0*/  HMMA.16816.F32 R20, R112, R128.reuse, R20 ;  /* 0x000000807014723c */ /* 0x080fe20000001814 */
[----:B------:R1:W4:Y:S07]  /*d2f0*/  MUFU.EX2 R238, R106 ;  /* 0x0000006a00ee7308 */ /* 0x00032e0000000800 */
[C---:B------:R-:W-:Y:S08]  /*d300*/  HMMA.16816.F32 R24, R116.reuse, R128, R24 ;  /* 0x000000807418723c */ /* 0x040ff00000001818 */
[-C--:B------:R-:W-:Y:S08]  /*d310*/  HMMA.16816.F32 R28, R116, R130.reuse, R28 ;  /* 0x00000082741c723c */ /* 0x080ff0000000181c */
[C---:B------:R-:W-:Y:S01]  /*d320*/  HMMA.16816.F32 R32, R112.reuse, R130, R32 ;  /* 0x000000827020723c */ /* 0x040fe20000001820 */
[----:B------:R-:W5:Y:S03]  /*d330*/  LDSM.16.MT88.4 R128, [R209+0x2500] ;  /* 0x00250000d180783b */ /* 0x000f660000004200 */
[--C-:B-1----:R-:W-:Y:S04]  /*d340*/  FFMA.FTZ R106, R203, c[0x0][0x2d0], -R110.reuse ;  /* 0x0000b400cb6a7a23 */ /* 0x102fe8000001086e */
[-C--:B--2---:R-:W-:Y:S01]  /*d350*/  HMMA.16816.F32 R36, R112, R120.reuse, R36 ;  /* 0x000000787024723c */ /* 0x084fe20000001824 */
[----:B------:R1:W-:Y:S07]  /*d360*/  MUFU.EX2 R239, R106 ;  /* 0x0000006a00ef7308 */ /* 0x0003ee0000000800 */
[C---:B------:R-:W-:Y:S08]  /*d370*/  HMMA.16816.F32 R40, R116.reuse, R120, R40 ;  /* 0x000000787428723c */ /* 0x040ff00000001828 */
[-C--:B------:R-:W-:Y:S08]  /*d380*/  HMMA.16816.F32 R44, R116, R122.reuse, R44 ;  /* 0x0000007a742c723c */ /* 0x080ff0000000182c */
[C---:B------:R-:W-:Y:S01]  /*d390*/  HMMA.16816.F32 R48, R112.reuse, R122, R48 ;  /* 0x0000007a7030723c */ /* 0x040fe20000001830 */
[----:B------:R-:W2:Y:S03]  /*d3a0*/  LDSM.16.MT88.4 R120, [R210+0x2500] ;  /* 0x00250000d278783b */ /* 0x000ea60000004200 */
[----:B-1----:R-:W-:Y:S04]  /*d3b0*/  FFMA.FTZ R106, R229, c[0x0][0x2d0], -R110 ;  /* 0x0000b400e56a7a23 */ /* 0x002fe8000001086e */
[-C--:B---3--:R-:W-:Y:S01]  /*d3c0*/  HMMA.16816.F32 R52, R112, R124.reuse, R52 ;  /* 0x0000007c7034723c */ /* 0x088fe20000001834 */
[----:B------:R1:W3:Y:S07]  /*d3d0*/  MUFU.EX2 R237, R106 ;  /* 0x0000006a00ed7308 */ /* 0x0002ee0000000800 */
[C---:B------:R-:W-:Y:S08]  /*d3e0*/  HMMA.16816.F32 R56, R116.reuse, R124, R56 ;  /* 0x0000007c7438723c */ /* 0x040ff00000001838 */
[-C--:B------:R-:W-:Y:S08]  /*d3f0*/  HMMA.16816.F32 R60, R116, R126.reuse, R60 ;  /* 0x0000007e743c723c */ /* 0x080ff0000000183c */
[C---:B------:R-:W-:Y:S01]  /*d400*/  HMMA.16816.F32 R64, R112.reuse, R126, R64 ;  /* 0x0000007e7040723c */ /* 0x040fe20000001840 */
[----:B------:R-:W-:Y:S03]  /*d410*/  LDSM.16.MT88.4 R124, [R210+0x900] ;  /* 0x00090000d27c783b */ /* 0x000fe60000004200 */
[--C-:B-1----:R-:W-:Y:S04]  /*d420*/  FFMA.FTZ R106, R235, c[0x0][0x2d0], -R111.reuse ;  /* 0x0000b400eb6a7a23 */ /* 0x102fe8000001086f */
[-C--:B-----5:R-:W-:Y:S01]  /*d430*/  HMMA.16816.F32 R68, R112, R128.reuse, R68 ;  /* 0x000000807044723c */ /* 0x0a0fe20000001844 */
[----:B------:R1:W-:Y:S07]  /*d440*/  MUFU.EX2 R236, R106 ;  /* 0x0000006a00ec7308 */ /* 0x0003ee0000000800 */
[C---:B------:R-:W-:Y:S08]  /*d450*/  HMMA.16816.F32 R72, R116.reuse, R128, R72 ;  /* 0x000000807448723c */ /* 0x040ff00000001848 */
[-C--:B------:R-:W-:Y:S08]  /*d460*/  HMMA.16816.F32 R76, R116, R130.reuse, R76 ;  /* 0x00000082744c723c */ /* 0x080ff0000000184c */
[C---:B------:R-:W-:Y:S01]  /*d470*/  HMMA.16816.F32 R80, R112.reuse, R130, R80 ;  /* 0x000000827050723c */ /* 0x040fe20000001850 */
[----:B------:R-:W-:Y:S03]  /*d480*/  LDSM.16.MT88.4 R128, [R210+0x1900] ;  /* 0x00190000d280783b */ /* 0x000fe60000004200 */
[--C-:B-1----:R-:W-:Y:S01]  /*d490*/  FFMA.FTZ R106, R151, c[0x0][0x2d0], -R111.reuse ;  /* 0x0000b400976a7a23 */ /* 0x102fe2000001086f */
[----:B------:R-:W-:Y:S02]  /*d4a0*/  MOV R151, R150 ;  /* 0x0000009600977202 */ /* 0x000fe40000000f00 */
[----:B------:R-:W-:Y:S01]  /*d4b0*/  MOV R150, R146 ;  /* 0x0000009200967202 */ /* 0x000fe20000000f00 */
[-C--:B--2---:R-:W-:Y:S01]  /*d4c0*/  HMMA.16816.F32 R84, R112, R120.reuse, R84 ;  /* 0x000000787054723c */ /* 0x084fe20000001854 */
[----:B------:R1:W2:Y:S03]  /*d4d0*/  MUFU.EX2 R235, R106 ;  /* 0x0000006a00eb7308 */ /* 0x0002a60000000800 */
[----:B------:R-:W-:Y:S02]  /*d4e0*/  MOV R146, R145 ;  /* 0x0000009100927202 */ /* 0x000fe40000000f00 */
[----:B------:R-:W-:Y:S02]  /*d4f0*/  MOV R145, R144 ;  /* 0x0000009000917202 */ /* 0x000fe40000000f00 */
[C---:B------:R-:W-:Y:S04]  /*d500*/  HMMA.16816.F32 R88, R116.reuse, R120, R88 ;  /* 0x000000787458723c */ /* 0x040fe80000001858 */
[----:B------:R-:W-:Y:S02]  /*d510*/  MOV R144, R193 ;  /* 0x000000c100907202 */ /* 0x000fe40000000f00 */
[----:B------:R-:W-:Y:S02]  /*d520*/  MOV R193, R135 ;  /* 0x0000008700c17202 */ /* 0x000fe40000000f00 */
[-C--:B------:R-:W-:Y:S04]  /*d530*/  HMMA.16816.F32 R92, R116, R122.reuse, R92 ;  /* 0x0000007a745c723c */ /* 0x080fe8000000185c */
[----:B------:R-:W-:Y:S02]  /*d540*/  MOV R135, R134 ;  /* 0x0000008600877202 */ /* 0x000fe40000000f00 */
[----:B------:R-:W-:Y:S02]  /*d550*/  MOV R134, R133 ;  /* 0x0000008500867202 */ /* 0x000fe40000000f00 */
[----:B------:R-:W-:Y:S01]  /*d560*/  HMMA.16816.F32 R96, R112, R122, R96 ;  /* 0x0000007a7060723c */ /* 0x000fe20000001860 */
[----:B------:R-:W-:Y:S03]  /*d570*/  LDSM.16.MT88.4 R120, [R209+0x1900] ;  /* 0x00190000d178783b */ /* 0x000fe60000004200 */
[--C-:B-1----:R-:W-:Y:S01]  /*d580*/  FFMA.FTZ R106, R151, c[0x0][0x2d0], -R111.reuse ;  /* 0x0000b400976a7a23 */ /* 0x102fe2000001086f */
[----:B------:R-:W-:Y:S01]  /*d590*/  MOV R133, R107 ;  /* 0x0000006b00857202 */ /* 0x000fe20000000f00 */
[--C-:B------:R-:W-:Y:S01]  /*d5a0*/  FFMA.FTZ R107, R234, c[0x0][0x2d0], -R111.reuse ;  /* 0x0000b400ea6b7a23 */ /* 0x100fe2000001086f */
[----:B------:R-:W-:Y:S01]  /*d5b0*/  MOV R151, R189 ;  /* 0x000000bd00977202 */ /* 0x000fe20000000f00 */
[----:B------:R1:W-:Y:S01]  /*d5c0*/  MUFU.EX2 R234, R106 ;  /* 0x0000006a00ea7308 */ /* 0x0003e20000000800 */
[----:B----4-:R-:W-:Y:S03]  /*d5d0*/  F2FP.PACK_AB R112, R238, R240 ;  /* 0x000000f0ee70723e */ /* 0x010fe600000000ff */
[----:B---3--:R-:W-:Y:S02]  /*d5e0*/  F2FP.PACK_AB R114, R237, R239 ;  /* 0x000000efed72723e */ /* 0x008fe400000000ff */
[----:B--2---:R-:W-:Y:S04]  /*d5f0*/  F2FP.PACK_AB R113, R235, R236 ;  /* 0x000000eceb71723e */ /* 0x004fe800000000ff */
[----:B------:R-:W2:Y:S01]  /*d600*/  MUFU.EX2 R233, R107 ;  /* 0x0000006b00e97308 */ /* 0x000ea20000000800 */
[----:B-1----:R-:W-:Y:S01]  /*d610*/  FFMA.FTZ R106, R150, c[0x0][0x2d0], -R176 ;  /* 0x0000b400966a7a23 */ /* 0x002fe200000108b0 */
[----:B------:R-:W-:Y:S08]  /*d620*/  MOV R150, R134 ;  /* 0x0000008600967202 */ /* 0x000ff00000000f00 */
[----:B------:R1:W-:Y:S01]  /*d630*/  MUFU.EX2 R232, R106 ;  /* 0x0000006a00e87308 */ /* 0x0003e20000000800 */
[----:B--2---:R-:W-:Y:S01]  /*d640*/  F2FP.PACK_AB R115, R234, R233 ;  /* 0x000000e9ea73723e */ /* 0x004fe200000000ff */
[----:B------:R-:W-:Y:S08]  /*d650*/  FFMA.FTZ R107, R150, c[0x0][0x2d0], -R110 ;  /* 0x0000b400966b7a23 */ /* 0x000ff0000001086e */
[----:B------:R-:W-:Y:S01]  /*d660*/  MUFU.EX2 R203, R107 ;  /* 0x0000006b00cb7308 */ /* 0x000fe20000000800 */
[--C-:B-1----:R-:W-:Y:S01]  /*d670*/  FFMA.FTZ R106, R149, c[0x0][0x2d0], -R176.reuse ;  /* 0x0000b400956a7a23 */ /* 0x102fe200000108b0 */
[----:B------:R-:W-:Y:S02]  /*d680*/  MOV R149, R193 ;  /* 0x000000c100957202 */ /* 0x000fe40000000f00 */
[----:B------:R-:W-:Y:S06]  /*d690*/  MOV R193, R133 ;  /* 0x0000008500c17202 */ /* 0x000fec0000000f00 */
[----:B------:R1:W2:Y:S02]  /*d6a0*/  MUFU.EX2 R231, R106 ;  /* 0x0000006a00e77308 */ /* 0x0002a40000000800 */
[--C-:B-1----:R-:W-:Y:S01]  /*d6b0*/  FFMA.FTZ R106, R148, c[0x0][0x2d0], -R176.reuse ;  /* 0x0000b400946a7a23 */ /* 0x102fe200000108b0 */
[----:B------:R-:W-:Y:S02]  /*d6c0*/  MOV R148, R144 ;  /* 0x0000009000947202 */ /* 0x000fe40000000f00 */
[----:B------:R-:W-:Y:S05]  /*d6d0*/  MOV R144, R135 ;  /* 0x0000008700907202 */ /* 0x000fea0000000f00 */
[----:B------:R1:W-:Y:S01]  /*d6e0*/  MUFU.EX2 R229, R106 ;  /* 0x0000006a00e57308 */ /* 0x0003e20000000800 */
[----:B--2---:R-:W-:Y:S01]  /*d6f0*/  F2FP.PACK_AB R116, R231, R232 ;  /* 0x000000e8e774723e */ /* 0x004fe200000000ff */
[--C-:B------:R-:W-:Y:S01]  /*d700*/  FFMA.FTZ R107, R144, c[0x0][0x2d0], -R176.reuse ;  /* 0x0000b400906b7a23 */ /* 0x100fe200000108b0 */
[----:B------:R-:W-:Y:S07]  /*d710*/  MOV R144, R140 ;  /* 0x0000008c00907202 */ /* 0x000fee0000000f00 */
[----:B------:R-:W-:Y:S10]  /*d720*/  MUFU.EX2 R195, R107 ;  /* 0x0000006b00c37308 */ /* 0x000ff40000000800 */
[----:B------:R-:W-:Y:S01]  /*d730*/  MUFU.EX2 R107, R108 ;  /* 0x0000006c006b7308 */ /* 0x000fe20000000800 */
[----:B-1----:R-:W-:Y:S01]  /*d740*/  FFMA.FTZ R106, R147, c[0x0][0x2d0], -R176 ;  /* 0x0000b400936a7a23 */ /* 0x002fe200000108b0 */
[----:B------:R-:W-:Y:S02]  /*d750*/  MOV R147, R145 ;  /* 0x0000009100937202 */ /* 0x000fe40000000f00 */
[----:B------:R-:W-:Y:S02]  /*d760*/  MOV R145, R132 ;  /* 0x0000008400917202 */ /* 0x000fe40000000f00 */
[----:B------:R-:W1:Y:S04]  /*d770*/  LDSM.16.MT88.4 R132, [R209+0x900] ;  /* 0x00090000d184783b */ /* 0x000e680000004200 */
[----:B------:R2:W3:Y:S02]  /*d780*/  MUFU.EX2 R230, R106 ;  /* 0x0000006a00e67308 */ /* 0x0004e40000000800 */
[--C-:B--2---:R-:W-:Y:S01]  /*d790*/  FFMA.FTZ R106, R146, c[0x0][0x2d0], -R2.reuse ;  /* 0x0000b400926a7a23 */ /* 0x104fe20000010802 */
[----:B------:R-:W-:Y:S02]  /*d7a0*/  MOV R146, R188 ;  /* 0x000000bc00927202 */ /* 0x000fe40000000f00 */
[----:B---3--:R-:W-:Y:S05]  /*d7b0*/  F2FP.PACK_AB R118, R230, R229 ;  /* 0x000000e5e676723e */ /* 0x008fea00000000ff */
[----:B------:R2:W-:Y:S01]  /*d7c0*/  MUFU.EX2 R189, R106 ;  /* 0x0000006a00bd7308 */ /* 0x0005e20000000800 */
[-C--:B-1----:R-:W-:Y:S03]  /*d7d0*/  HMMA.16816.F32 R4, R112, R132.reuse, R4 ;  /* 0x000000847004723c */ /* 0x082fe60000001804 */
[--C-:B--2---:R-:W-:Y:S06]  /*d7e0*/  FFMA.FTZ R106, R184, c[0x0][0x2d0], -R2.reuse ;  /* 0x0000b400b86a7a23 */ /* 0x104fec0000010802 */
[----:B------:R1:W2:Y:S03]  /*d7f0*/  MUFU.EX2 R188, R106 ;  /* 0x0000006a00bc7308 */ /* 0x0002a60000000800 */
[--C-:B-1----:R-:W-:Y:S01]  /*d800*/  FFMA.FTZ R106, R185, c[0x0][0x2d0], -R2.reuse ;  /* 0x0000b400b96a7a23 */ /* 0x102fe20000010802 */
[----:B--2---:R-:W-:Y:S06]  /*d810*/  F2FP.PACK_AB R117, R188, R189 ;  /* 0x000000bdbc75723e */ /* 0x004fec00000000ff */
[----:B------:R1:W-:Y:S02]  /*d820*/  MUFU.EX2 R187, R106 ;  /* 0x0000006a00bb7308 */ /* 0x0003e40000000800 */
[----:B-1----:R-:W-:Y:S08]  /*d830*/  FFMA.FTZ R106, R186, c[0x0][0x2d0], -R2 ;  /* 0x0000b400ba6a7a23 */ /* 0x002ff00000010802 */
[----:B------:R-:W1:Y:S02]  /*d840*/  MUFU.EX2 R186, R106 ;  /* 0x0000006a00ba7308 */ /* 0x000e640000000800 */
[----:B-1----:R-:W-:Y:S01]  /*d850*/  F2FP.PACK_AB R119, R186, R187 ;  /* 0x000000bbba77723e */ /* 0x002fe200000000ff */
[--C-:B------:R-:W-:Y:S07]  /*d860*/  FFMA.FTZ R106, R192, c[0x0][0x2d0], -R110.reuse ;  /* 0x0000b400c06a7a23 */ /* 0x100fee000001086e */
[----:B------:R1:W-:Y:S01]  /*d870*/  MUFU.EX2 R205, R106 ;  /* 0x0000006a00cd7308 */ /* 0x0003e20000000800 */
[C---:B------:R-:W-:Y:S08]  /*d880*/  HMMA.16816.F32 R8, R116.reuse, R132, R8 ;  /* 0x000000847408723c */ /* 0x040ff00000001808 */
[-C--:B------:R-:W-:Y:S08]  /*d890*/  HMMA.16816.F32 R12, R116, R134.reuse, R12 ;  /* 0x00000086740c723c */ /* 0x080ff0000000180c */
[C---:B------:R-:W-:Y:S04]  /*d8a0*/  HMMA.16816.F32 R16, R112.reuse, R134, R16 ;  /* 0x000000867010723c */ /* 0x040fe80000001810 */
[--C-:B-1----:R-:W-:Y:S04]  /*d8b0*/  FFMA.FTZ R106, R151, c[0x0][0x2d0], -R110.reuse ;  /* 0x0000b400976a7a23 */ /* 0x102fe8000001086e */
[-C--:B------:R-:W-:Y:S01]  /*d8c0*/  HMMA.16816.F32 R20, R112, R124.reuse, R20 ;  /* 0x0000007c7014723c */ /* 0x080fe20000001814 */
[----:B------:R-:W1:Y:S07]  /*d8d0*/  MUFU.EX2 R206, R106 ;  /* 0x0000006a00ce7308 */ /* 0x000e6e0000000800 */
[C---:B------:R-:W-:Y:S08]  /*d8e0*/  HMMA.16816.F32 R24, R116.reuse, R124, R24 ;  /* 0x0000007c7418723c */ /* 0x040ff00000001818 */
[-C--:B------:R-:W-:Y:S08]  /*d8f0*/  HMMA.16816.F32 R28, R116, R126.reuse, R28 ;  /* 0x0000007e741c723c */ /* 0x080ff0000000181c */
[C---:B------:R-:W-:Y:S01]  /*d900*/  HMMA.16816.F32 R32, R112.reuse, R126, R32 ;  /* 0x0000007e7020723c */ /* 0x040fe20000001820 */
[----:B------:R-:W2:Y:S03]  /*d910*/  LDSM.16.MT88.4 R124, [R209+0x2900] ;  /* 0x00290000d17c783b */ /* 0x000ea60000004200 */
[----:B-1----:R-:W-:Y:S01]  /*d920*/  F2FP.PACK_AB R108, R206, R205 ;  /* 0x000000cdce6c723e */ /* 0x002fe200000000ff */
[----:B------:R-:W-:Y:S03]  /*d930*/  FFMA.FTZ R106, R149, c[0x0][0x2d0], -R110 ;  /* 0x0000b400956a7a23 */ /* 0x000fe6000001086e */
[-C--:B------:R-:W-:Y:S01]  /*d940*/  HMMA.16816.F32 R36, R112, R120.reuse, R36 ;  /* 0x000000787024723c */ /* 0x080fe20000001824 */
[----:B------:R1:W3:Y:S07]  /*d950*/  MUFU.EX2 R202, R106 ;  /* 0x0000006a00ca7308 */ /* 0x0002ee0000000800 */
[C---:B------:R-:W-:Y:S08]  /*d960*/  HMMA.16816.F32 R40, R116.reuse, R120, R40 ;  /* 0x000000787428723c */ /* 0x040ff00000001828 */
[-C--:B------:R-:W-:Y:S08]  /*d970*/  HMMA.16816.F32 R44, R116, R122.reuse, R44 ;  /* 0x0000007a742c723c */ /* 0x080ff0000000182c */
[C---:B------:R-:W-:Y:S01]  /*d980*/  HMMA.16816.F32 R48, R112.reuse, R122, R48 ;  /* 0x0000007a7030723c */ /* 0x040fe20000001830 */
[----:B------:R-:W4:Y:S03]  /*d990*/  LDSM.16.MT88.4 R120, [R210+0x2900] ;  /* 0x00290000d278783b */ /* 0x000f260000004200 */
[--C-:B-1----:R-:W-:Y:S01]  /*d9a0*/  FFMA.FTZ R106, R148, c[0x0][0x2d0], -R111.reuse ;  /* 0x0000b400946a7a23 */ /* 0x102fe2000001086f */
[----:B------:R-:W-:Y:S02]  /*d9b0*/  MOV R148, R180 ;  /* 0x000000b400947202 */ /* 0x000fe40000000f00 */
[----:B---3--:R-:W-:Y:S01]  /*d9c0*/  F2FP.PACK_AB R110, R202, R203 ;  /* 0x000000cbca6e723e */ /* 0x008fe200000000ff */
        /* <DEDUP_REMOVED lines=8> */
[-C--:B--2---:R-:W-:Y:S01]  /*da50*/  HMMA.16816.F32 R68, R112, R124.reuse, R68 ;  /* 0x0000007c7044723c */ /* 0x084fe20000001844 */
[----:B------:R1:W-:Y:S07]  /*da60*/  MUFU.EX2 R201, R106 ;  /* 0x0000006a00c97308 */ /* 0x0003ee0000000800 */
[C---:B------:R-:W-:Y:S01]  /*da70*/  HMMA.16816.F32 R72, R116.reuse, R124, R72 ;  /* 0x0000007c7448723c */ /* 0x040fe20000001848 */
[----:B------:R-:W2:Y:S04]  /*da80*/  LDL.LU R125, [R1+0x14] ;  /* 0x00001400017d7983 */ /* 0x000ea80000300800 */
[----:B------:R-:W5:Y:S03]  /*da90*/  LDL.LU R124, [R1+0x18] ;  /* 0x00001800017c7983 */ /* 0x000f660000300800 */
[-C--:B------:R-:W-:Y:S08]  /*daa0*/  HMMA.16816.F32 R76, R116, R126.reuse, R76 ;  /* 0x0000007e744c723c */ /* 0x080ff0000000184c */
[C---:B------:R-:W-:Y:S04]  /*dab0*/  HMMA.16816.F32 R80, R112.reuse, R126, R80 ;  /* 0x0000007e7050723c */ /* 0x040fe80000001850 */
[--C-:B-1----:R-:W-:Y:S01]  /*dac0*/  FFMA.FTZ R106, R146, c[0x0][0x2d0], -R111.reuse ;  /* 0x0000b400926a7a23 */ /* 0x102fe2000001086f */
[----:B------:R-:W-:Y:S03]  /*dad0*/  MOV R146, R183 ;  /* 0x000000b700927202 */ /* 0x000fe60000000f00 */
[-C--:B----4-:R-:W-:Y:S01]  /*dae0*/  HMMA.16816.F32 R84, R112, R120.reuse, R84 ;  /* 0x000000787054723c */ /* 0x090fe20000001854 */
[----:B------:R1:W-:Y:S07]  /*daf0*/  MUFU.EX2 R199, R106 ;  /* 0x0000006a00c77308 */ /* 0x0003ee0000000800 */
[C---:B------:R-:W-:Y:S08]  /*db00*/  HMMA.16816.F32 R88, R116.reuse, R120, R88 ;  /* 0x000000787458723c */ /* 0x040ff00000001858 */
[-C--:B------:R-:W-:Y:S08]  /*db10*/  HMMA.16816.F32 R92, R116, R122.reuse, R92 ;  /* 0x0000007a745c723c */ /* 0x080ff0000000185c */
[----:B------:R-:W-:Y:S04]  /*db20*/  HMMA.16816.F32 R96, R112, R122, R96 ;  /* 0x0000007a7060723c */ /* 0x000fe80000001860 */
[----:B-1----:R-:W-:Y:S01]  /*db30*/  FFMA.FTZ R106, R145, c[0x0][0x2d0], -R111 ;  /* 0x0000b400916a7a23 */ /* 0x002fe2000001086f */
[----:B------:R-:W-:Y:S02]  /*db40*/  MOV R145, R182 ;  /* 0x000000b600917202 */ /* 0x000fe40000000f00 */
[----:B------:R-:W-:Y:S01]  /*db50*/  LDSM.16.MT88.4 R180, [R209+0x2d00] ;  /* 0x002d0000d1b4783b */ /* 0x000fe20000004200 */
[----:B------:R1:W4:Y:S04]  /*db60*/  MUFU.EX2 R198, R106 ;  /* 0x0000006a00c67308 */ /* 0x0003280000000800 */
[--C-:B-1----:R-:W-:Y:S01]  /*db70*/  FFMA.FTZ R106, R193, c[0x0][0x2d0], -R176.reuse ;  /* 0x0000b400c16a7a23 */ /* 0x102fe200000108b0 */
[----:B----4-:R-:W-:Y:S05]  /*db80*/  F2FP.PACK_AB R111, R198, R199 ;  /* 0x000000c7c66f723e */ /* 0x010fea00000000ff */
[----:B------:R1:W4:Y:S02]  /*db90*/  MUFU.EX2 R193, R106 ;  /* 0x0000006a00c17308 */ /* 0x0003240000000800 */
[--C-:B-1----:R-:W-:Y:S08]  /*dba0*/  FFMA.FTZ R106, R143, c[0x0][0x2d0], -R176.reuse ;  /* 0x0000b4008f6a7a23 */ /* 0x102ff000000108b0 */
[----:B------:R1:W-:Y:S02]  /*dbb0*/  MUFU.EX2 R192, R106 ;  /* 0x0000006a00c07308 */ /* 0x0003e40000000800 */
[----:B-1----:R-:W-:Y:S01]  /*dbc0*/  FFMA.FTZ R106, R190, c[0x0][0x2d0], -R176 ;  /* 0x0000b400be6a7a23 */ /* 0x002fe200000108b0 */
[----:B----4-:R-:W-:Y:S07]  /*dbd0*/  F2FP.PACK_AB R176, R195, R193 ;  /* 0x000000c1c3b0723e */ /* 0x010fee00000000ff */
[----:B------:R1:W-:Y:S02]  /*dbe0*/  MUFU.EX2 R190, R106 ;  /* 0x0000006a00be7308 */ /* 0x0003e40000000800 */
[--C-:B-1----:R-:W-:Y:S08]  /*dbf0*/  FFMA.FTZ R106, R142, c[0x0][0x2d0], -R2.reuse ;  /* 0x0000b4008e6a7a23 */ /* 0x102ff00000010802 */
[----:B------:R1:W-:Y:S02]  /*dc00*/  MUFU.EX2 R185, R106 ;  /* 0x0000006a00b97308 */ /* 0x0003e40000000800 */
[--C-:B-1----:R-:W-:Y:S02]  /*dc10*/  FFMA.FTZ R106, R141, c[0x0][0x2d0], -R2.reuse ;  /* 0x0000b4008d6a7a23 */ /* 0x102fe40000010802 */
[----:B------:R-:W-:Y:S01]  /*dc20*/  FFMA.FTZ R2, R109, c[0x0][0x2d0], -R2 ;  /* 0x0000b4006d027a23 */ /* 0x000fe20000010802 */
[----:B------:R-:W-:Y:S05]  /*dc30*/  F2FP.PACK_AB R109, R201, R200 ;  /* 0x000000c8c96d723e */ /* 0x000fea00000000ff */
[----:B------:R-:W1:Y:S01]  /*dc40*/  MUFU.EX2 R184, R106 ;  /* 0x0000006a00b87308 */ /* 0x000e620000000800 */
[----:B------:R-:W4:Y:S01]  /*dc50*/  LDSM.16.MT88.4 R140, [R210+0xd00] ;  /* 0x000d0000d28c783b */ /* 0x000f220000004200 */
[-C--:B---3--:R-:W-:Y:S07]  /*dc60*/  HMMA.16816.F32 R112, R108, R128.reuse, R4 ;  /* 0x000000806c70723c */ /* 0x088fee0000001804 */
[----:B------:R-:W3:Y:S01]  /*dc70*/  LDSM.16.MT88.4 R4, [R210+0x2d00] ;  /* 0x002d0000d204783b */ /* 0x000ee20000004200 */
[----:B------:R1:W1:Y:S04]  /*dc80*/  MUFU.EX2 R106, R2 ;  /* 0x00000002006a7308 */ /* 0x0002680000000800 */
[----:B-1----:R-:W-:Y:S02]  /*dc90*/  MOV R2, R177 ;  /* 0x000000b100027202 */ /* 0x002fe40000000f00 */
[----:B------:R-:W-:Y:S01]  /*dca0*/  F2FP.PACK_AB R177, R184, R185 ;  /* 0x000000b9b8b1723e */ /* 0x000fe200000000ff */
[----:B--2---:R-:W-:Y:S01]  /*dcb0*/  FFMA.FTZ R101, R101, R125, R179 ;  /* 0x0000007d65657223 */ /* 0x004fe200000100b3 */
[----:B------:R-:W-:Y:S01]  /*dcc0*/  F2FP.PACK_AB R179, R106, R107 ;  /* 0x0000006b6ab3723e */ /* 0x000fe200000000ff */
[----:B-----5:R-:W-:Y:S01]  /*dcd0*/  FFMA.FTZ R100, R100, R124, R178 ;  /* 0x0000007c64647223 */ /* 0x020fe200000100b2 */
[----:B------:R-:W-:Y:S07]  /*dce0*/  F2FP.PACK_AB R178, R190, R192 ;  /* 0x000000c0beb2723e */ /* 0x000fee00000000ff */
        /* <DEDUP_REMOVED lines=8> */
[----:B------:R-:W5:Y:S01]  /*dd70*/  LDL.LU R19, [R1+0x20] ;  /* 0x0000200001137983 */ /* 0x000f620000300800 */
[----:B------:R-:W-:Y:S01]  /*dd80*/  MOV R13, R139 ;  /* 0x0000008b000d7202 */ /* 0x000fe20000000f00 */
[----:B------:R-:W-:Y:S01]  /*dd90*/  FADD.FTZ R11, R11, R100 ;  /* 0x000000640b0b7221 */ /* 0x000fe20000010000 */
[-C--:B----4-:R-:W-:Y:S04]  /*dda0*/  HMMA.16816.F32 R128, R108, R140.reuse, R20 ;  /* 0x0000008c6c80723c */ /* 0x090fe80000001814 */
[----:B------:R-:W-:Y:S02]  /*ddb0*/  MOV R14, R138 ;  /* 0x0000008a000e7202 */ /* 0x000fe40000000f00 */
[----:B------:R-:W-:Y:S02]  /*ddc0*/  MOV R12, R144 ;  /* 0x00000090000c7202 */ /* 0x000fe40000000f00 */
[C---:B------:R-:W-:Y:S04]  /*ddd0*/  HMMA.16816.F32 R132, R176.reuse, R140, R24 ;  /* 0x0000008cb084723c */ /* 0x040fe80000001818 */
[----:B------:R-:W-:Y:S01]  /*dde0*/  MOV R17, R136 ;  /* 0x0000008800117202 */ /* 0x000fe20000000f00 */
[----:B------:R-:W-:Y:S01]  /*ddf0*/  FADD.FTZ R11, R14, R11 ;  /* 0x0000000b0e0b7221 */ /* 0x000fe20000010000 */
[----:B------:R-:W-:Y:S02]  /*de00*/  MOV R8, R148 ;  /* 0x0000009400087202 */ /* 0x000fe40000000f00 */
[-C--:B------:R-:W-:Y:S04]  /*de10*/  HMMA.16816.F32 R136, R176, R142.reuse, R28 ;  /* 0x0000008eb088723c */ /* 0x080fe8000000181c */
[----:B------:R-:W-:Y:S02]  /*de20*/  FADD.FTZ R11, R9, R11 ;  /* 0x0000000b090b7221 */ /* 0x000fe40000010000 */
[----:B------:R-:W-:Y:S02]  /*de30*/  FADD.FTZ R8, R8, R101 ;  /* 0x0000006508087221 */ /* 0x000fe40000010000 */
[C---:B------:R-:W-:Y:S04]  /*de40*/  HMMA.16816.F32 R140, R108.reuse, R142, R32 ;  /* 0x0000008e6c8c723c */ /* 0x040fe80000001820 */
[----:B------:R-:W-:Y:S04]  /*de50*/  FADD.FTZ R8, R13, R8 ;  /* 0x000000080d087221 */ /* 0x000fe80000010000 */
        /* <DEDUP_REMOVED lines=17> */
[----:B-----5:R-:W-:Y:S02]  /*df70*/  FFMA.FTZ R0, R0, R19, R207 ;  /* 0x0000001300007223 */ /* 0x020fe400000100cf */
        /* <DEDUP_REMOVED lines=64> */
.L_x_624:
[----:B-1-3--:R-:W2:Y:S04]  /*e380*/  LDL.LU R0, [R1+0x14] ;  /* 0x0000140001007983 */ /* 0x00aea80000300800 */
        /* <DEDUP_REMOVED lines=152> */
.L_x_615:
[----:B--2---:R-:W-:Y:S05]  /*ed10*/  @P0 BRA `(.L_x_626) ;  /* 0x0000176000000947 */ /* 0x004fea0003800000 */
[----:B------:R-:W2:Y:S01]  /*ed20*/  LDL R57, [R1+0x78] ;  /* 0x0000780001397983 */ /* 0x000ea20000100800 */
[----:B------:R-:W-:Y:S02]  /*ed30*/  F2FP.PACK_AB R45, R45, R112 ;  /* 0x000000702d2d723e */ /* 0x000fe400000000ff */
[----:B------:R-:W-:Y:S01]  /*ed40*/  F2FP.PACK_AB R44, R44, R114 ;  /* 0x000000722c2c723e */ /* 0x000fe200000000ff */
[----:B------:R-:W3:Y:S01]  /*ed50*/  S2R R55, SR_TID.X ;  /* 0x0000000000377919 */ /* 0x000ee20000002100 */
        /* <DEDUP_REMOVED lines=12> */
[----:B---3--:R-:W-:-:S02]  /*ee20*/  SHF.R.S32.HI R56, RZ, 0x1f, R55 ;  /* 0x0000001fff387819 */ /* 0x008fc40000011437 */
        /* <DEDUP_REMOVED lines=116> */
[----:B---3--:R-:W-:-:S03]  /*f570*/  IMAD.MOV.U32 R2, RZ, RZ, 0x4 ;  /* 0x00000004ff027424 */ /* 0x008fc600078e00ff */
[----:B------:R-:W-:Y:S04]  /*f580*/  STS [R4+0x5000], R11 ;  /* 0x0050000b04007388 */ /* 0x000fe80000000800 */
[----:B------:R3:W-:Y:S01]  /*f590*/  STS [R4+0x5200], R10 ;  /* 0x0052000a04007388 */ /* 0x0007e20000000800 */
[----:B------:R-:W-:Y:S02]  /*f5a0*/  IMAD.MOV.U32 R24, RZ, RZ, c[0x0][0x388] ;  /* 0x0000e200ff187624 */ /* 0x000fe400078e00ff */
[CC--:B--2---:R-:W-:Y:S01]  /*f5b0*/  IMAD.WIDE R6, R57.reuse, R2.reuse, c[0x0][0x500] ;  /* 0x0001400039067625 */ /* 0x0c4fe200078e0202 */
[----:B------:R-:W-:Y:S03]  /*f5c0*/  BAR.SYNC.DEFER_BLOCKING 0x1, 0x80 ;  /* 0x0042000000007b1d */ /* 0x000fe60000010000 */
[----:B----4-:R-:W-:-:S03]  /*f5d0*/  @P0 IMAD.WIDE R2, R57, R2, c[0x0][0x508] ;  /* 0x0001420039020625 */ /* 0x010fc600078e0202 */
[----:B------:R-:W2:Y:S04]  /*f5e0*/  @P1 LDG.E R0, [R6.64] ;  /* 0x0000000606001981 */ /* 0x000ea8000c1e1900 */
[----:B------:R4:W5:Y:S01]  /*f5f0*/  @P0 LDG.E R24, [R2.64] ;  /* 0x0000000602180981 */ /* 0x000962000c1e1900 */
[----:B---3--:R-:W-:Y:S02]  /*f600*/  CS2R R4, SRZ ;  /* 0x0000000000047805 */ /* 0x008fe4000001ff00 */
[--C-:B--2---:R-:W-:Y:S01]  /*f610*/  @P1 SHF.R.S32.HI R5, RZ, 0x1f, R0.reuse ;  /* 0x0000001fff051819 */ /* 0x104fe20000011400 */
[----:B------:R-:W-:Y:S01]  /*f620*/  @P1 IMAD.MOV.U32 R4, RZ, RZ, R0 ;  /* 0x000000ffff041224 */ /* 0x000fe200078e0000 */
[----:B------:R-:W-:Y:S05]  /*f630*/  @P0 BRA `(.L_x_627) ;  /* 0x0000004000000947 */ /* 0x000fea0003800000 */
[----:B----4-:R-:W-:Y:S05]  /*f640*/  @!P1 BRA `(.L_x_627) ;  /* 0x0000003000009947 */ /* 0x010fea0003800000 */
[----:B------:R-:W2:Y:S04]  /*f650*/  LDG.E R2, [R6.64] ;  /* 0x0000000606027981 */ /* 0x000ea8000c1e1900 */
[----:B------:R-:W2:Y:S02]  /*f660*/  LDG.E R0, [R6.64+0x4] ;  /* 0x0000040606007981 */ /* 0x000ea4000c1e1900 */
[----:B--2--5:R-:W-:-:S02]  /*f670*/  IADD3 R24, -R2, R0, RZ ;  /* 0x0000000002187210 */ /* 0x024fc40007ffe1ff */
.L_x_627:
[----:B----4-:R-:W-:Y:S01]  /*f680*/  LOP3.LUT R0, R48, 0xffffffe0, RZ, 0xc0, !PT ;  /* 0xffffffe030007812 */ /* 0x010fe200078ec0ff */
[----:B------:R-:W2:Y:S01]  /*f690*/  S2R R14, SR_CTAID.Y ;  /* 0x00000000000e7919 */ /* 0x000ea20000002600 */
[----:B------:R-:W-:Y:S01]  /*f6a0*/  SHF.R.S32.HI R7, RZ, 0x1f, R49 ;  /* 0x0000001fff077819 */ /* 0x000fe20000011431 */
[----:B------:R-:W-:Y:S01]  /*f6b0*/  IMAD.MOV.U32 R13, RZ, RZ, c[0x0][0x4e8] ;  /* 0x00013a00ff0d7624 */ /* 0x000fe200078e00ff */
[----:B------:R-:W-:Y:S01]  /*f6c0*/  LEA.HI R6, R29, R29, RZ, 0x1 ;  /* 0x0000001d1d067211 */ /* 0x000fe200078f08ff */
[----:B------:R-:W-:Y:S01]  /*f6d0*/  IMAD.IADD R0, R55, 0x1, -R0 ;  /* 0x0000000137007824 */ /* 0x000fe200078e0a00 */
[----:B------:R-:W-:Y:S01]  /*f6e0*/  LEA.HI R7, R7, R49, RZ, 0x2 ;  /* 0x0000003107077211 */ /* 0x000fe200078f10ff */
[----:B------:R-:W3:Y:S01]  /*f6f0*/  S2R R21, SR_CTAID.X ;  /* 0x0000000000157919 */ /* 0x000ee20000002500 */
        /* <DEDUP_REMOVED lines=19> */
[----:B------:R-:W-:Y:S01]  /*f830*/  ISETP.NE.AND P2, PT, R13, 0x1, PT ;  /* 0x000000010d00780c */ /* 0x000fe20003f45270 */
[----:B--2---:R-:W-:Y:S01]  /*f840*/  IMAD.WIDE.U32 R12, R14, c[0x0][0x490], R4 ;  /* 0x000124000e0c7a25 */ /* 0x004fe200078e0004 */
[----:B------:R-:W-:Y:S02]  /*f850*/  LOP3.LUT P0, RZ, R0, 0x3, RZ, 0xc0, !PT ;  /* 0x0000000300ff7812 */ /* 0x000fe4000780c0ff */
[----:B------:R-:W-:Y:S01]  /*f860*/  SHF.R.S32.HI R7, RZ, 0x1f, R14 ;  /* 0x0000001fff077819 */ /* 0x000fe2000001140e */
[----:B------:R-:W-:Y:S01]  /*f870*/  IMAD.IADD R0, R52, 0x1, -R6 ;  /* 0x0000000134007824 */ /* 0x000fe200078e0a06 */
[----:B------:R-:W-:Y:S02]  /*f880*/  IADD3 R6, R18, R8, RZ ;  /* 0x0000000812067210 */ /* 0x000fe40007ffe0ff */
[----:B------:R-:W-:Y:S01]  /*f890*/  SEL R10, R57, RZ, !P1 ;  /* 0x000000ff390a7207 */ /* 0x000fe20004800000 */
[----:B------:R-:W-:Y:S01]  /*f8a0*/  IMAD R20, R49, 0x8, R0 ;  /* 0x0000000831147824 */ /* 0x000fe200078e0200 */
[----:B------:R-:W-:Y:S01]  /*f8b0*/  LEA.HI R16, R56, R55, RZ, 0x3 ;  /* 0x0000003738107211 */ /* 0x000fe200078f18ff */
[----:B---3--:R-:W-:-:S02]  /*f8c0*/  IMAD R6, R21, 0x80, R6 ;  /* 0x0000008015067824 */ /* 0x008fc400078e0206 */
[----:B------:R-:W-:Y:S02]  /*f8d0*/  IMAD R4, R7, c[0x0][0x490], RZ ;  /* 0x0001240007047a24 */ /* 0x000fe400078e02ff */
[----:B------:R-:W-:Y:S01]  /*f8e0*/  @P2 IMAD.HI.U32 R0, R6, c[0x0][0x4ec], RZ ;  /* 0x00013b0006002a27 */ /* 0x000fe200078e00ff */
[----:B------:R-:W-:-:S03]  /*f8f0*/  MOV R8, R6 ;  /* 0x0000000600087202 */ /* 0x000fc60000000f00 */
[----:B------:R-:W-:Y:S01]  /*f900*/  IMAD R15, R7, c[0x0][0x3e8], RZ ;  /* 0x0000fa00070f7a24 */ /* 0x000fe200078e02ff */
[----:B------:R-:W-:Y:S01]  /*f910*/  @P2 SHF.R.U32.HI R8, RZ, c[0x0][0x4f0], R0 ;  /* 0x00013c00ff082a19 */ /* 0x000fe20000011600 */
[C---:B------:R-:W-:Y:S01]  /*f920*/  IMAD R7, R14.reuse, c[0x0][0x494], R4 ;  /* 0x000125000e077a24 */ /* 0x040fe200078e0204 */
[----:B------:R-:W-:Y:S01]  /*f930*/  SHF.R.S32.HI R0, RZ, 0x1f, R57 ;  /* 0x0000001fff007819 */ /* 0x000fe20000011439 */
[----:B------:R-:W-:-:S03]  /*f940*/  IMAD.WIDE.U32 R4, R14, c[0x0][0x3e8], R2 ;  /* 0x0000fa000e047a25 */ /* 0x000fc600078e0002 */
[----:B------:R-:W-:Y:S01]  /*f950*/  SEL R0, R0, RZ, !P1 ;  /* 0x000000ff00007207 */ /* 0x000fe20004800000 */
[----:B------:R-:W-:Y:S01]  /*f960*/  IMAD.IADD R3, R13, 0x1, R7 ;  /* 0x000000010d037824 */ /* 0x000fe200078e0207 */
[----:B------:R-:W-:Y:S01]  /*f970*/  IADD3 R7, -R8, RZ, RZ ;  /* 0x000000ff08077210 */ /* 0x000fe20007ffe1ff */
[----:B------:R-:W-:Y:S01]  /*f980*/  IMAD.MOV.U32 R2, RZ, RZ, R12 ;  /* 0x000000ffff027224 */ /* 0x000fe200078e000c */
[----:B------:R-:W-:Y:S01]  /*f990*/  SHF.L.U32 R12, R16, 0x3, RZ ;  /* 0x00000003100c7819 */ /* 0x000fe200000006ff */
[----:B------:R-:W-:Y:S02]  /*f9a0*/  IMAD R15, R14, c[0x0][0x3ec], R15 ;  /* 0x0000fb000e0f7a24 */ /* 0x000fe400078e020f */
[----:B------:R-:W-:Y:S02]  /*f9b0*/  IMAD R14, R29, 0x20, R52 ;  /* 0x000000201d0e7824 */ /* 0x000fe400078e0234 */
[----:B------:R-:W-:Y:S02]  /*f9c0*/  IMAD R11, R7, c[0x0][0x4e8], R6 ;  /* 0x00013a00070b7a24 */ /* 0x000fe400078e0206 */
[----:B------:R-:W-:-:S02]  /*f9d0*/  IMAD R9, R0, c[0x0][0x498], RZ ;  /* 0x0001260000097a24 */ /* 0x000fc400078e02ff */
        /* <DEDUP_REMOVED lines=15> */
[----:B------:R-:W-:-:S04]  /*fad0*/  IMAD.WIDE.U32 R4, R10, c[0x0][0x3f0], R2 ;  /* 0x0000fc000a047a25 */ /* 0x000fc800078e0002 */
[----:B------:R-:W-:Y:S01]  /*fae0*/  IMAD R13, R10, c[0x0][0x3f4], R0 ;  /* 0x0000fd000a0d7a24 */ /* 0x000fe200078e0200 */
[----:B------:R-:W-:Y:S01]  /*faf0*/  LOP3.LUT R0, R12, 0xc0, RZ, 0xc0, !PT ;  /* 0x000000c00c007812 */ /* 0x000fe200078ec0ff */
[----:B------:R-:W-:-:S03]  /*fb00*/  IMAD.WIDE.U32 R2, R11, c[0x0][0x488], R8 ;  /* 0x000122000b027a25 */ /* 0x000fc600078e0008 */
[----:B------:R-:W-:Y:S01]  /*fb10*/  SHF.R.U32.HI R10, RZ, 0x3, R0 ;  /* 0x00000003ff0a7819 */ /* 0x000fe20000011600 */
[----:B------:R-:W-:Y:S01]  /*fb20*/  IMAD R8, R11, c[0x0][0x48c], R7 ;  /* 0x000123000b087a24 */ /* 0x000fe200078e0207 */
[----:B------:R-:W-:Y:S01]  /*fb30*/  LOP3.LUT R9, R0, 0x18, R6, 0xf8, !PT ;  /* 0x0000001800097812 */ /* 0x000fe200078ef806 */
[--C-:B------:R-:W-:Y:S01]  /*fb40*/  IMAD.MOV R7, RZ, RZ, -R17.reuse ;  /* 0x000000ffff077224 */ /* 0x100fe200078e0a11 */
[C---:B------:R-:W-:Y:S01]  /*fb50*/  LEA R0, P1, R2.reuse, c[0x0][0x450], 0x2 ;  /* 0x0001140002007a11 */ /* 0x040fe200078210ff */
[----:B------:R-:W-:Y:S01]  /*fb60*/  IMAD.IADD R3, R3, 0x1, R8 ;  /* 0x0000000103037824 */ /* 0x000fe200078e0208 */
[----:B------:R-:W-:Y:S01]  /*fb70*/  SHF.R.S32.HI R8, RZ, 0x1f, R17 ;  /* 0x0000001fff087819 */ /* 0x000fe20000011411 */
[----:B------:R-:W-:Y:S01]  /*fb80*/  IMAD R16, R7, c[0x0][0x4e8], R14 ;  /* 0x00013a0007107a24 */ /* 0x000fe200078e020e */
[----:B------:R-:W-:Y:S01]  /*fb90*/  IADD3 R5, R5, R13, RZ ;  /* 0x0000000d05057210 */ /* 0x000fe20007ffe0ff */
[----:B------:R-:W-:Y:S01]  /*fba0*/  SHFL.IDX PT, R12, R0, RZ, 0x1c1f ;  /* 0x001c1fff000c7589 */ /* 0x000fe200000e0000 */
[----:B------:R-:W-:Y:S01]  /*fbb0*/  LEA.HI.X R2, R2, c[0x0][0x454], R3, 0x2, P1 ;  /* 0x0001150002027a11 */ /* 0x000fe200008f1403 */
[----:B------:R-:W-:Y:S01]  /*fbc0*/  IMAD R3, R8, c[0x0][0x3e0], RZ ;  /* 0x0000f80008037a24 */ /* 0x000fe200078e02ff */
[----:B------:R-:W-:Y:S01]  /*fbd0*/  LOP3.LUT R19, R9, R10, RZ, 0x3c, !PT ;  /* 0x0000000a09137212 */ /* 0x000fe200078e3cff */
[----:B------:R-:W-:Y:S01]  /*fbe0*/  SHFL.IDX PT, R14, R0, 0x2, 0x1c1f ;  /* 0x005c1f00000e7f89 */ /* 0x000fe200000e0000 */
[----:B------:R-:W-:-:S02]  /*fbf0*/  IMAD R7, R21, 0x80, R18 ;  /* 0x0000008015077824 */ /* 0x000fc400078e0212 */
[----:B------:R-:W-:Y:S01]  /*fc00*/  IMAD R18, R17, c[0x0][0x3e4], R3 ;  /* 0x0000f90011127a24 */ /* 0x000fe200078e0203 */
[----:B------:R-:W2:Y:S02]  /*fc10*/  SHFL.IDX PT, R13, R2, RZ, 0x1c1f ;  /* 0x001c1fff020d7589 */ /* 0x000ea400000e0000 */
[C---:B------:R-:W-:Y:S02]  /*fc20*/  ISETP.GE.OR P3, PT, R7.reuse, R24, P0 ;  /* 0x000000180700720c */ /* 0x040fe40000766670 */
[----:B------:R-:W-:Y:S04]  /*fc30*/  SHFL.IDX PT, R10, R0, 0x1, 0x1c1f ;  /* 0x003c1f00000a7f89 */ /* 0x000fe800000e0000 */
[----:B------:R-:W3:Y:S04]  /*fc40*/  SHFL.IDX PT, R11, R2, 0x1, 0x1c1f ;  /* 0x003c1f00020b7f89 */ /* 0x000ee800000e0000 */
[----:B------:R-:W4:Y:S04]  /*fc50*/  SHFL.IDX PT, R15, R2, 0x2, 0x1c1f ;  /* 0x005c1f00020f7f89 */ /* 0x000f2800000e0000 */
[----:B------:R1:W-:Y:S04]  /*fc60*/  SHFL.IDX PT, R8, R0, 0x3, 0x1c1f ;  /* 0x007c1f0000087f89 */ /* 0x0003e800000e0000 */
[----:B------:R3:W4:Y:S04]  /*fc70*/  SHFL.IDX PT, R9, R2, 0x3, 0x1c1f ;  /* 0x007c1f0002097f89 */ /* 0x00072800000e0000 */
[----:B--2---:R-:W-:Y:S01]  /*fc80*/  @!P3 ST.E [R12.64], R50 ;  /* 0x000000320c00b985 */ /* 0x004fe2000c101906 */
[----:B-1----:R-:W-:Y:S01]  /*fc90*/  IADD3 R0, R7, 0x8, RZ ;  /* 0x0000000807007810 */ /* 0x002fe20007ffe0ff */
[----:B---3--:R-:W-:Y:S01]  /*fca0*/  IMAD.WIDE.U32 R2, R17, c[0x0][0x3e0], R4 ;  /* 0x0000f80011027a25 */ /* 0x008fe200078e0004 */
[----:B------:R-:W-:-:S02]  /*fcb0*/  IADD3 R5, R7, 0x40, RZ ;  /* 0x0000004007057810 */ /* 0x000fc40007ffe0ff */
        /* <DEDUP_REMOVED lines=8> */
[C---:B------:R-:W-:Y:S02]  /*fd40*/  IMAD R4, R16.reuse, c[0x0][0x3dc], R0 ;  /* 0x0000f70010047a24 */ /* 0x040fe400078e0200 */
[----:B------:R-:W-:Y:S01]  /*fd50*/  IMAD.SHL.U32 R0, R5, 0x2, RZ ;  /* 0x0000000205007824 */ /* 0x000fe200078e00ff */
[----:B------:R1:W-:Y:S01]  /*fd60*/  @!P2 ST.E [R10.64], R51 ;  /* 0x000000330a00a985 */ /* 0x0003e2000c101906 */
[----:B------:R-:W-:-:S03]  /*fd70*/  IMAD.WIDE.U32 R2, R16, c[0x0][0x3d8], R2 ;  /* 0x0000f60010027a25 */ /* 0x000fc600078e0002 */
[----:B----4-:R2:W-:Y:S02]  /*fd80*/  @!P1 ST.E [R14.64], R53 ;  /* 0x000000350e009985 */ /* 0x0105e4000c101906 */
[----:B------:R-:W-:Y:S02]  /*fd90*/  IADD3 R3, R3, R4, RZ ;  /* 0x0000000403037210 */ /* 0x000fe40007ffe0ff */
[----:B------:R2:W-:Y:S01]  /*fda0*/  @!P0 ST.E [R8.64], R54 ;  /* 0x0000003608008985 */ /* 0x0005e2000c101906 */
[----:B------:R-:W-:-:S03]  /*fdb0*/  LEA R25, P0, R2, c[0x0][0x380], 0x1 ;  /* 0x0000e00002197a11 */ /* 0x000fc600078008ff */
[----:B------:R2:W3:Y:S04]  /*fdc0*/  LDS.128 R36, [R0+0x880] ;  /* 0x0008800000247984 */ /* 0x0004e80000000c00 */
[----:B------:R2:W4:Y:S04]  /*fdd0*/  LDS.128 R48, [R0+0x1080] ;  /* 0x0010800000307984 */ /* 0x0005280000000c00 */
        /* <DEDUP_REMOVED lines=19> */
[----:B--2---:R2:W4:Y:S01]  /*ff10*/  LDS.128 R12, [R0+0x4080] ;  /* 0x00408000000c7984 */ /* 0x0045220000000c00 */
[----:B------:R-:W-:-:S09]  /*ff20*/  ISETP.GE.AND P2, PT, R6, c[0x0][0x3c8], PT ;  /* 0x0000f20006007a0c */ /* 0x000fd20003f46270 */
[----:B------:R-:W-:-:S04]  /*ff30*/  @!P1 SHF.R.S32.HI R4, RZ, 0x1f, R5 ;  /* 0x0000001fff049819 */ /* 0x000fc80000011405 */
[----:B------:R-:W-:Y:S01]  /*ff40*/  @!P1 LEA.HI R4, R4, R5, RZ, 0x3 ;  /* 0x0000000504049211 */ /* 0x000fe200078f18ff */
[----:B-1----:R-:W-:-:S03]  /*ff50*/  @!P2 IMAD.WIDE R8, R6, 0x2, R2 ;  /* 0x000000020608a825 */ /* 0x002fc600078e0202 */
[----:B------:R-:W-:Y:S02]  /*ff60*/  @!P1 LOP3.LUT R4, R4, 0xfffffff8, RZ, 0xc0, !PT ;  /* 0xfffffff804049812 */ /* 0x000fe400078ec0ff */
[----:B--2---:R-:W-:-:S03]  /*ff70*/  @!P0 SHF.R.S32.HI R0, RZ, 0x1f, R7 ;  /* 0x0000001fff008819 */ /* 0x004fc60000011407 */
[----:B------:R-:W-:Y:S01]  /*ff80*/  @!P1 IMAD.WIDE R4, R4, 0x2, R2 ;  /* 0x0000000204049825 */ /* 0x000fe200078e0202 */
[----:B------:R-:W-:-:S04]  /*ff90*/  @!P0 LEA.HI R0, R0, R7, RZ, 0x3 ;  /* 0x0000000700008211 */ /* 0x000fc800078f18ff */
[----:B------:R-:W-:Y:S01]  /*ffa0*/  @!P0 LOP3.LUT R0, R0, 0xfffffff8, RZ, 0xc0, !PT ;  /* 0xfffffff800008812 */ /* 0x000fe200078ec0ff */
[----:B---3--:R1:W-:Y:S04]  /*ffb0*/  @!P2 ST.E.128 [R8.64], R20 ;  /* 0x000000140800a985 */ /* 0x0083e8000c101d06 */
[----:B------:R-:W-:Y:S01]  /*ffc0*/  @!P0 IMAD.WIDE R2, R0, 0x2, R2 ;  /* 0x0000000200028825 */ /* 0x000fe200078e0202 */
[----:B-----5:R1:W-:Y:S04]  /*ffd0*/  @!P1 ST.E.128 [R4.64], R16 ;  /* 0x0000001004009985 */ /* 0x0203e8000c101d06 */
[----:B----4-:R1:W-:Y:S02]  /*ffe0*/  @!P0 ST.E.128 [R2.64], R12 ;  /* 0x0000000c02008985 */ /* 0x0103e4000c101d06 */
.L_x_629:
[----:B---3--:R-:W-:Y:S05]  /*fff0*/  BSYNC B0 ;  /* 0x0000000000007941 */ /* 0x008fea0003800000 */
.L_x_628:
        /* <DEDUP_REMOVED lines=23> */
.L_x_631:
[----:B------:R-:W-:Y:S05]  /*10170*/  BSYNC B0 ;  /* 0x0000000000007941 */ /* 0x000fea0003800000 */
.L_x_630:
        /* <DEDUP_REMOVED lines=23> */
.L_x_633:
[----:B------:R-:W-:Y:S05]  /*102f0*/  BSYNC B0 ;  /* 0x0000000000007941 */ /* 0x000fea0003800000 */
.L_x_632:
        /* <DEDUP_REMOVED lines=24> */
.L_x_626:
        /* <DEDUP_REMOVED lines=15> */
[----:B---3--:R-:W-:Y:S05]  /*10570*/  @!P1 BRA `(.L_x_634) ;  /* 0x0000003000009947 */ /* 0x008fea0003800000 */
[----:B------:R2:W3:Y:S04]  /*10580*/  LDG.E R0, [R6.64] ;  /* 0x0000000606007981 */ /* 0x0004e8000c1e1900 */
[----:B--2---:R-:W3:Y:S02]  /*10590*/  LDG.E R6, [R6.64+0x4] ;  /* 0x0000040606067981 */ /* 0x004ee4000c1e1900 */
[----:B---3-5:R-:W-:-:S02]  /*105a0*/  IADD3 R13, -R0, R6, RZ ;  /* 0x00000006000d7210 */ /* 0x028fc40007ffe1ff */
.L_x_634:
[----:B---3--:R-:W2:Y:S01]  /*105b0*/  S2R R11, SR_TID.X ;  /* 0x00000000000b7919 */ /* 0x008ea20000002100 */
[----:B------:R-:W-:Y:S01]  /*105c0*/  SHF.R.S32.HI R0, RZ, 0x1f, R8 ;  /* 0x0000001fff007819 */ /* 0x000fe20000011408 */
[----:B------:R-:W-:Y:S01]  /*105d0*/  BSSY B0, `(.L_x_635) ;  /* 0x0000028000007945 */ /* 0x000fe20003800000 */
[----:B------:R-:W-:-:S02]  /*105e0*/  SEL R10, R8, RZ, !P1 ;  /* 0x000000ff080a7207 */ /* 0x000fc40004800000 */
[----:B------:R-:W-:Y:S02]  /*105f0*/  SEL R12, R0, RZ, !P1 ;  /* 0x000000ff000c7207 */ /* 0x000fe40004800000 */
[----:B--2---:R-:W-:-:S13]  /*10600*/  ISETP.GT.AND P0, PT, R11, 0x7f, PT ;  /* 0x0000007f0b00780c */ /* 0x004fda0003f04270 */
[----:B------:R-:W-:Y:S05]  /*10610*/  @P0 BRA `(.L_x_636) ;  /* 0x0000023000000947 */ /* 0x000fea0003800000 */
[----:B------:R-:W2:Y:S01]  /*10620*/  S2R R9, SR_CTAID.X ;  /* 0x0000000000097919 */ /* 0x000ea20000002500 */
[----:B-----5:R-:W-:Y:S01]  /*10630*/  IMAD R0, R13, c[0x0][0x4e8], RZ ;  /* 0x00013a000d007a24 */ /* 0x020fe200078e02ff */
[----:B--2---:R-:W-:-:S04]  /*10640*/  LEA R9, R9, R11, 0x7 ;  /* 0x0000000b09097211 */ /* 0x004fc800078e38ff */
[----:B------:R-:W-:-:S13]  /*10650*/  ISETP.GE.AND P0, PT, R9, R0, PT ;  /* 0x000000000900720c */ /* 0x000fda0003f06270 */
[----:B------:R-:W-:Y:S05]  /*10660*/  @P0 BRA `(.L_x_636) ;  /* 0x000001e000000947 */ /* 0x000fea0003800000 */
[----:B------:R-:W2:Y:S01]  /*10670*/  S2R R8, SR_CTAID.Y ;  /* 0x0000000000087919 */ /* 0x000ea20000002600 */
[----:B------:R-:W-:Y:S01]  /*10680*/  MOV R0, c[0x0][0x4e8] ;  /* 0x00013a0000007a02 */ /* 0x000fe20000000f00 */
[----:B------:R-:W-:Y:S01]  /*10690*/  IMAD.MOV.U32 R3, RZ, RZ, R5 ;  /* 0x000000ffff037224 */ /* 0x000fe200078e0005 */
[----:B------:R-:W-:Y:S02]  /*106a0*/  MOV R2, R4 ;  /* 0x0000000400027202 */ /* 0x000fe40000000f00 */
[----:B------:R-:W-:-:S13]  /*106b0*/  ISETP.NE.AND P0, PT, R0, 0x1, PT ;  /* 0x000000010000780c */ /* 0x000fda0003f05270 */
[----:B------:R-:W-:Y:S01]  /*106c0*/  @P0 IMAD.HI.U32 R7, R9, c[0x0][0x4ec], RZ ;  /* 0x00013b0009070a27 */ /* 0x000fe200078e00ff */
[----:B--2---:R-:W-:-:S03]  /*106d0*/  SHF.R.S32.HI R0, RZ, 0x1f, R8 ;  /* 0x0000001fff007819 */ /* 0x004fc60000011408 */
        /* <DEDUP_REMOVED lines=23> */
.L_x_636:
[----:B------:R-:W-:Y:S05]  /*10850*/  BSYNC B0 ;  /* 0x0000000000007941 */ /* 0x000fea0003800000 */
.L_x_635:
[----:B--2---:R-:W2:Y:S01]  /*10860*/  S2R R6, SR_CTAID.Y ;  /* 0x0000000000067919 */ /* 0x004ea20000002600 */
[----:B------:R-:W-:Y:S01]  /*10870*/  IMAD R0, R5, c[0x0][0x3a0], RZ ;  /* 0x0000e80005007a24 */ /* 0x000fe200078e02ff */
[----:B------:R-:W-:Y:S01]  /*10880*/  SHF.R.S32.HI R5, RZ, 0x1f, R11 ;  /* 0x0000001fff057819 */ /* 0x000fe2000001140b */
[C---:B------:R-:W-:Y:S01]  /*10890*/  IMAD.WIDE.U32 R2, R4.reuse, c[0x0][0x3a0], RZ ;  /* 0x0000e80004027a25 */ /* 0x040fe200078e00ff */
[----:B------:R-:W3:Y:S01]  /*108a0*/  S2R R9, SR_CTAID.X ;  /* 0x0000000000097919 */ /* 0x000ee20000002500 */
        /* <DEDUP_REMOVED lines=11> */
[----:B--2---:R-:W-:Y:S01]  /*10960*/  SHF.R.S32.HI R7, RZ, 0x1f, R6 ;  /* 0x0000001fff077819 */ /* 0x004fe20000011406 */
[----:B------:R-:W-:Y:S01]  /*10970*/  IMAD.WIDE.U32 R2, R6, c[0x0][0x3e8], R2 ;  /* 0x0000fa0006027a25 */ /* 0x000fe200078e0002 */
[----:B---3--:R-:W-:-:S03]  /*10980*/  LEA R11, R9, R11, 0x7 ;  /* 0x0000000b090b7211 */ /* 0x008fc600078e38ff */
        /* <DEDUP_REMOVED lines=26> */
[----:B------:R2:W3:Y:S01]  /*10b30*/  SHFL.IDX PT, R2, R14, RZ, 0x1c1f ;  /* 0x001c1fff0e027589 */ /* 0x0004e200000e0000 */
[----:B------:R-:W-:-:S03]  /*10b40*/  SHF.L.U32 R0, R8, 0x3, RZ ;  /* 0x0000000308007819 */ /* 0x000fc600000006ff */
[----:B------:R2:W4:Y:S01]  /*10b50*/  SHFL.IDX PT, R3, R12, RZ, 0x1c1f ;  /* 0x001c1fff0c037589 */ /* 0x00052200000e0000 */
        /* <DEDUP_REMOVED lines=18> */
.L_x_638:
[----:B------:R-:W-:Y:S05]  /*10c80*/  BSYNC B0 ;  /* 0x0000000000007941 */ /* 0x000fea0003800000 */
.L_x_637:
[----:B---3--:R-:W-:Y:S01]  /*10c90*/  IADD3 R4, R11, 0x20, RZ ;  /* 0x000000200b047810 */ /* 0x008fe20007ffe0ff */
[----:B----4-:R3:W4:Y:S01]  /*10ca0*/  SHFL.IDX PT, R3, R12, 0x1, 0x1c1f ;  /* 0x003c1f000c037f89 */ /* 0x01072200000e0000 */
[----:B------:R-:W-:Y:S02]  /*10cb0*/  BSSY B0, `(.L_x_639) ;  /* 0x0000013000007945 */ /* 0x000fe40003800000 */
[----:B------:R-:W-:Y:S01]  /*10cc0*/  ISETP.GE.AND P0, PT, R4, R13, PT ;  /* 0x0000000d0400720c */ /* 0x000fe20003f06270 */
[----:B------:R3:W1:-:S12]  /*10cd0*/  SHFL.IDX PT, R2, R14, 0x1, 0x1c1f ;  /* 0x003c1f000e027f89 */ /* 0x00065800000e0000 */
        /* <DEDUP_REMOVED lines=16> */
.L_x_640:
[----:B------:R-:W-:Y:S05]  /*10de0*/  BSYNC B0 ;  /* 0x0000000000007941 */ /* 0x000fea0003800000 */
.L_x_639:
[----:B-1----:R-:W-:Y:S01]  /*10df0*/  IADD3 R4, R11, 0x40, RZ ;  /* 0x000000400b047810 */ /* 0x002fe20007ffe0ff */
[----:B----4-:R1:W4:Y:S01]  /*10e00*/  SHFL.IDX PT, R3, R12, 0x2, 0x1c1f ;  /* 0x005c1f000c037f89 */ /* 0x01032200000e0000 */
[----:B------:R-:W-:Y:S02]  /*10e10*/  BSSY B0, `(.L_x_641) ;  /* 0x0000013000007945 */ /* 0x000fe40003800000 */
[----:B------:R-:W-:Y:S01]  /*10e20*/  ISETP.GE.AND P0, PT, R4, R13, PT ;  /* 0x0000000d0400720c */ /* 0x000fe20003f06270 */
[----:B------:R1:W2:-:S12]  /*10e30*/  SHFL.IDX PT, R2, R14, 0x2, 0x1c1f ;  /* 0x005c1f000e027f89 */ /* 0x00029800000e0000 */
[----:B------:R-:W-:Y:S05]  /*10e40*/  @P0 BRA `(.L_x_642) ;  /* 0x000000f000000947 */ /* 0x000fea0003800000 */
[----:B------:R-:W-:Y:S02]  /*10e50*/  ISETP.GE.AND P1, PT, R9, c[0x0][0x3c8], PT ;  /* 0x0000f20009007a0c */ /* 0x000fe40003f26270 */
[----:B------:R-:W-:Y:S02]  /*10e60*/  ISETP.GE.AND P0, PT, R10, c[0x0][0x3c8], PT ;  /* 0x0000f2000a007a0c */ /* 0x000fe40003f06270 */
[----:B------:R-:W-:-:S09]  /*10e70*/  ISETP.GE.AND P2, PT, R0, c[0x0][0x3c8], PT ;  /* 0x0000f20000007a0c */ /* 0x000fd20003f46270 */
[----:B------:R-:W-:Y:S02]  /*10e80*/  @!P1 SHF.R.S32.HI R5, RZ, 0x1f, R9 ;  /* 0x0000001fff059819 */ /* 0x000fe40000011409 */
[----:B------:R-:W-:Y:S02]  /*10e90*/  @!P0 SHF.R.S32.HI R4, RZ, 0x1f, R10 ;  /* 0x0000001fff048819 */ /* 0x000fe4000001140a */
[----:B------:R-:W-:Y:S01]  /*10ea0*/  @!P1 LEA.HI R5, R5, R9, RZ, 0x3 ;  /* 0x0000000905059211 */ /* 0x000fe200078f18ff */
[--C-:B--2-4-:R-:W-:Y:S01]  /*10eb0*/  @!P2 IMAD.WIDE R6, R0, 0x2, R2.reuse ;  /* 0x000000020006a825 */ /* 0x114fe200078e0202 */
        /* <DEDUP_REMOVED lines=8> */
.L_x_642:
[----:B------:R-:W-:Y:S05]  /*10f40*/  BSYNC B0 ;  /* 0x0000000000007941 */ /* 0x000fea0003800000 */
.L_x_641:
[----:B--2---:R-:W-:Y:S01]  /*10f50*/  IADD3 R4, R11, 0x60, RZ ;  /* 0x000000600b047810 */ /* 0x004fe20007ffe0ff */
[----:B----4-:R2:W4:Y:S03]  /*10f60*/  SHFL.IDX PT, R3, R12, 0x3, 0x1c1f ;  /* 0x007c1f000c037f89 */ /* 0x01052600000e0000 */
        /* <DEDUP_REMOVED lines=20> */
.L_x_643:
        /* <DEDUP_REMOVED lines=13> */
.L_x_763:


//--------------------- .text._ZN7cutlass13device_kernelIN5flash19enable_sm80_to_sm89INS1_16FlashAttnFwdSm80INS1_25CollectiveMainloopFwdSm80ILi4ELi1ELb0EN4cute5tupleIJNS5_1CILi128EEENS7_ILi64EEENS7_ILi96EEEEEELi96ENS_6half_tEfNS_4arch4Sm80ELb1ELb0ELb1ELb1ELb0ELb1ELb1ELb0EEENS1_21CollectiveEpilogueFwdINS6_IJS8_SA_S9_EEENS6_IJNS7_ILi1EEESI_SI_EEESC_SE_Li128ELb1ELb1ELb0ELb0EEENS1_19SingleTileSchedulerILb1ELb0ELb1ELi128EEEEEEEEEvNT_6ParamsE --------------------------
	.section	.text._ZN7cutlass13device_kernelIN5flash19enable_sm80_to_sm89INS1_16FlashAttnFwdSm80INS1_25CollectiveMainloopFwdSm80ILi4ELi1ELb0EN4cute5tupleIJNS5_1CILi128EEENS7_ILi64EEENS7_ILi96EEEEEELi96ENS_6half_tEfNS_4arch4Sm80ELb1ELb0ELb1ELb1ELb0ELb1ELb1ELb0EEENS1_21CollectiveEpilogueFwdINS6_IJS8_SA_S9_EEENS6_IJNS7_ILi1EEESI_SI_EEESC_SE_Li128ELb1ELb1ELb0ELb0EEENS1_19SingleTileSchedulerILb1ELb0ELb1ELi128EEEEEEEEEvNT_6ParamsE,"ax",@progbits
	.sectioninfo	@"SHI_REGISTERS=255"
	.align	128
.text._ZN7cutlass13device_kernelIN5flash19enable_sm80_to_sm89INS1_16FlashAttnFwdSm80INS1_25CollectiveMainloopFwdSm80ILi4ELi1ELb0EN4cute5tupleIJNS5_1CILi128EEENS7_ILi64EEENS7_ILi96EEEEEELi96ENS_6half_tEfNS_4arch4Sm80ELb1ELb0ELb1ELb1ELb0ELb1ELb1ELb0EEENS1_21CollectiveEpilogueFwdINS6_IJS8_SA_S9_EEENS6_IJNS7_ILi1EEESI_SI_EEESC_SE_Li128ELb1ELb1ELb0ELb0EEENS1_19SingleTileSchedulerILb1ELb0ELb1ELi128EEEEEEEEEvNT_6ParamsE:
        .type           _ZN7cutlass13device_kernelIN5flash19enable_sm80_to_sm89INS1_16FlashAttnFwdSm80INS1_25CollectiveMainloopFwdSm80ILi4ELi1ELb0EN4cute5tupleIJNS5_1CILi128EEENS7_ILi64EEENS7_ILi96EEEEEELi96ENS_6half_tEfNS_4arch4Sm80ELb1ELb0ELb1ELb1ELb0ELb1ELb1ELb0EEENS1_21CollectiveEpilogueFwdINS6_IJS8_SA_S9_EEENS6_IJNS7_ILi1EEESI_SI_EEESC_SE_Li128ELb1ELb1ELb0ELb0EEENS1_19SingleTileSchedulerILb1ELb0ELb1ELi128EEEEEEEEEvNT_6ParamsE,@function
        .size           _ZN7cutlass13device_kernelIN5flash19enable_sm80_to_sm89INS1_16FlashAttnFwdSm80INS1_25CollectiveMainloopFwdSm80ILi4ELi1ELb0EN4cute5tupleIJNS5_1CILi128EEENS7_ILi64EEENS7_ILi96EEEEEELi96ENS_6half_tEfNS_4arch4Sm80ELb1ELb0ELb1ELb1ELb0ELb1ELb1ELb0EEENS1_21CollectiveEpilogueFwdINS6_IJS8_SA_S9_EEENS6_IJNS7_ILi1EEESI_SI_EEESC_SE_Li128ELb1ELb1ELb0ELb0EEENS1_19SingleTileSchedulerILb1ELb0ELb1ELi128EEEEEEEEEvNT_6ParamsE,(.L_x_764 - _ZN7cutlass13device_kernelIN5flash19enable_sm80_to_sm89INS1_16FlashAttnFwdSm80INS1_25CollectiveMainloopFwdSm80ILi4ELi1ELb0EN4cute5tupleIJNS5_1CILi128EEENS7_ILi64EEENS7_ILi96EEEEEELi96ENS_6half_tEfNS_4arch4Sm80ELb1ELb0ELb1ELb1ELb0ELb1ELb1ELb0EEENS1_21CollectiveEpilogueFwdINS6_IJS8_SA_S9_EEENS6_IJNS7_ILi1EEESI_SI_EEESC_SE_Li128ELb1ELb1ELb0ELb0EEENS1_19SingleTileSchedulerILb1ELb0ELb1ELi128EEEEEEEEEvNT_6ParamsE)
        .other          _ZN7cutlass13device_kernelIN5flash19enable_sm80_to_sm89INS1_16FlashAttnFwdSm80INS1_25CollectiveMainloopFwdSm80ILi4ELi1ELb0EN4cute5tupleIJNS5_1CILi128EEENS7_ILi64EEENS7_ILi96EEEEEELi96ENS_6half_tEfNS_4arch4Sm80ELb1ELb0ELb1ELb1ELb0ELb1ELb1ELb0EEENS1_21CollectiveEpilogueFwdINS6_IJS8_SA_S9_EEENS6_IJNS7_ILi1EEESI_SI_EEESC_SE_Li128ELb1ELb1ELb0ELb0EEENS1_19SingleTileSchedulerILb1ELb0ELb1ELi128EEEEEEEEEvNT_6ParamsE,@"STO_CUDA_ENTRY STV_DEFAULT"
_ZN7cutlass13device_kernelIN5flash19enable_sm80_to_sm89INS1_16FlashAttnFwdSm80INS1_25CollectiveMainloopFwdSm80ILi4ELi1ELb0EN4cute5tupleIJNS5_1CILi128EEENS7_ILi64EEENS7_ILi96EEEEEELi96ENS_6half_tEfNS_4arch4Sm80ELb1ELb0ELb1ELb1ELb0ELb1ELb1ELb0EEENS1_21CollectiveEpilogueFwdINS6_IJS8_SA_S9_EEENS6_IJNS7_ILi1EEESI_SI_EEESC_SE_Li128ELb1ELb1ELb0ELb0EEENS1_19SingleTileSchedulerILb1ELb0ELb1ELi128EEEEEEEEEvNT_6ParamsE:
        /* <DEDUP_REMOVED lines=17> */
.L_x_645:
        /* <DEDUP_REMOVED lines=8> */
.L_x_647:
[----:B------:R-:W-:-:S04]  /*0190*/  MOV R0, c[0x0][0x54c] ;  /* 0x0001530000007a02 */ /* 0x000fc80000000f00 */
.L_x_646:
[----:B------:R-:W-:Y:S01]  /*01a0*/  USHF.L.U32 UR4, UR4, 0x7, URZ ;  /* 0x0000000704047899 */ /* 0x000fe2000800063f */
[----:B-----5:R-:W-:-:S05]  /*01b0*/  IMAD R0, R0, c[0x0][0x548], RZ ;  /* 0x0001520000007a24 */ /* 0x020fca00078e02ff */
[----:B------:R-:W-:-:S04]  /*01c0*/  MOV R12, UR4 ;  /* 0x00000004000c7c02 */ /* 0x000fc80008000f00 */
[----:B------:R-:W-:-:S04]  /*01d0*/  ISETP.GE.AND P0, PT, R12, R0, PT ;  /* 0x000000000c00720c */ /* 0x000fc80003f06270 */
[----:B------:R-:W-:-:S05]  /*01e0*/  SEL R0, R5, 0xffffffff, !P0 ;  /* 0xffffffff05007807 */ /* 0x000fca0004000000 */
[----:B------:R2:W-:Y:S01]  /*01f0*/  STL [R1+0x84], R0 ;  /* 0x0000840001007387 */ /* 0x0005e20000100800 */
[----:B------:R-:W-:Y:S05]  /*0200*/  BRA `(.L_x_648) ;  /* 0x0000014000007947 */ /* 0x000fea0003800000 */
.L_x_644:
[----:B------:R-:W-:-:S04]  /*0210*/  ISETP.NE.U32.AND P0, PT, RZ, c[0x0][0x568], PT ;  /* 0x00015a00ff007a0c */ /* 0x000fc80003f05070 */
[----:B------:R-:W-:-:S13]  /*0220*/  ISETP.NE.AND.EX P0, PT, RZ, c[0x0][0x56c], PT, P0 ;  /* 0x00015b00ff007a0c */ /* 0x000fda0003f05300 */
[----:B------:R-:W-:Y:S05]  /*0230*/  @!P0 BRA `(.L_x_649) ;  /* 0x0000002000008947 */ /* 0x000fea0003800000 */
[----:B------:R1:W5:Y:S01]  /*0240*/  LDG.E R0, [R2.64] ;  /* 0x0000000602007981 */ /* 0x000362000c1e1900 */
[----:B------:R-:W-:Y:S05]  /*0250*/  BRA `(.L_x_650) ;  /* 0x0000009000007947 */ /* 0x000fea0003800000 */
.L_x_649:
        /* <DEDUP_REMOVED lines=8> */
.L_x_651:
[----:B------:R-:W-:-:S04]  /*02e0*/  MOV R0, c[0x0][0x54c] ;  /* 0x0001530000007a02 */ /* 0x000fc80000000f00 */
.L_x_650:
[----:B------:R-:W-:Y:S01]  /*02f0*/  USHF.L.U32 UR4, UR4, 0x7, URZ ;  /* 0x0000000704047899 */ /* 0x000fe2000800063f */
[----:B-----5:R-:W-:-:S05]  /*0300*/  IMAD R0, R0, c[0x0][0x548], RZ ;  /* 0x0001520000007a24 */ /* 0x020fca00078e02ff */
[----:B------:R-:W-:-:S04]  /*0310*/  MOV R12, UR4 ;  /* 0x00000004000c7c02 */ /* 0x000fc80008000f00 */
[----:B------:R-:W-:-:S04]  /*0320*/  ISETP.GE.AND P0, PT, R12, R0, PT ;  /* 0x000000000c00720c */ /* 0x000fc80003f06270 */
[----:B------:R-:W-:-:S05]  /*0330*/  SEL R0, R5, 0xffffffff, !P0 ;  /* 0xffffffff05007807 */ /* 0x000fca0004000000 */
[----:B------:R2:W-:Y:S04]  /*0340*/  STL [R1+0x84], R0 ;  /* 0x0000840001007387 */ /* 0x0005e80000100800 */
.L_x_648:
[----:B------:R-:W3:Y:S02]  /*0350*/  LDL R25, [R1+0x84] ;  /* 0x0000840001197983 */ /* 0x000ee40000100800 */
[----:B---3--:R-:W-:-:S13]  /*0360*/  ISETP.GE.AND P0, PT, R25, RZ, PT ;  /* 0x000000ff1900720c */ /* 0x008fda0003f06270 */
[----:B------:R-:W-:Y:S05]  /*0370*/  @!P0 EXIT ;  /* 0x000000000000894d */ /* 0x000fea0003800000 */
[----:B------:R-:W-:Y:S01]  /*0380*/  ISETP.NE.U32.AND P0, PT, RZ, c[0x0][0x370], PT ;  /* 0x0000dc00ff007a0c */ /* 0x000fe20003f05070 */
[----:B--2---:R-:W-:Y:S01]  /*0390*/  IMAD.MOV.U32 R0, RZ, RZ, c[0x0][0x168] ;  /* 0x00005a00ff007624 */ /* 0x004fe200078e00ff */
[----:B------:R-:W-:Y:S01]  /*03a0*/  ISETP.NE.U32.AND P1, PT, RZ, c[0x0][0x360], PT ;  /* 0x0000d800ff007a0c */ /* 0x000fe20003f25070 */
[----:B------:R-:W-:Y:S01]  /*03b0*/  IMAD.MOV.U32 R146, RZ, RZ, RZ ;  /* 0x000000ffff927224 */ /* 0x000fe200078e00ff */
[----:B------:R-:W-:Y:S01]  /*03c0*/  ISETP.NE.AND.EX P2, PT, RZ, c[0x0][0x374], PT, P0 ;  /* 0x0000dd00ff007a0c */ /* 0x000fe20003f45300 */
[----:B------:R-:W-:Y:S01]  /*03d0*/  CS2R R148, SRZ ;  /* 0x0000000000947805 */ /* 0x000fe2000001ff00 */
        /* <DEDUP_REMOVED lines=11> */
[CC--:B------:R-:W-:Y:S01]  /*0490*/  @P0 IMAD.WIDE R8, R25.reuse, R19.reuse, c[0x0][0x360] ;  /* 0x0000d80019080625 */ /* 0x0c0fe200078e0213 */
[----:B------:R2:W5:Y:S03]  /*04a0*/  @P2 LDG.E R146, [R10.64] ;  /* 0x000000060a922981 */ /* 0x000566000c1e1900 */
[----:B-1----:R-:W-:Y:S01]  /*04b0*/  IMAD.WIDE R2, R25, R19, c[0x0][0x358] ;  /* 0x0000d60019027625 */ /* 0x002fe200078e0213 */
[----:B------:R-:W3:Y:S04]  /*04c0*/  @P0 LDG.E R0, [R8.64] ;  /* 0x0000000608000981 */ /* 0x000ee8000c1e1900 */
[----:B------:R2:W5:Y:S04]  /*04d0*/  @P1 LDG.E R149, [R6.64] ;  /* 0x0000000606951981 */ /* 0x000568000c1e1900 */
[----:B------:R2:W5:Y:S04]  /*04e0*/  @P6 LDG.E R148, [R4.64] ;  /* 0x0000000604946981 */ /* 0x000568000c1e1900 */
[----:B------:R2:W5:Y:S04]  /*04f0*/  @P3 LDG.E R13, [R2.64] ;  /* 0x00000006020d3981 */ /* 0x000568000c1e1900 */
[----:B------:R-:W1:Y:S01]  /*0500*/  S2R R23, SR_CTAID.Y ;  /* 0x0000000000177919 */ /* 0x000e620000002600 */
[----:B------:R-:W-:-:S02]  /*0510*/  IMAD.MOV.U32 R14, RZ, RZ, c[0x0][0x1d0] ;  /* 0x00007400ff0e7624 */ /* 0x000fc400078e00ff */
[----:B------:R-:W-:Y:S01]  /*0520*/  IMAD.MOV.U32 R96, RZ, RZ, c[0x0][0x228] ;  /* 0x00008a00ff607624 */ /* 0x000fe200078e00ff */
[----:B-1----:R-:W-:Y:S01]  /*0530*/  SHF.R.S32.HI R169, RZ, 0x1f, R23 ;  /* 0x0000001fffa97819 */ /* 0x002fe20000011417 */
[----:B---3--:R2:W-:Y:S01]  /*0540*/  STL [R1+0x80], R0 ;  /* 0x0000800001007387 */ /* 0x0085e20000100800 */
[----:B------:R-:W-:Y:S01]  /*0550*/  IMAD.MOV.U32 R8, RZ, RZ, R0 ;  /* 0x000000ffff087224 */ /* 0x000fe200078e0000 */
[----:B------:R-:W-:Y:S05]  /*0560*/  @P0 BRA `(.L_x_652) ;  /* 0x0000005000000947 */ /* 0x000fea0003800000 */
[----:B------:R-:W-:Y:S05]  /*0570*/  @!P1 BRA `(.L_x_652) ;  /* 0x0000004000009947 */ /* 0x000fea0003800000 */
[----:B--2---:R1:W2:Y:S04]  /*0580*/  LDG.E R0, [R6.64] ;  /* 0x0000000606007981 */ /* 0x0042a8000c1e1900 */
[----:B-1----:R-:W2:Y:S02]  /*0590*/  LDG.E R6, [R6.64+0x4] ;  /* 0x0000040606067981 */ /* 0x002ea4000c1e1900 */
[----:B--2---:R-:W-:-:S05]  /*05a0*/  IADD3 R8, -R0, R6, RZ ;  /* 0x0000000600087210 */ /* 0x004fca0007ffe1ff */
[----:B------:R1:W-:Y:S02]  /*05b0*/  STL [R1+0x80], R8 ;  /* 0x0000800801007387 */ /* 0x0003e40000100800 */
.L_x_652:
[----:B------:R-:W-:-:S04]  /*05c0*/  ISETP.NE.U32.AND P0, PT, RZ, c[0x0][0x368], PT ;  /* 0x0000da00ff007a0c */ /* 0x000fc80003f05070 */
[----:B------:R-:W-:-:S13]  /*05d0*/  ISETP.NE.AND.EX P0, PT, RZ, c[0x0][0x36c], PT, P0 ;  /* 0x0000db00ff007a0c */ /* 0x000fda0003f05300 */
[----:B------:R-:W-:Y:S05]  /*05e0*/  @!P0 BRA `(.L_x_653) ;  /* 0x0000003000008947 */ /* 0x000fea0003800000 */
[----:B--2---:R-:W-:-:S05]  /*05f0*/  IMAD.WIDE R4, R25, R19, c[0x0][0x368] ;  /* 0x0000da0019047625 */ /* 0x004fca00078e0213 */
[----:B------:R2:W5:Y:S01]  /*0600*/  LDG.E R14, [R4.64] ;  /* 0x00000006040e7981 */ /* 0x000562000c1e1900 */
[----:B------:R-:W-:Y:S05]  /*0610*/  BRA `(.L_x_654) ;  /* 0x0000004000007947 */ /* 0x000fea0003800000 */
.L_x_653:
[----:B------:R-:W-:Y:S05]  /*0620*/  @!P6 BRA `(.L_x_654) ;  /* 0x000000300000e947 */ /* 0x000fea0003800000 */
[----:B--2---:R2:W3:Y:S04]  /*0630*/  LDG.E R0, [R4.64] ;  /* 0x0000000604007981 */ /* 0x0044e8000c1e1900 */
[----:B--2---:R-:W3:Y:S02]  /*0640*/  LDG.E R4, [R4.64+0x4] ;  /* 0x0000040604047981 */ /* 0x004ee4000c1e1900 */
[----:B---3--:R-:W-:Y:S02]  /*0650*/  IADD3 R14, -R0, R4, RZ ;  /* 0x00000004000e7210 */ /* 0x008fe40007ffe1ff */
.L_x_654:
[----:B--2---:R2:W3:Y:S04]  /*0660*/  @P3 LDG.E R4, [R2.64] ;  /* 0x0000000602043981 */ /* 0x0044e8000c1e1900 */
[----:B------:R2:W3:Y:S01]  /*0670*/  @P3 LDG.E R0, [R2.64+0x4] ;  /* 0x0000040602003981 */ /* 0x0004e2000c1e1900 */
[----:B------:R-:W-:Y:S01]  /*0680*/  ISETP.NE.U32.AND P0, PT, RZ, c[0x0][0x378], PT ;  /* 0x0000de00ff007a0c */ /* 0x000fe20003f05070 */
[----:B-----5:R-:W-:-:S03]  /*0690*/  IMAD.MOV.U32 R147, RZ, RZ, R14 ;  /* 0x000000ffff937224 */ /* 0x020fc600078e000e */
[----:B------:R-:W-:Y:S01]  /*06a0*/  ISETP.NE.AND.EX P0, PT, RZ, c[0x0][0x37c], PT, P0 ;  /* 0x0000df00ff007a0c */ /* 0x000fe20003f05300 */
[----:B------:R-:W-:-:S05]  /*06b0*/  IMAD.MOV.U32 R5, RZ, RZ, c[0x0][0x2c4] ;  /* 0x0000b100ff057624 */ /* 0x000fca00078e00ff */
[----:B------:R-:W-:Y:S01]  /*06c0*/  ISETP.NE.AND P1, PT, R5, 0x1, PT ;  /* 0x000000010500780c */ /* 0x000fe20003f25270 */
[----:B------:R-:W-:-:S06]  /*06d0*/  IMAD.IADD R5, R14, 0x1, -R146 ;  /* 0x000000010e057824 */ /* 0x000fcc00078e0a92 */
[----:B--2---:R-:W-:-:S05]  /*06e0*/  @P0 IMAD.WIDE R2, R25, R19, c[0x0][0x378] ;  /* 0x0000de0019020625 */ /* 0x004fca00078e0213 */
[----:B------:R2:W5:Y:S02]  /*06f0*/  @P0 LDG.E R147, [R2.64] ;  /* 0x0000000602930981 */ /* 0x000564000c1e1900 */
[----:B--2---:R-:W-:-:S05]  /*0700*/  IMAD.MOV.U32 R2, RZ, RZ, R12 ;  /* 0x000000ffff027224 */ /* 0x004fca00078e000c */
[----:B------:R2:W-:Y:S01]  /*0710*/  STL [R1], R2 ;  /* 0x0000000201007387 */ /* 0x0005e20000100800 */
[----:B---3--:R-:W-:Y:S01]  /*0720*/  @P3 IMAD.IADD R96, R0, 0x1, -R4 ;  /* 0x0000000100603824 */ /* 0x008fe200078e0a04 */
[----:B------:R-:W-:-:S03]  /*0730*/  @P1 IADD3 R0, R2, 0x7f, RZ ;  /* 0x0000007f02001810 */ /* 0x000fc60007ffe0ff */
[----:B------:R-:W-:Y:S02]  /*0740*/  IMAD.IADD R3, R5, 0x1, R96 ;  /* 0x0000000105037824 */ /* 0x000fe400078e0260 */
[----:B--2---:R-:W-:Y:S01]  /*0750*/  @P1 IMAD.HI.U32 R2, R0, c[0x0][0x2c8], RZ ;  /* 0x0000b20000021a27 */ /* 0x004fe200078e00ff */
[----:B------:R-:W-:Y:S02]  /*0760*/  IADD3 R0, R12, 0x7f, RZ ;  /* 0x0000007f0c007810 */ /* 0x000fe40007ffe0ff */
[C---:B------:R-:W-:Y:S01]  /*0770*/  IADD3 R156, R3.reuse, 0x40, -R8 ;  /* 0x00000040039c7810 */ /* 0x040fe20007ffe808 */
[----:B------:R2:W-:Y:S01]  /*0780*/  STL [R1+0x60], R3 ;  /* 0x0000600301007387 */ /* 0x0005e20000100800 */
[----:B------:R-:W-:Y:S02]  /*0790*/  @P1 SHF.R.U32.HI R0, RZ, c[0x0][0x2cc], R2 ;  /* 0x0000b300ff001a19 */ /* 0x000fe40000011602 */
[----:B------:R-:W-:-:S03]  /*07a0*/  IADD3 R2, R3, 0x3f, RZ ;  /* 0x0000003f03027810 */ /* 0x000fc60007ffe0ff */
[----:B------:R-:W-:-:S05]  /*07b0*/  IMAD.IADD R0, R156, 0x1, R0 ;  /* 0x000000019c007824 */ /* 0x000fca00078e0200 */
[----:B------:R-:W-:-:S04]  /*07c0*/  SHF.R.S32.HI R4, RZ, 0x1f, R0 ;  /* 0x0000001fff047819 */ /* 0x000fc80000011400 */
[----:B------:R-:W-:-:S04]  /*07d0*/  LEA.HI R0, R4, R0, RZ, 0x6 ;  /* 0x0000000004007211 */ /* 0x000fc800078f30ff */
[----:B------:R-:W-:Y:S02]  /*07e0*/  SHF.R.S32.HI R0, RZ, 0x6, R0 ;  /* 0x00000006ff007819 */ /* 0x000fe40000011400 */
[----:B--2---:R-:W-:-:S04]  /*07f0*/  SHF.R.S32.HI R3, RZ, 0x1f, R2 ;  /* 0x0000001fff037819 */ /* 0x004fc80000011402 */
[----:B------:R-:W-:-:S04]  /*0800*/  LEA.HI R2, R3, R2, RZ, 0x6 ;  /* 0x0000000203027211 */ /* 0x000fc800078f30ff */
[----:B------:R-:W-:-:S04]  /*0810*/  SHF.R.S32.HI R155, RZ, 0x6, R2 ;  /* 0x00000006ff9b7819 */ /* 0x000fc80000011402 */
[----:B------:R-:W-:Y:S01]  /*0820*/  IMNMX R2, R155, R0, PT ;  /* 0x000000009b027217 */ /* 0x000fe20003800200 */
[----:B------:R-:W-:-:S04]  /*0830*/  IMAD.MOV R0, RZ, RZ, -R5 ;  /* 0x000000ffff007224 */ /* 0x000fc800078e0a05 */
[----:B------:R-:W-:Y:S01]  /*0840*/  IMAD R3, R2, 0x40, -R5 ;  /* 0x0000004002037824 */ /* 0x000fe200078e0a05 */
        /* <DEDUP_REMOVED lines=11> */
[----:B------:R-:W-:Y:S01]  /*0900*/  SHF.R.S32.HI R18, RZ, 0x1f, R165 ;  /* 0x0000001fff127819 */ /* 0x000fe200000114a5 */
[----:B------:R-:W-:Y:S01]  /*0910*/  IMAD R5, R169, c[0x0][0x240], RZ ;  /* 0x00009000a9057a24 */ /* 0x000fe200078e02ff */
[----:B------:R-:W-:Y:S01]  /*0920*/  SHF.R.S32.HI R0, RZ, 0x1f, R13 ;  /* 0x0000001fff007819 */ /* 0x000fe2000001140d */
[----:B------:R-:W-:Y:S01]  /*0930*/  IMAD.MOV.U32 R20, RZ, RZ, c[0x0][0x238] ;  /* 0x00008e00ff147624 */ /* 0x000fe200078e00ff */
[----:B------:R-:W-:Y:S01]  /*0940*/  LEA.HI R17, R18, R165, RZ, 0x2 ;  /* 0x000000a512117211 */ /* 0x000fe200078f10ff */
[----:B------:R-:W-:Y:S01]  /*0950*/  IMAD.MOV.U32 R154, RZ, RZ, 0x6 ;  /* 0x00000006ff9a7424 */ /* 0x000fe200078e00ff */
[----:B------:R-:W-:Y:S01]  /*0960*/  SHF.R.S32.HI R16, RZ, 0x1f, R25 ;  /* 0x0000001fff107819 */ /* 0x000fe20000011419 */
[C---:B------:R-:W-:Y:S01]  /*0970*/  IMAD.SHL.U32 R162, R20.reuse, 0x40, RZ ;  /* 0x0000004014a27824 */ /* 0x040fe200078e00ff */
[----:B------:R-:W-:Y:S01]  /*0980*/  LOP3.LUT R2, R17, 0x1ffffffc, RZ, 0xc0, !PT ;  /* 0x1ffffffc11027812 */ /* 0x000fe200078ec0ff */
[----:B------:R-:W-:Y:S01]  /*0990*/  IMAD.MOV.U32 R157, RZ, RZ, 0x5 ;  /* 0x00000005ff9d7424 */ /* 0x000fe200078e00ff */
[----:B------:R-:W-:Y:S01]  /*09a0*/  SHF.R.S32.HI R15, RZ, 0x2, R17 ;  /* 0x00000002ff0f7819 */ /* 0x000fe20000011411 */
[----:B------:R-:W-:Y:S01]  /*09b0*/  IMAD.SHL.U32 R163, R20, 0x20, RZ ;  /* 0x0000002014a37824 */ /* 0x000fe200078e00ff */
[----:B------:R-:W-:Y:S01]  /*09c0*/  IADD3 R78, R4, -0x1, RZ ;  /* 0xffffffff044e7810 */ /* 0x000fe20007ffe0ff */
[----:B------:R-:W-:Y:S01]  /*09d0*/  IMAD.IADD R2, R165, 0x1, -R2 ;  /* 0x00000001a5027824 */ /* 0x000fe200078e0a02 */
[C---:B------:R-:W-:Y:S01]  /*09e0*/  IADD3 R139, P0, R15.reuse, R13, RZ ;  /* 0x0000000d0f8b7210 */ /* 0x040fe20007f1e0ff */
[----:B------:R-:W-:Y:S01]  /*09f0*/  IMAD.IADD R138, R96, 0x1, -R15 ;  /* 0x00000001608a7824 */ /* 0x000fe200078e0a0f */
[----:B------:R-:W-:Y:S01]  /*0a00*/  SEL R42, R16, RZ, !P3 ;  /* 0x000000ff102a7207 */ /* 0x000fe20005800000 */
[----:B------:R-:W-:Y:S01]  /*0a10*/  IMAD.SHL.U32 R12, R2, 0x8, RZ ;  /* 0x00000008020c7824 */ /* 0x000fe200078e00ff */
[----:B------:R-:W-:Y:S01]  /*0a20*/  LEA.HI.X.SX32 R145, R15, R0, 0x1, P0 ;  /* 0x000000000f917211 */ /* 0x000fe200000f0eff */
[----:B------:R-:W-:Y:S01]  /*0a30*/  IMAD R11, R78, -0x40, R138 ;  /* 0xffffffc04e0b7824 */ /* 0x000fe200078e028a */
[----:B------:R-:W-:-:S02]  /*0a40*/  SEL R98, R25, RZ, !P3 ;  /* 0x000000ff19627207 */ /* 0x000fc40005800000 */
[----:B------:R-:W-:Y:S01]  /*0a50*/  SHF.R.S32.HI R13, RZ, 0x1f, R12 ;  /* 0x0000001fff0d7819 */ /* 0x000fe2000001140c */
[----:B------:R-:W-:Y:S01]  /*0a60*/  IMAD R0, R145, c[0x0][0x238], RZ ;  /* 0x00008e0091007a24 */ /* 0x000fe200078e02ff */
[----:B------:R-:W-:Y:S02]  /*0a70*/  LEA.HI R4, R18, R165, RZ, 0x5 ;  /* 0x000000a512047211 */ /* 0x000fe400078f28ff */
[----:B------:R-:W-:Y:S01]  /*0a80*/  LEA.HI R10, R17, R15, RZ, 0x1 ;  /* 0x0000000f110a7211 */ /* 0x000fe200078f08ff */
[C---:B------:R-:W-:Y:S01]  /*0a90*/  IMAD R0, R139.reuse, c[0x0][0x23c], R0 ;  /* 0x00008f008b007a24 */ /* 0x040fe200078e0200 */
[----:B------:R-:W-:Y:S01]  /*0aa0*/  SHF.L.U64.HI R158, R20, R154, c[0x0][0x23c] ;  /* 0x00008f00149e7619 */ /* 0x000fe2000001029a */
[----:B------:R-:W-:Y:S01]  /*0ab0*/  IMAD.WIDE.U32 R2, R139, c[0x0][0x238], R12 ;  /* 0x00008e008b027a25 */ /* 0x000fe200078e000c */
[----:B------:R-:W-:Y:S02]  /*0ac0*/  ISETP.GE.AND P1, PT, R11, 0x1, PT ;  /* 0x000000010b00780c */ /* 0x000fe40003f26270 */
[----:B------:R-:W-:Y:S01]  /*0ad0*/  SHF.R.S32.HI R9, RZ, 0x1f, R78 ;  /* 0x0000001fff097819 */ /* 0x000fe2000001144e */
[----:B------:R-:W-:Y:S01]  /*0ae0*/  IMAD.IADD R3, R3, 0x1, R0 ;  /* 0x0000000103037824 */ /* 0x000fe200078e0200 */
[----:B------:R-:W-:Y:S01]  /*0af0*/  ISETP.GE.AND P5, PT, R12, c[0x0][0x1d4], PT ;  /* 0x000075000c007a0c */ /* 0x000fe20003fa6270 */
[C---:B------:R-:W-:Y:S01]  /*0b00*/  IMAD R0, R23.reuse, c[0x0][0x244], R5 ;  /* 0x0000910017007a24 */ /* 0x040fe200078e0205 */
[----:B------:R-:W-:Y:S01]  /*0b10*/  LEA.HI R5, R18, R165, RZ, 0x3 ;  /* 0x000000a512057211 */ /* 0x000fe200078f18ff */
[----:B------:R-:W-:Y:S01]  /*0b20*/  IMAD.WIDE.U32 R2, R23, c[0x0][0x240], R2 ;  /* 0x0000900017027a25 */ /* 0x000fe200078e0002 */
[----:B------:R-:W-:-:S02]  /*0b30*/  SHF.L.U64.HI R157, R20, R157, c[0x0][0x23c] ;  /* 0x00008f00149d7619 */ /* 0x000fc4000001029d */
[----:B------:R-:W-:Y:S01]  /*0b40*/  SHF.R.S32.HI R5, RZ, 0x3, R5 ;  /* 0x00000003ff057819 */ /* 0x000fe20000011405 */
[----:B------:R-:W-:Y:S02]  /*0b50*/  IMAD.IADD R3, R3, 0x1, R0 ;  /* 0x0000000103037824 */ /* 0x000fe400078e0200 */
[----:B------:R-:W-:Y:S02]  /*0b60*/  IMAD R0, R42, c[0x0][0x248], RZ ;  /* 0x000092002a007a24 */ /* 0x000fe400078e02ff */
[----:B------:R-:W-:Y:S01]  /*0b70*/  IMAD.SHL.U32 R6, R5, 0x40, RZ ;  /* 0x0000004005067824 */ /* 0x000fe200078e00ff */
[----:B------:R-:W-:Y:S01]  /*0b80*/  LOP3.LUT R5, R10, 0x7fffffe, RZ, 0xc0, !PT ;  /* 0x07fffffe0a057812 */ /* 0x000fe200078ec0ff */
[C---:B------:R-:W-:Y:S02]  /*0b90*/  IMAD R7, R98.reuse, c[0x0][0x24c], R0 ;  /* 0x0000930062077a24 */ /* 0x040fe400078e0200 */
[----:B------:R-:W-:Y:S01]  /*0ba0*/  IMAD.WIDE.U32 R116, R98, c[0x0][0x248], R2 ;  /* 0x0000920062747a25 */ /* 0x000fe200078e0002 */
[----:B------:R-:W-:-:S03]  /*0bb0*/  LOP3.LUT R3, R6, 0xc0, RZ, 0xc0, !PT ;  /* 0x000000c006037812 */ /* 0x000fc600078ec0ff */
[----:B------:R-:W-:Y:S02]  /*0bc0*/  IMAD.SHL.U32 R4, R4, 0x8, RZ ;  /* 0x0000000804047824 */ /* 0x000fe400078e00ff */
[----:B-1----:R-:W-:Y:S02]  /*0bd0*/  IMAD R8, R158, R78, RZ ;  /* 0x0000004e9e087224 */ /* 0x002fe400078e02ff */
[----:B------:R-:W-:Y:S01]  /*0be0*/  IMAD.IADD R105, R117, 0x1, R7 ;  /* 0x0000000175697824 */ /* 0x000fe200078e0207 */
[----:B------:R-:W-:Y:S01]  /*0bf0*/  LOP3.LUT R0, R4, 0xffffff00, RZ, 0xc0, !PT ;  /* 0xffffff0004007812 */ /* 0x000fe200078ec0ff */
[----:B------:R-:W-:Y:S01]  /*0c00*/  IMAD.MOV.U32 R104, RZ, RZ, R116 ;  /* 0x000000ffff687224 */ /* 0x000fe200078e0074 */
[----:B------:R-:W-:Y:S01]  /*0c10*/  IADD3 R7, R12, 0x40, RZ ;  /* 0x000000400c077810 */ /* 0x000fe20007ffe0ff */
[----:B------:R-:W-:Y:S02]  /*0c20*/  IMAD.IADD R2, R15, 0x1, -R5 ;  /* 0x000000010f027824 */ /* 0x000fe400078e0a05 */
[-C--:B------:R-:W-:Y:S01]  /*0c30*/  IMAD R6, R9, R162.reuse, R8 ;  /* 0x000000a209067224 */ /* 0x080fe200078e0208 */
[----:B------:R-:W-:Y:S01]  /*0c40*/  LOP3.LUT R9, R3, 0x18, R12, 0xf8, !PT ;  /* 0x0000001803097812 */ /* 0x000fe200078ef80c */
[----:B------:R-:W-:Y:S01]  /*0c50*/  IMAD.WIDE.U32 R4, R78, R162, R104 ;  /* 0x000000a24e047225 */ /* 0x000fe200078e0068 */
[----:B------:R-:W-:-:S02]  /*0c60*/  SHF.R.U32.HI R3, RZ, 0x3, R3 ;  /* 0x00000003ff037819 */ /* 0x000fc40000011603 */
[----:B------:R-:W-:Y:S01]  /*0c70*/  IADD3 R8, R12, 0x20, RZ ;  /* 0x000000200c087810 */ /* 0x000fe20007ffe0ff */
[----:B------:R-:W-:Y:S01]  /*0c80*/  IMAD R10, R2, 0x20, R0 ;  /* 0x00000020020a7824 */ /* 0x000fe200078e0200 */
[----:B------:R-:W-:Y:S01]  /*0c90*/  @P1 LEA R2, P0, R4, c[0x0][0x220], 0x1 ;  /* 0x0000880004021a11 */ /* 0x000fe200078008ff */
[----:B------:R-:W-:Y:S01]  /*0ca0*/  IMAD.IADD R0, R5, 0x1, R6 ;  /* 0x0000000105007824 */ /* 0x000fe200078e0206 */
[----:B------:R-:W-:Y:S02]  /*0cb0*/  LOP3.LUT R5, R9, R3, RZ, 0x3c, !PT ;  /* 0x0000000309057212 */ /* 0x000fe400078e3cff */
[----:B------:R-:W-:Y:S02]  /*0cc0*/  ISETP.GE.AND P4, PT, R8, c[0x0][0x1d4], PT ;  /* 0x0000750008007a0c */ /* 0x000fe40003f86270 */
[----:B------:R-:W-:Y:S01]  /*0cd0*/  ISETP.GE.AND P3, PT, R7, c[0x0][0x1d4], PT ;  /* 0x0000750007007a0c */ /* 0x000fe20003f66270 */
[----:B------:R-:W-:Y:S01]  /*0ce0*/  IMAD.IADD R5, R10, 0x1, R5 ;  /* 0x000000010a057824 */ /* 0x000fe200078e0205 */
[----:B------:R-:W-:-:S02]  /*0cf0*/  @P1 LEA.HI.X R3, R4, c[0x0][0x224], R0, 0x1, P0 ;  /* 0x0000890004031a11 */ /* 0x000fc400000f0c00 */
[----:B------:R-:W-:Y:S01]  /*0d00*/  ISETP.GT.AND P0, PT, R11, 0x20, PT ;  /* 0x000000200b00780c */ /* 0x000fe20003f04270 */
[----:B------:R-:W-:-:S05]  /*0d10*/  IMAD.SHL.U32 R85, R5, 0x2, RZ ;  /* 0x0000000205557824 */ /* 0x000fca00078e00ff */
[----:B------:R-:W-:Y:S01]  /*0d20*/  @!PT LDS RZ, [RZ] ;  /* 0x00000000fffff984 */ /* 0x000fe20000000800 */
[----:B------:R-:W-:Y:S01]  /*0d30*/  @!PT LDS RZ, [RZ] ;  /* 0x00000000fffff984 */ /* 0x000fe20000000800 */
[----:B------:R-:W-:Y:S01]  /*0d40*/  @!PT LDS RZ, [RZ] ;  /* 0x00000000fffff984 */ /* 0x000fe20000000800 */
[----:B------:R1:W-:Y:S04]  /*0d50*/  @P1 LDGSTS.E.BYPASS.LTC128B.128 [R85+0x3100], [R2.64], !P5 ;  /* 0x0310000002551fae */ /* 0x0003e8000e901d46 */
[----:B------:R1:W-:Y:S04]  /*0d60*/  @P1 LDGSTS.E.BYPASS.LTC128B.128 [R85+0x4100], [R2.64+0x40], !P4 ;  /* 0x0410004002551fae */ /* 0x0003e8000e101d46 */
[----:B------:R1:W-:Y:S01]  /*0d70*/  @P1 LDGSTS.E.BYPASS.LTC128B.128 [R85+0x5100], [R2.64+0x80], !P3 ;  /* 0x0510008002551fae */ /* 0x0003e2000d901d46 */
[----:B------:R-:W-:-:S05]  /*0d80*/  @P0 IADD3 R5, P1, R163, R4, RZ ;  /* 0x00000004a3050210 */ /* 0x000fca0007f3e0ff */
[----:B------:R-:W-:Y:S01]  /*0d90*/  @P0 IMAD.X R0, R157, 0x1, R0, P1 ;  /* 0x000000019d000824 */ /* 0x000fe200008e0600 */
[----:B------:R-:W-:-:S04]  /*0da0*/  @P0 LEA R4, P1, R5, c[0x0][0x220], 0x1 ;  /* 0x0000880005040a11 */ /* 0x000fc800078208ff */
[----:B------:R-:W-:Y:S02]  /*0db0*/  @P0 LEA.HI.X R5, R5, c[0x0][0x224], R0, 0x1, P1 ;  /* 0x0000890005050a11 */ /* 0x000fe400008f0c00 */
[----:B------:R-:W-:Y:S02]  /*0dc0*/  ISETP.NE.U32.AND P1, PT, RZ, c[0x0][0x340], PT ;  /* 0x0000d000ff007a0c */ /* 0x000fe40003f25070 */
[----:B------:R-:W-:Y:S01]  /*0dd0*/  LEA.HI R34, R165, R165, RZ, 0x1 ;  /* 0x000000a5a5227211 */ /* 0x000fe200078f08ff */
[----:B------:R-:W-:Y:S01]  /*0de0*/  IMAD.MOV.U32 R164, RZ, RZ, c[0x0][0x27c] ;  /* 0x00009f00ffa47624 */ /* 0x000fe200078e00ff */
[----:B------:R-:W-:Y:S01]  /*0df0*/  ISETP.NE.AND.EX P1, PT, RZ, c[0x0][0x344], PT, P1 ;  /* 0x0000d100ff007a0c */ /* 0x000fe20003f25310 */
[----:B------:R2:W-:Y:S01]  /*0e00*/  @P0 LDGSTS.E.BYPASS.LTC128B.128 [R85+0x3900], [R4.64], !P5 ;  /* 0x0390000004550fae */ /* 0x0005e2000e901d46 */
[----:B------:R-:W-:-:S11]  /*0e10*/  SHF.R.S32.HI R92, RZ, 0x1, R34 ;  /* 0x00000001ff5c7819 */ /* 0x000fd60000011422 */
[----:B-1----:R-:W-:Y:S01]  /*0e20*/  @P1 IMAD.WIDE R2, R25, R19, c[0x0][0x340] ;  /* 0x0000d00019021625 */ /* 0x002fe200078e0213 */
[----:B------:R-:W-:Y:S01]  /*0e30*/  LEA.HI R10, R18, R165, RZ, 0x4 ;  /* 0x000000a5120a7211 */ /* 0x000fe200078f20ff */
[----:B------:R2:W-:Y:S04]  /*0e40*/  @P0 LDGSTS.E.BYPASS.LTC128B.128 [R85+0x4900], [R4.64+0x40], !P4 ;  /* 0x0490004004550fae */ /* 0x0005e8000e101d46 */
[----:B------:R-:W-:Y:S01]  /*0e50*/  IMAD.SHL.U32 R10, R10, 0x10, RZ ;  /* 0x000000100a0a7824 */ /* 0x000fe200078e00ff */
[----:B------:R2:W-:Y:S01]  /*0e60*/  @P0 LDGSTS.E.BYPASS.LTC128B.128 [R85+0x5900], [R4.64+0x80], !P3 ;  /* 0x0590008004550fae */ /* 0x0005e2000d901d46 */
[----:B------:R-:W-:-:S03]  /*0e70*/  ISETP.GE.AND P0, PT, R164, 0x1, PT ;  /* 0x00000001a400780c */ /* 0x000fc60003f06270 */
[----:B------:R-:W-:Y:S01]  /*0e80*/  LOP3.LUT R10, R10, 0xffffff00, RZ, 0xc0, !PT ;  /* 0xffffff000a0a7812 */ /* 0x000fe200078ec0ff */
[----:B------:R-:W-:Y:S01]  /*0e90*/  IMAD R18, R169, c[0x0][0x260], RZ ;  /* 0x00009800a9127a24 */ /* 0x000fe200078e02ff */
[----:B------:R-:W0:Y:S04]  /*0ea0*/  LDGDEPBAR ;  /* 0x00000000000079af */ /* 0x000e280000000000 */
[----:B------:R1:W3:Y:S01]  /*0eb0*/  @P1 LDG.E R8, [R2.64] ;  /* 0x0000000602081981 */ /* 0x0002e2000c1e1900 */
[----:B------:R-:W-:Y:S01]  /*0ec0*/  IMAD.IADD R19, R148, 0x1, R14 ;  /* 0x0000000194137824 */ /* 0x000fe200078e020e */
[----:B------:R-:W-:Y:S01]  /*0ed0*/  LOP3.LUT R34, R34, 0xfffffffe, RZ, 0xc0, !PT ;  /* 0xfffffffe22227812 */ /* 0x000fe200078ec0ff */
[----:B------:R-:W-:Y:S01]  /*0ee0*/  IMAD R18, R23, c[0x0][0x264], R18 ;  /* 0x0000990017127a24 */ /* 0x000fe200078e0212 */
[----:B------:R-:W-:Y:S01]  /*0ef0*/  SHF.R.S32.HI R0, RZ, 0x1f, R17 ;  /* 0x0000001fff007819 */ /* 0x000fe20000011411 */
[----:B------:R-:W-:Y:S01]  /*0f00*/  IMAD R17, R169, c[0x0][0x210], RZ ;  /* 0x00008400a9117a24 */ /* 0x000fe200078e02ff */
[----:B------:R-:W-:Y:S01]  /*0f10*/  SHF.R.S32.HI R38, RZ, 0x1f, R19 ;  /* 0x0000001fff267819 */ /* 0x000fe20000011413 */
[----:B------:R-:W-:Y:S01]  /*0f20*/  IMAD.IADD R34, R165, 0x1, -R34 ;  /* 0x00000001a5227824 */ /* 0x000fe200078e0a22 */
[----:B------:R-:W-:Y:S01]  /*0f30*/  LEA.HI R6, R92, R92, RZ, 0x1 ;  /* 0x0000005c5c067211 */ /* 0x000fe200078f08ff */
[----:B------:R-:W-:Y:S01]  /*0f40*/  IMAD R17, R23, c[0x0][0x214], R17 ;  /* 0x0000850017117a24 */ /* 0x000fe200078e0211 */
[----:B------:R-:W-:Y:S01]  /*0f50*/  LEA.HI R7, R0, R15, RZ, 0x2 ;  /* 0x0000000f00077211 */ /* 0x000fe200078f10ff */
[----:B------:R-:W-:Y:S01]  /*0f60*/  IMAD R9, R38, c[0x0][0x1e0], RZ ;  /* 0x0000780026097a24 */ /* 0x000fe200078e02ff */
[----:B------:R-:W-:Y:S01]  /*0f70*/  LOP3.LUT R6, R6, 0x7fffffe, RZ, 0xc0, !PT ;  /* 0x07fffffe06067812 */ /* 0x000fe200078ec0ff */
[----:B------:R-:W-:Y:S01]  /*0f80*/  IMAD.SHL.U32 R26, R34, 0x8, RZ ;  /* 0x00000008221a7824 */ /* 0x000fe200078e00ff */
[----:B------:R-:W-:Y:S01]  /*0f90*/  SHF.R.S32.HI R46, RZ, 0x1f, R92 ;  /* 0x0000001fff2e7819 */ /* 0x000fe2000001145c */
[----:B------:R-:W-:Y:S01]  /*0fa0*/  IMAD R0, R19, c[0x0][0x1e4], R9 ;  /* 0x0000790013007a24 */ /* 0x000fe200078e0209 */
[----:B------:R-:W-:Y:S01]  /*0fb0*/  LOP3.LUT R9, R7, 0xfffffffc, RZ, 0xc0, !PT ;  /* 0xfffffffc07097812 */ /* 0x000fe200078ec0ff */
[----:B------:R-:W-:Y:S01]  /*0fc0*/  IMAD.IADD R6, R92, 0x1, -R6 ;  /* 0x000000015c067824 */ /* 0x000fe200078e0a06 */
[----:B------:R-:W-:Y:S01]  /*0fd0*/  ISETP.GE.AND P0, PT, R26, c[0x0][0x27c], PT ;  /* 0x00009f001a007a0c */ /* 0x000fe20003f06270 */
[----:B------:R-:W-:Y:S01]  /*0fe0*/  IMAD.SHL.U32 R34, R34, 0x4, RZ ;  /* 0x0000000422227824 */ /* 0x000fe200078e00ff */
[----:B------:R-:W-:Y:S01]  /*0ff0*/  SHF.R.S32.HI R27, RZ, 0x1f, R26 ;  /* 0x0000001fff1b7819 */ /* 0x000fe2000001141a */
[----:B------:R-:W-:Y:S01]  /*1000*/  IMAD.IADD R21, R15, 0x1, -R9 ;  /* 0x000000010f157824 */ /* 0x000fe200078e0a09 */
[----:B------:R-:W-:Y:S01]  /*1010*/  ULDC.U8 UR4, c[0x0][0x298] ;  /* 0x0000a60000047ab9 */ /* 0x000fe20000000000 */
[----:B------:R-:W-:Y:S01]  /*1020*/  IMAD R15, R6, 0x20, R10 ;  /* 0x00000020060f7824 */ /* 0x000fe200078e020a */
[C---:B------:R-:W-:Y:S01]  /*1030*/  IADD3 R37, R34.reuse, 0x10, RZ ;  /* 0x0000001022257810 */ /* 0x040fe20007ffe0ff */
[----:B-1----:R-:W-:Y:S01]  /*1040*/  IMAD.WIDE.U32 R2, R19, c[0x0][0x1e0], RZ ;  /* 0x0000780013027a25 */ /* 0x002fe200078e00ff */
[----:B------:R-:W-:-:S02]  /*1050*/  IADD3 R36, R34, 0x20, RZ ;  /* 0x0000002022247810 */ /* 0x000fc40007ffe0ff */
[----:B------:R-:W-:Y:S01]  /*1060*/  SHF.R.S32.HI R35, RZ, 0x1f, R34 ;  /* 0x0000001fff237819 */ /* 0x000fe20000011422 */
[----:B------:R-:W-:Y:S01]  /*1070*/  IMAD.IADD R7, R3, 0x1, R0 ;  /* 0x0000000103077824 */ /* 0x000fe200078e0200 */
[----:B------:R-:W-:Y:S01]  /*1080*/  SEL R0, RZ, c[0x0][0x27c], !P0 ;  /* 0x00009f00ff007a07 */ /* 0x000fe20004000000 */
[----:B------:R-:W-:Y:S01]  /*1090*/  IMAD.SHL.U32 R10, R164, 0x2, RZ ;  /* 0x00000002a40a7824 */ /* 0x000fe200078e00ff */
[C---:B------:R-:W-:Y:S01]  /*10a0*/  IADD3 R95, R26.reuse, 0x30, RZ ;  /* 0x000000301a5f7810 */ /* 0x040fe20007ffe0ff */
[----:B------:R-:W-:Y:S01]  /*10b0*/  IMAD.MOV.U32 R6, RZ, RZ, R2 ;  /* 0x000000ffff067224 */ /* 0x000fe200078e0002 */
[C---:B------:R-:W-:Y:S01]  /*10c0*/  IADD3 R94, R26.reuse, 0x40, RZ ;  /* 0x000000401a5e7810 */ /* 0x040fe20007ffe0ff */
[----:B------:R-:W-:Y:S01]  /*10d0*/  IMAD.IADD R0, R26, 0x1, R0 ;  /* 0x000000011a007824 */ /* 0x000fe200078e0200 */
[----:B------:R-:W-:Y:S01]  /*10e0*/  IADD3 R20, -R10, c[0x0][0x1d4], RZ ;  /* 0x000075000a147a10 */ /* 0x000fe20007ffe1ff */
[----:B--2---:R-:W-:Y:S01]  /*10f0*/  IMAD.WIDE.U32 R4, R23, c[0x0][0x1e8], R6 ;  /* 0x00007a0017047a25 */ /* 0x004fe200078e0006 */
[----:B------:R-:W-:-:S02]  /*1100*/  IADD3 R93, R26, 0x50, RZ ;  /* 0x000000501a5d7810 */ /* 0x000fc40007ffe0ff */
[----:B------:R-:W-:Y:S01]  /*1110*/  SHF.R.S32.HI R6, RZ, 0x1f, R0 ;  /* 0x0000001fff067819 */ /* 0x000fe20000011400 */
[----:B------:R-:W-:Y:S02]  /*1120*/  IMAD R9, R169, c[0x0][0x1e8], RZ ;  /* 0x00007a00a9097a24 */ /* 0x000fe400078e02ff */
[----:B------:R-:W-:Y:S01]  /*1130*/  IMAD R14, R46, c[0x0][0x280], RZ ;  /* 0x0000a0002e0e7a24 */ /* 0x000fe200078e02ff */
[-C--:B------:R-:W-:Y:S01]  /*1140*/  LEA.HI R41, R6, R0.reuse, RZ, 0x3 ;  /* 0x0000000006297211 */ /* 0x080fe200078f18ff */
[----:B------:R-:W-:Y:S01]  /*1150*/  IMAD.IADD R29, R34, 0x1, R37 ;  /* 0x00000001221d7824 */ /* 0x000fe200078e0225 */
[----:B------:R-:W-:Y:S01]  /*1160*/  LEA.HI R40, R6, R0, RZ, 0x5 ;  /* 0x0000000006287211 */ /* 0x000fe200078f28ff */
[----:B------:R-:W-:Y:S01]  /*1170*/  IMAD.IADD R28, R34, 0x1, R36 ;  /* 0x00000001221c7824 */ /* 0x000fe200078e0224 */
[----:B------:R-:W-:Y:S01]  /*1180*/  LOP3.LUT R119, R41, 0xfffffff8, RZ, 0xc0, !PT ;  /* 0xfffffff829777812 */ /* 0x000fe200078ec0ff */
[----:B------:R-:W-:Y:S02]  /*1190*/  IMAD R9, R23, c[0x0][0x1ec], R9 ;  /* 0x00007b0017097a24 */ /* 0x000fe400078e0209 */
[----:B------:R-:W-:Y:S01]  /*11a0*/  IMAD R14, R92, c[0x0][0x284], R14 ;  /* 0x0000a1005c0e7a24 */ /* 0x000fe200078e020e */
[----:B------:R-:W-:Y:S01]  /*11b0*/  SHF.R.S32.HI R133, RZ, 0x1f, R119 ;  /* 0x0000001fff857819 */ /* 0x000fe20000011477 */
[----:B------:R-:W-:-:S02]  /*11c0*/  IMAD R0, R46, c[0x0][0x290], RZ ;  /* 0x0000a4002e007a24 */ /* 0x000fc400078e02ff */
[----:B------:R-:W-:Y:S02]  /*11d0*/  IMAD.IADD R5, R5, 0x1, R9 ;  /* 0x0000000105057824 */ /* 0x000fe400078e0209 */
[----:B------:R-:W-:Y:S02]  /*11e0*/  IMAD R0, R92, c[0x0][0x294], R0 ;  /* 0x0000a5005c007a24 */ /* 0x000fe400078e0200 */
[----:B------:R-:W-:-:S04]  /*11f0*/  IMAD.WIDE.U32 R12, R23, c[0x0][0x260], R12 ;  /* 0x00009800170c7a25 */ /* 0x000fc800078e000c */
[----:B------:R-:W-:-:S04]  /*1200*/  IMAD.WIDE.U32 R150, R92, c[0x0][0x1e0], RZ ;  /* 0x000078005c967a25 */ /* 0x000fc800078e00ff */
[----:B------:R-:W-:Y:S02]  /*1210*/  IMAD.MOV.U32 R160, RZ, RZ, c[0x0][0x1e0] ;  /* 0x00007800ffa07624 */ /* 0x000fe400078e00ff */
[----:B------:R-:W-:Y:S02]  /*1220*/  IMAD.MOV.U32 R161, RZ, RZ, c[0x0][0x280] ;  /* 0x0000a000ffa17624 */ /* 0x000fe400078e00ff */
[----:B------:R-:W-:Y:S01]  /*1230*/  IMAD.MOV.U32 R159, RZ, RZ, c[0x0][0x290] ;  /* 0x0000a400ff9f7624 */ /* 0x000fe200078e00ff */
[CC--:B------:R-:W-:Y:S01]  /*1240*/  SHF.L.U64.HI R152, R160.reuse, R154.reuse, c[0x0][0x1e4] ;  /* 0x00007900a0987619 */ /* 0x0c0fe2000001029a */
[----:B------:R-:W-:Y:S01]  /*1250*/  IMAD.SHL.U32 R160, R160, 0x40, RZ ;  /* 0x00000040a0a07824 */ /* 0x000fe200078e00ff */
[CC--:B------:R-:W-:Y:S01]  /*1260*/  SHF.L.U64.HI R153, R161.reuse, R154.reuse, c[0x0][0x284] ;  /* 0x0000a100a1997619 */ /* 0x0c0fe2000001029a */
[----:B------:R-:W-:Y:S01]  /*1270*/  IMAD.SHL.U32 R161, R161, 0x40, RZ ;  /* 0x00000040a1a17824 */ /* 0x000fe200078e00ff */
[C---:B------:R-:W-:Y:S01]  /*1280*/  SHF.L.U64.HI R154, R159.reuse, R154, c[0x0][0x294] ;  /* 0x0000a5009f9a7619 */ /* 0x040fe2000001029a */
[----:B------:R-:W-:Y:S01]  /*1290*/  IMAD.SHL.U32 R159, R159, 0x40, RZ ;  /* 0x000000409f9f7824 */ /* 0x000fe200078e00ff */
[----:B------:R-:W-:Y:S01]  /*12a0*/  BAR.SYNC.DEFER_BLOCKING 0x0 ;  /* 0x0000000000007b1d */ /* 0x000fe20000010000 */
[--C-:B---3--:R-:W-:Y:S01]  /*12b0*/  @P1 SHF.R.S32.HI R3, RZ, 0x1f, R8.reuse ;  /* 0x0000001fff031819 */ /* 0x108fe20000011408 */
[----:B------:R-:W-:Y:S01]  /*12c0*/  @P1 IMAD.MOV.U32 R2, RZ, RZ, R8 ;  /* 0x000000ffff021224 */ /* 0x000fe200078e0008 */
[----:B------:R-:W-:Y:S01]  /*12d0*/  SEL R8, R10, R20, !P0 ;  /* 0x000000140a087207 */ /* 0x000fe20004000000 */
[----:B------:R-:W-:Y:S01]  /*12e0*/  @!P1 IMAD.MOV.U32 R2, RZ, RZ, R25 ;  /* 0x000000ffff029224 */ /* 0x000fe200078e0019 */
[----:B------:R-:W-:Y:S01]  /*12f0*/  ISETP.GE.AND P0, PT, R28, c[0x0][0x27c], PT ;  /* 0x00009f001c007a0c */ /* 0x000fe20003f06270 */
[----:B------:R-:W-:Y:S01]  /*1300*/  @!P1 IMAD.MOV.U32 R3, RZ, RZ, R16 ;  /* 0x000000ffff039224 */ /* 0x000fe200078e0010 */
[----:B------:R-:W-:-:S02]  /*1310*/  SHF.R.S32.HI R7, RZ, 0x1f, R8 ;  /* 0x0000001fff077819 */ /* 0x000fc40000011408 */
[----:B------:R-:W-:Y:S02]  /*1320*/  SEL R44, R2, RZ, !P6 ;  /* 0x000000ff022c7207 */ /* 0x000fe40007000000 */
[----:B------:R-:W-:Y:S01]  /*1330*/  SEL R43, R3, RZ, !P6 ;  /* 0x000000ff032b7207 */ /* 0x000fe20007000000 */
[----:B------:R-:W-:Y:S01]  /*1340*/  IMAD.WIDE.U32 R2, R92, c[0x0][0x280], R34 ;  /* 0x0000a0005c027a25 */ /* 0x000fe200078e0022 */
[----:B------:R-:W-:Y:S02]  /*1350*/  ISETP.GE.AND P1, PT, R29, c[0x0][0x27c], PT ;  /* 0x00009f001d007a0c */ /* 0x000fe40003f26270 */
[----:B------:R-:W-:Y:S01]  /*1360*/  LEA.HI R45, R7, R8, RZ, 0x4 ;  /* 0x00000008072d7211 */ /* 0x000fe200078f20ff */
[----:B------:R-:W-:Y:S01]  /*1370*/  IMAD.IADD R33, R3, 0x1, R14 ;  /* 0x0000000103217824 */ /* 0x000fe200078e020e */
[CC--:B------:R-:W-:Y:S01]  /*1380*/  SEL R16, R10.reuse, R20.reuse, !P1 ;  /* 0x000000140a107207 */ /* 0x0c0fe20004800000 */
[----:B------:R-:W-:Y:S01]  /*1390*/  IMAD.MOV.U32 R32, RZ, RZ, R2 ;  /* 0x000000ffff207224 */ /* 0x000fe200078e0002 */
[----:B------:R-:W-:Y:S01]  /*13a0*/  SEL R20, R10, R20, !P0 ;  /* 0x000000140a147207 */ /* 0x000fe20004000000 */
[----:B------:R-:W-:Y:S01]  /*13b0*/  IMAD.WIDE.U32 R6, R92, c[0x0][0x280], R26 ;  /* 0x0000a0005c067a25 */ /* 0x000fe200078e001a */
[----:B------:R-:W-:-:S02]  /*13c0*/  SEL R39, RZ, c[0x0][0x27c], !P1 ;  /* 0x00009f00ff277a07 */ /* 0x000fc40004800000 */
[----:B------:R-:W-:Y:S01]  /*13d0*/  IADD3 R144, P1, R19, R92, RZ ;  /* 0x0000005c13907210 */ /* 0x000fe20007f3e0ff */
[----:B------:R-:W-:Y:S01]  /*13e0*/  IMAD.WIDE.U32 R8, R92, c[0x0][0x290], R34 ;  /* 0x0000a4005c087a25 */ /* 0x000fe200078e0022 */
[----:B------:R-:W-:-:S03]  /*13f0*/  ISETP.NE.AND P6, PT, RZ, UR4, PT ;  /* 0x00000004ff007c0c */ /* 0x000fc6000bfc5270 */
[----:B------:R-:W-:-:S04]  /*1400*/  IMAD.WIDE.U32 R2, R92, c[0x0][0x290], R26 ;  /* 0x0000a4005c027a25 */ /* 0x000fc800078e001a */
[----:B------:R-:W-:-:S04]  /*1410*/  IMAD.WIDE.U32 R10, R23, c[0x0][0x210], R26 ;  /* 0x00008400170a7a25 */ /* 0x000fc800078e001a */
[----:B------:R-:W-:Y:S02]  /*1420*/  IMAD.IADD R25, R14, 0x1, R7 ;  /* 0x000000010e197824 */ /* 0x000fe400078e0207 */
[----:B------:R-:W-:Y:S02]  /*1430*/  IMAD.IADD R31, R9, 0x1, R0 ;  /* 0x00000001091f7824 */ /* 0x000fe400078e0200 */
[----:B------:R-:W-:Y:S02]  /*1440*/  IMAD.IADD R23, R0, 0x1, R3 ;  /* 0x0000000100177824 */ /* 0x000fe400078e0203 */
[----:B------:R-:W-:Y:S02]  /*1450*/  IMAD R7, R43, c[0x0][0x1f0], RZ ;  /* 0x00007c002b077a24 */ /* 0x000fe400078e02ff */
[----:B------:R-:W-:Y:S02]  /*1460*/  IMAD R0, R46, c[0x0][0x1e0], RZ ;  /* 0x000078002e007a24 */ /* 0x000fe400078e02ff */
[----:B------:R-:W-:Y:S01]  /*1470*/  IMAD.MOV.U32 R24, RZ, RZ, R6 ;  /* 0x000000ffff187224 */ /* 0x000fe200078e0006 */
[----:B------:R-:W-:Y:S01]  /*1480*/  SHF.R.S32.HI R6, RZ, 0x1f, R16 ;  /* 0x0000001fff067819 */ /* 0x000fe20000011410 */
[----:B------:R-:W-:Y:S01]  /*1490*/  IMAD.WIDE.U32 R88, R44, c[0x0][0x1f0], R4 ;  /* 0x00007c002c587a25 */ /* 0x000fe200078e0004 */
[----:B------:R-:W-:-:S02]  /*14a0*/  SHF.R.S32.HI R5, RZ, 0x1f, R20 ;  /* 0x0000001fff057819 */ /* 0x000fc40000011414 */
[----:B------:R-:W-:Y:S01]  /*14b0*/  LEA.HI R16, R6, R16, RZ, 0x4 ;  /* 0x0000001006107211 */ /* 0x000fe200078f20ff */
[----:B------:R-:W-:Y:S01]  /*14c0*/  IMAD.MOV.U32 R30, RZ, RZ, R8 ;  /* 0x000000ffff1e7224 */ /* 0x000fe200078e0008 */
[----:B------:R-:W-:Y:S01]  /*14d0*/  SEL R6, RZ, c[0x0][0x27c], !P0 ;  /* 0x00009f00ff067a07 */ /* 0x000fe20004000000 */
[----:B------:R-:W-:Y:S01]  /*14e0*/  IMAD R4, R44, c[0x0][0x1f4], R7 ;  /* 0x00007d002c047a24 */ /* 0x000fe200078e0207 */
[----:B------:R-:W-:Y:S01]  /*14f0*/  LEA.HI R20, R5, R20, RZ, 0x4 ;  /* 0x0000001405147211 */ /* 0x000fe200078f20ff */
[----:B------:R-:W-:Y:S02]  /*1500*/  IMAD R8, R92, c[0x0][0x1e4], R0 ;  /* 0x000079005c087a24 */ /* 0x000fe400078e0200 */
[----:B------:R-:W-:Y:S02]  /*1510*/  IMAD R0, R42, c[0x0][0x268], RZ ;  /* 0x00009a002a007a24 */ /* 0x000fe400078e02ff */
[----:B------:R-:W-:Y:S02]  /*1520*/  IMAD.MOV.U32 R22, RZ, RZ, R2 ;  /* 0x000000ffff167224 */ /* 0x000fe400078e0002 */
[----:B------:R-:W-:-:S02]  /*1530*/  IMAD.IADD R90, R89, 0x1, R4 ;  /* 0x00000001595a7824 */ /* 0x000fc400078e0204 */
[----:B------:R-:W-:Y:S02]  /*1540*/  IMAD.IADD R3, R13, 0x1, R18 ;  /* 0x000000010d037824 */ /* 0x000fe400078e0212 */
[----:B------:R-:W-:Y:S02]  /*1550*/  IMAD.MOV.U32 R2, RZ, RZ, R12 ;  /* 0x000000ffff027224 */ /* 0x000fe400078e000c */
[----:B------:R-:W-:Y:S01]  /*1560*/  IMAD.IADD R4, R39, 0x1, R29 ;  /* 0x0000000127047824 */ /* 0x000fe200078e021d */
[----:B------:R-:W-:Y:S01]  /*1570*/  IADD3 R39, R34, 0x8, RZ ;  /* 0x0000000822277810 */ /* 0x000fe20007ffe0ff */
[C---:B------:R-:W-:Y:S02]  /*1580*/  IMAD R101, R98.reuse, c[0x0][0x26c], R0 ;  /* 0x00009b0062657a24 */ /* 0x040fe400078e0200 */
[----:B------:R-:W-:Y:S01]  /*1590*/  IMAD.SHL.U32 R0, R21, 0x40, RZ ;  /* 0x0000004015007824 */ /* 0x000fe200078e00ff */
[----:B------:R-:W-:Y:S01]  /*15a0*/  SHF.R.S32.HI R5, RZ, 0x1f, R4 ;  /* 0x0000001fff057819 */ /* 0x000fe20000011404 */
[----:B------:R-:W-:-:S03]  /*15b0*/  IMAD.WIDE.U32 R98, R98, c[0x0][0x268], R2 ;  /* 0x00009a0062627a25 */ /* 0x000fc600078e0002 */
[----:B------:R-:W-:Y:S01]  /*15c0*/  LOP3.LUT R0, R0, 0xc0, RZ, 0xc0, !PT ;  /* 0x000000c000007812 */ /* 0x000fe200078ec0ff */
[----:B------:R-:W-:Y:S01]  /*15d0*/  IMAD.IADD R3, R6, 0x1, R28 ;  /* 0x0000000106037824 */ /* 0x000fe200078e021c */
[-C--:B------:R-:W-:Y:S01]  /*15e0*/  LEA.HI R12, R5, R4.reuse, RZ, 0x3 ;  /* 0x00000004050c7211 */ /* 0x080fe200078f18ff */
[----:B------:R-:W-:Y:S01]  /*15f0*/  IMAD.IADD R137, R151, 0x1, R8 ;  /* 0x0000000197897824 */ /* 0x000fe200078e0208 */
[----:B------:R-:W-:Y:S01]  /*1600*/  LEA.HI R7, R5, R4, RZ, 0x5 ;  /* 0x0000000405077211 */ /* 0x000fe200078f28ff */
[----:B------:R-:W-:Y:S01]  /*1610*/  IMAD.SHL.U32 R5, R40, 0x40, RZ ;  /* 0x0000004028057824 */ /* 0x000fe200078e00ff */
[----:B------:R-:W-:Y:S01]  /*1620*/  SHF.R.S32.HI R4, RZ, 0x1f, R3 ;  /* 0x0000001fff047819 */ /* 0x000fe20000011403 */
[----:B------:R-:W-:Y:S01]  /*1630*/  IMAD.X R143, R38, 0x1, R46, P1 ;  /* 0x00000001268f7824 */ /* 0x000fe200008e062e */
[----:B------:R-:W-:Y:S01]  /*1640*/  SHF.R.U32.HI R2, RZ, 0x3, R0 ;  /* 0x00000003ff027819 */ /* 0x000fe20000011600 */
[----:B------:R-:W-:Y:S01]  /*1650*/  IMAD.IADD R11, R11, 0x1, R17 ;  /* 0x000000010b0b7824 */ /* 0x000fe200078e0211 */
[----:B------:R-:W-:Y:S01]  /*1660*/  LOP3.LUT R6, R0, 0x18, R41, 0xf8, !PT ;  /* 0x0000001800067812 */ /* 0x000fe200078ef829 */
[----:B-----5:R-:W-:Y:S01]  /*1670*/  IMAD.WIDE.U32 R112, R147, c[0x0][0x280], R32 ;  /* 0x0000a00093707a25 */ /* 0x020fe200078e0020 */
[----:B------:R-:W-:-:S02]  /*1680*/  LEA.HI R9, R4, R3, RZ, 0x3 ;  /* 0x0000000304097211 */ /* 0x000fc400078f18ff */
[----:B------:R-:W-:Y:S01]  /*1690*/  LEA.HI R8, R4, R3, RZ, 0x5 ;  /* 0x0000000304087211 */ /* 0x000fe200078f28ff */
[----:B------:R-:W-:Y:S01]  /*16a0*/  IMAD.SHL.U32 R4, R7, 0x40, RZ ;  /* 0x0000004007047824 */ /* 0x000fe200078e00ff */
[----:B------:R-:W-:Y:S01]  /*16b0*/  LOP3.LUT R13, R5, 0x7ffff800, RZ, 0xc0, !PT ;  /* 0x7ffff800050d7812 */ /* 0x000fe200078ec0ff */
[----:B------:R-:W-:Y:S01]  /*16c0*/  IMAD.WIDE.U32 R114, R44, c[0x0][0x218], R10 ;  /* 0x000086002c727a25 */ /* 0x000fe200078e000a */
[----:B------:R-:W-:Y:S02]  /*16d0*/  LOP3.LUT R6, R6, R2, RZ, 0x3c, !PT ;  /* 0x0000000206067212 */ /* 0x000fe400078e3cff */
[----:B------:R-:W-:Y:S01]  /*16e0*/  LOP3.LUT R5, R0, 0x18, R12, 0xf8, !PT ;  /* 0x0000001800057812 */ /* 0x000fe200078ef80c */
[C---:B------:R-:W-:Y:S01]  /*16f0*/  IMAD.WIDE.U32 R110, R147.reuse, c[0x0][0x280], R24 ;  /* 0x0000a000936e7a25 */ /* 0x040fe200078e0018 */
[----:B------:R-:W-:Y:S02]  /*1700*/  SHF.R.S32.HI R3, RZ, 0x4, R45 ;  /* 0x00000004ff037819 */ /* 0x000fe4000001142d */
[----:B------:R-:W-:Y:S01]  /*1710*/  IADD3 R130, R6, R13, R15 ;  /* 0x0000000d06827210 */ /* 0x000fe20007ffe00f */
[----:B------:R-:W-:Y:S01]  /*1720*/  IMAD.WIDE.U32 R108, R147, c[0x0][0x290], R30 ;  /* 0x0000a400936c7a25 */ /* 0x000fe200078e001e */
[----:B------:R-:W-:-:S02]  /*1730*/  LOP3.LUT R7, R4, 0x7ffff800, RZ, 0xc0, !PT ;  /* 0x7ffff80004077812 */ /* 0x000fc400078ec0ff */
[-C--:B------:R-:W-:Y:S01]  /*1740*/  LOP3.LUT R6, R5, R2.reuse, RZ, 0x3c, !PT ;  /* 0x0000000205067212 */ /* 0x080fe200078e3cff */
[----:B------:R-:W-:Y:S01]  /*1750*/  IMAD.SHL.U32 R4, R8, 0x40, RZ ;  /* 0x0000004008047824 */ /* 0x000fe200078e00ff */
[----:B------:R-:W-:Y:S01]  /*1760*/  LEA.HI.SX32 R3, R41, R3, 0x1d ;  /* 0x0000000329037211 */ /* 0x000fe200078feaff */
[----:B------:R-:W-:Y:S01]  /*1770*/  IMAD.WIDE.U32 R106, R147, c[0x0][0x290], R22 ;  /* 0x0000a400936a7a25 */ /* 0x000fe200078e0016 */
[----:B------:R-:W-:Y:S02]  /*1780*/  LOP3.LUT R5, R0, 0x18, R9, 0xf8, !PT ;  /* 0x0000001800057812 */ /* 0x000fe400078ef809 */
[----:B------:R-:W-:Y:S01]  /*1790*/  IADD3 R129, R6, R7, R15 ;  /* 0x0000000706817210 */ /* 0x000fe20007ffe00f */
[----:B------:R-:W-:Y:S01]  /*17a0*/  IMAD.SHL.U32 R100, R3, 0x8, RZ ;  /* 0x0000000803647824 */ /* 0x000fe200078e00ff */
[----:B------:R-:W-:Y:S01]  /*17b0*/  SHF.R.S32.HI R7, RZ, 0x1f, R3 ;  /* 0x0000001fff077819 */ /* 0x000fe20000011403 */
[----:B------:R-:W-:Y:S01]  /*17c0*/  IMAD.IADD R101, R99, 0x1, R101 ;  /* 0x0000000163657824 */ /* 0x000fe200078e0265 */
[----:B------:R-:W-:Y:S01]  /*17d0*/  LOP3.LUT R6, R4, 0x7ffff800, RZ, 0xc0, !PT ;  /* 0x7ffff80004067812 */ /* 0x000fe200078ec0ff */
[----:B------:R-:W-:Y:S01]  /*17e0*/  IMAD.SHL.U32 R130, R130, 0x2, RZ ;  /* 0x0000000282827824 */ /* 0x000fe200078e00ff */
[----:B------:R-:W-:Y:S01]  /*17f0*/  LOP3.LUT R4, R5, R2, RZ, 0x3c, !PT ;  /* 0x0000000205047212 */ /* 0x000fe200078e3cff */
[----:B------:R-:W-:Y:S01]  /*1800*/  IMAD.SHL.U32 R129, R129, 0x2, RZ ;  /* 0x0000000281817824 */ /* 0x000fe200078e00ff */
[----:B------:R-:W-:-:S02]  /*1810*/  SHF.R.S32.HI R5, RZ, 0x4, R16 ;  /* 0x00000004ff057819 */ /* 0x000fc40000011410 */
[----:B------:R-:W-:Y:S02]  /*1820*/  LEA.HI R7, R7, R3, RZ, 0x2 ;  /* 0x0000000307077211 */ /* 0x000fe400078f10ff */
[----:B------:R-:W-:Y:S02]  /*1830*/  SHF.R.S32.HI R3, RZ, 0x4, R20 ;  /* 0x00000004ff037819 */ /* 0x000fe40000011414 */
[----:B------:R-:W-:Y:S01]  /*1840*/  IADD3 R128, R4, R6, R15 ;  /* 0x0000000604807210 */ /* 0x000fe20007ffe00f */
[----:B------:R-:W-:Y:S01]  /*1850*/  IMAD.SHL.U32 R6, R7, 0x200, RZ ;  /* 0x0000020007067824 */ /* 0x000fe200078e00ff */
[----:B------:R-:W-:Y:S02]  /*1860*/  LEA.HI.SX32 R4, R12, R5, 0x1d ;  /* 0x000000050c047211 */ /* 0x000fe400078feaff */
[----:B------:R-:W-:Y:S01]  /*1870*/  LOP3.LUT R5, R0, 0x18, R100, 0xf8, !PT ;  /* 0x0000001800057812 */ /* 0x000fe200078ef864 */
[----:B------:R-:W-:Y:S01]  /*1880*/  IMAD.SHL.U32 R128, R128, 0x2, RZ ;  /* 0x0000000280807824 */ /* 0x000fe200078e00ff */
[----:B------:R-:W-:Y:S01]  /*1890*/  LEA.HI.SX32 R3, R9, R3, 0x1d ;  /* 0x0000000309037211 */ /* 0x000fe200078feaff */
[----:B------:R-:W-:Y:S01]  /*18a0*/  IMAD.SHL.U32 R97, R4, 0x8, RZ ;  /* 0x0000000804617824 */ /* 0x000fe200078e00ff */
[----:B------:R-:W-:-:S02]  /*18b0*/  LOP3.LUT R8, R5, R2, RZ, 0x3c, !PT ;  /* 0x0000000205087212 */ /* 0x000fc400078e3cff */
[----:B------:R-:W-:Y:S01]  /*18c0*/  SHF.R.S32.HI R7, RZ, 0x1f, R4 ;  /* 0x0000001fff077819 */ /* 0x000fe20000011404 */
[----:B------:R-:W-:Y:S01]  /*18d0*/  IMAD.SHL.U32 R102, R3, 0x8, RZ ;  /* 0x0000000803667824 */ /* 0x000fe200078e00ff */
[----:B------:R-:W-:Y:S02]  /*18e0*/  SHF.R.S32.HI R5, RZ, 0x1f, R3 ;  /* 0x0000001fff057819 */ /* 0x000fe40000011403 */
[----:B------:R-:W-:Y:S02]  /*18f0*/  LOP3.LUT R6, R6, 0x7ffff800, RZ, 0xc0, !PT ;  /* 0x7ffff80006067812 */ /* 0x000fe400078ec0ff */
[----:B------:R-:W-:Y:S02]  /*1900*/  LEA.HI R7, R7, R4, RZ, 0x2 ;  /* 0x0000000407077211 */ /* 0x000fe400078f10ff */
[----:B------:R-:W-:Y:S02]  /*1910*/  LEA.HI R5, R5, R3, RZ, 0x2 ;  /* 0x0000000305057211 */ /* 0x000fe400078f10ff */
[----:B------:R-:W-:Y:S01]  /*1920*/  LOP3.LUT R3, R0, 0x18, R97, 0xf8, !PT ;  /* 0x0000001800037812 */ /* 0x000fe200078ef861 */
[----:B------:R-:W-:Y:S01]  /*1930*/  IMAD.SHL.U32 R4, R7, 0x200, RZ ;  /* 0x0000020007047824 */ /* 0x000fe200078e00ff */
[----:B------:R-:W-:-:S02]  /*1940*/  IADD3 R13, R8, R6, R15 ;  /* 0x00000006080d7210 */ /* 0x000fc40007ffe00f */
[C---:B------:R-:W-:Y:S02]  /*1950*/  LOP3.LUT R8, R0.reuse, 0x8, R26, 0xf8, !PT ;  /* 0x0000000800087812 */ /* 0x040fe400078ef81a */
[-C--:B------:R-:W-:Y:S01]  /*1960*/  LOP3.LUT R6, R3, R2.reuse, RZ, 0x3c, !PT ;  /* 0x0000000203067212 */ /* 0x080fe200078e3cff */
[----:B------:R-:W-:Y:S01]  /*1970*/  IMAD.SHL.U32 R3, R5, 0x200, RZ ;  /* 0x0000020005037824 */ /* 0x000fe200078e00ff */
[----:B------:R-:W-:Y:S01]  /*1980*/  LOP3.LUT R0, R0, 0x18, R102, 0xf8, !PT ;  /* 0x0000001800007812 */ /* 0x000fe200078ef866 */
[----:B------:R-:W-:Y:S01]  /*1990*/  IMAD.SHL.U32 R122, R13, 0x2, RZ ;  /* 0x000000020d7a7824 */ /* 0x000fe200078e00ff */
[-C--:B------:R-:W-:Y:S02]  /*19a0*/  LOP3.LUT R5, R8, R2.reuse, RZ, 0x3c, !PT ;  /* 0x0000000208057212 */ /* 0x080fe400078e3cff */
[----:B------:R-:W-:Y:S02]  /*19b0*/  LOP3.LUT R4, R4, 0x7ffff800, RZ, 0xc0, !PT ;  /* 0x7ffff80004047812 */ /* 0x000fe400078ec0ff */
[----:B------:R-:W-:Y:S01]  /*19c0*/  LOP3.LUT R2, R0, R2, RZ, 0x3c, !PT ;  /* 0x0000000200027212 */ /* 0x000fe200078e3cff */
[----:B------:R-:W-:Y:S01]  /*19d0*/  IMAD R0, R43, c[0x0][0x218], RZ ;  /* 0x000086002b007a24 */ /* 0x000fe200078e02ff */
[----:B------:R-:W-:Y:S01]  /*19e0*/  LOP3.LUT R3, R3, 0x7ffff800, RZ, 0xc0, !PT ;  /* 0x7ffff80003037812 */ /* 0x000fe200078ec0ff */
[----:B------:R-:W-:Y:S01]  /*19f0*/  IMAD.IADD R5, R15, 0x1, R5 ;  /* 0x000000010f057824 */ /* 0x000fe200078e0205 */
[----:B------:R-:W-:-:S02]  /*1a00*/  IADD3 R142, P1, P0, R88, R150, R26 ;  /* 0x00000096588e7210 */ /* 0x000fc4000783e01a */
[--C-:B------:R-:W-:Y:S02]  /*1a10*/  IADD3 R4, R6, R4, R15.reuse ;  /* 0x0000000406047210 */ /* 0x100fe40007ffe00f */
[----:B------:R-:W-:Y:S01]  /*1a20*/  IADD3 R15, R2, R3, R15 ;  /* 0x00000003020f7210 */ /* 0x000fe20007ffe00f */
[----:B------:R-:W-:Y:S01]  /*1a30*/  IMAD R3, R44, c[0x0][0x21c], R0 ;  /* 0x000087002c037a24 */ /* 0x000fe200078e0200 */
[----:B------:R-:W-:Y:S01]  /*1a40*/  IADD3.X R141, R90, R137, R27, P1, P0 ;  /* 0x000000895a8d7210 */ /* 0x000fe20000fe041b */
[----:B------:R-:W-:Y:S01]  /*1a50*/  IMAD.SHL.U32 R121, R4, 0x2, RZ ;  /* 0x0000000204797824 */ /* 0x000fe200078e00ff */
[----:B------:R-:W-:Y:S01]  /*1a60*/  SHF.R.S32.HI R0, RZ, 0x1f, R147 ;  /* 0x0000001fff007819 */ /* 0x000fe20000011493 */
[----:B------:R-:W-:Y:S01]  /*1a70*/  IMAD.IADD R131, R115, 0x1, R3 ;  /* 0x0000000173837824 */ /* 0x000fe200078e0203 */
[----:B------:R-:W-:Y:S01]  /*1a80*/  LOP3.LUT P0, RZ, R21, 0x2, RZ, 0xc0, !PT ;  /* 0x0000000215ff7812 */ /* 0x000fe2000780c0ff */
[----:B------:R-:W-:Y:S01]  /*1a90*/  IMAD.SHL.U32 R120, R15, 0x2, RZ ;  /* 0x000000020f787824 */ /* 0x000fe200078e00ff */
[----:B------:R-:W-:Y:S01]  /*1aa0*/  LEA R86, R5, 0x100, 0x1 ;  /* 0x0000010005567811 */ /* 0x000fe200078e08ff */
[----:B------:R-:W-:Y:S01]  /*1ab0*/  IMAD R2, R0, c[0x0][0x280], RZ ;  /* 0x0000a00000027a24 */ /* 0x000fe200078e02ff */
[----:B------:R-:W-:Y:S01]  /*1ac0*/  LOP3.LUT R118, R12, 0xfffffff8, RZ, 0xc0, !PT ;  /* 0xfffffff80c767812 */ /* 0x000fe200078ec0ff */
[----:B------:R-:W-:Y:S01]  /*1ad0*/  IMAD R0, R0, c[0x0][0x290], RZ ;  /* 0x0000a40000007a24 */ /* 0x000fe200078e02ff */
[----:B------:R-:W-:Y:S01]  /*1ae0*/  LOP3.LUT R103, R9, 0xfffffff8, RZ, 0xc0, !PT ;  /* 0xfffffff809677812 */ /* 0x000fe200078ec0ff */
[C---:B------:R-:W-:Y:S01]  /*1af0*/  IMAD R2, R147.reuse, c[0x0][0x284], R2 ;  /* 0x0000a10093027a24 */ /* 0x040fe200078e0202 */
[----:B------:R-:W-:Y:S01]  /*1b00*/  IADD3 R87, R86, 0x20, RZ ;  /* 0x0000002056577810 */ /* 0x000fe20007ffe0ff */
[----:B------:R-:W-:Y:S01]  /*1b10*/  IMAD R0, R147, c[0x0][0x294], R0 ;  /* 0x0000a50093007a24 */ /* 0x000fe200078e0200 */
[C---:B------:R-:W-:Y:S01]  /*1b20*/  IADD3 R40, R34.reuse, 0x28, RZ ;  /* 0x0000002822287810 */ /* 0x040fe20007ffe0ff */
[----:B------:R-:W-:Y:S01]  /*1b30*/  IMAD.IADD R136, R113, 0x1, R2 ;  /* 0x0000000171887824 */ /* 0x000fe200078e0202 */
[----:B------:R-:W-:Y:S01]  /*1b40*/  IADD3 R38, R34, 0x18, RZ ;  /* 0x0000001822267810 */ /* 0x000fe20007ffe0ff */
[----:B------:R-:W-:Y:S01]  /*1b50*/  IMAD.IADD R134, R2, 0x1, R111 ;  /* 0x0000000102867824 */ /* 0x000fe200078e026f */
[----:B------:R-:W-:Y:S01]  /*1b60*/  SHF.R.S32.HI R125, RZ, 0x1f, R100 ;  /* 0x0000001fff7d7819 */ /* 0x000fe20000011464 */
[----:B------:R-:W-:Y:S01]  /*1b70*/  IMAD.IADD R135, R109, 0x1, R0 ;  /* 0x000000016d877824 */ /* 0x000fe200078e0200 */
[----:B------:R-:W-:Y:S01]  /*1b80*/  SHF.R.S32.HI R127, RZ, 0x1f, R118 ;  /* 0x0000001fff7f7819 */ /* 0x000fe20000011476 */
[----:B------:R-:W-:Y:S01]  /*1b90*/  IMAD.IADD R132, R0, 0x1, R107 ;  /* 0x0000000100847824 */ /* 0x000fe200078e026b */
[----:B------:R-:W-:-:S02]  /*1ba0*/  SHF.R.S32.HI R126, RZ, 0x1f, R103 ;  /* 0x0000001fff7e7819 */ /* 0x000fc40000011467 */
[----:B------:R-:W-:Y:S02]  /*1bb0*/  @P0 IADD3 R87, R86, -0x20, RZ ;  /* 0xffffffe056570810 */ /* 0x000fe40007ffe0ff */
[----:B------:R-:W-:Y:S02]  /*1bc0*/  SHF.R.S32.HI R124, RZ, 0x1f, R97 ;  /* 0x0000001fff7c7819 */ /* 0x000fe40000011461 */
[----:B------:R-:W-:Y:S02]  /*1bd0*/  SHF.R.S32.HI R123, RZ, 0x1f, R102 ;  /* 0x0000001fff7b7819 */ /* 0x000fe40000011466 */
.L_x_680:
        /* <DEDUP_REMOVED lines=8> */
[----:B------:R-:W-:Y:S04]  /*1c60*/  IMAD.IADD R16, R11, 0x1, R2 ;  /* 0x000000010b107824 */ /* 0x000fe800078e0202 */
[----:B------:R-:W-:Y:S01]  /*1c70*/  IMAD.X R2, R16, 0x1, R141, P0 ;  /* 0x0000000110027824 */ /* 0x000fe200000e068d */
[C---:B------:R-:W-:Y:S04]  /*1c80*/  LEA R60, P0, R0.reuse, c[0x0][0x1c8], 0x1 ;  /* 0x00007200003c7a11 */ /* 0x040fe800078008ff */
        /* <DEDUP_REMOVED lines=67> */
.L_x_660:
[----:B------:R-:W-:Y:S05]  /*20c0*/  BSYNC B0 ;  /* 0x0000000000007941 */ /* 0x000fea0003800000 */
.L_x_659:
        /* <DEDUP_REMOVED lines=89> */
.L_x_663:
[----:B------:R-:W-:Y:S05]  /*2660*/  BSYNC B0 ;  /* 0x0000000000007941 */ /* 0x000fea0003800000 */
.L_x_662:
        /* <DEDUP_REMOVED lines=54> */
.L_x_665:
[----:B------:R-:W-:Y:S05]  /*29d0*/  BSYNC B0 ;  /* 0x0000000000007941 */ /* 0x000fea0003800000 */
.L_x_664:
        /* <DEDUP_REMOVED lines=54> */
.L_x_667:
[----:B------:R-:W-:Y:S05]  /*2d40*/  BSYNC B0 ;  /* 0x0000000000007941 */ /* 0x000fea0003800000 */
.L_x_666:
        /* <DEDUP_REMOVED lines=54> */
.L_x_669:
[----:B------:R-:W-:Y:S05]  /*30b0*/  BSYNC B0 ;  /* 0x0000000000007941 */ /* 0x000fea0003800000 */
.L_x_668:
        /* <DEDUP_REMOVED lines=54> */
.L_x_671:
[----:B------:R-:W-:Y:S05]  /*3420*/  BSYNC B0 ;  /* 0x0000000000007941 */ /* 0x000fea0003800000 */
.L_x_670:
        /* <DEDUP_REMOVED lines=54> */
.L_x_658:
        /* <DEDUP_REMOVED lines=44> */
.L_x_673:
[----:B------:R-:W-:Y:S05]  /*3a50*/  BSYNC B0 ;  /* 0x0000000000007941 */ /* 0x000fea0003800000 */
.L_x_672:
        /* <DEDUP_REMOVED lines=133> */
[----:B------:R-:W-:Y:S02]  /*42b0*/  @!P0 FFMA.FTZ R53, R9, R52, -R53 ;  /* 0x0000003409358223 */ /* 0x000fe40000010835 */
        /* <DEDUP_REMOVED lines=14> */
.L_x_675:
[----:B------:R-:W-:Y:S05]  /*43a0*/  BSYNC B0 ;  /* 0x0000000000007941 */ /* 0x000fea0003800000 */
.L_x_674:
        /* <DEDUP_REMOVED lines=34> */
[----:B------:R-:W-:Y:S01]  /*45d0*/  @!P0 SHF.R.U64 R11, R14, 0x10, R15 ;  /* 0x000000100e0b8819 */ /* 0x000fe2000000120f */
[-C--:B------:R-:W-:Y:S01]  /*45e0*/  @!P0 FFMA.FTZ R0, R5, R6.reuse, R0 ;  /* 0x0000000605008223 */ /* 0x080fe20000010000 */
[----:B------:R-:W-:Y:S01]  /*45f0*/  @!P0 HADD2.F32 R25, -RZ, R25.H0_H0 ;  /* 0x20000019ff198230 */ /* 0x000fe20000004100 */
[----:B------:R-:W-:Y:S01]  /*4600*/  @!P0 IMAD.MOV.U32 R5, RZ, RZ, R49 ;  /* 0x000000ffff058224 */ /* 0x000fe200078e0031 */
[----:B------:R-:W-:Y:S01]  /*4610*/  @!P0 HADD2.F32 R44, -RZ, R68.H0_H0 ;  /* 0x20000044ff2c8230 */ /* 0x000fe20000004100 */
[----:B------:R-:W-:Y:S01]  /*4620*/  @!P0 FFMA.FTZ R58, R2, R6, -R10 ;  /* 0x00000006023a8223 */ /* 0x000fe2000001080a */
[----:B------:R-:W-:Y:S01]  /*4630*/  @!P0 HADD2.F32 R11, -RZ, R11.H0_H0 ;  /* 0x2000000bff0b8230 */ /* 0x000fe20000004100 */
        /* <DEDUP_REMOVED lines=32> */
[----:B------:R-:W-:Y:S01]  /*4840*/  @!P0 F2FP.PACK_AB R12, R55, R56 ;  /* 0x00000038370c823e */ /* 0x000fe200000000ff */
[C---:B------:R-:W-:Y:S01]  /*4850*/  @!P0 FFMA.FTZ R54, R6.reuse, R44, -R9 ;  /* 0x0000002c06368223 */ /* 0x040fe20000010809 */
[----:B------:R-:W-:Y:S01]  /*4860*/  @!P0 MOV R9, R50 ;  /* 0x0000003200098202 */ /* 0x000fe20000000f00 */
[----:B------:R-:W-:Y:S01]  /*4870*/  @!P0 FMUL.FTZ R10, R45, R8 ;  /* 0x000000082d0a8220 */ /* 0x000fe20000410000 */
[----:B------:R-:W-:Y:S01]  /*4880*/  @!P0 HADD2.F32 R5, -RZ, R5.H1_H1 ;  /* 0x30000005ff058230 */ /* 0x000fe20000004100 */
[----:B------:R-:W-:Y:S01]  /*4890*/  @!P0 FMUL.FTZ R7, R6, R7 ;  /* 0x0000000706078220 */ /* 0x000fe20000410000 */
[----:B------:R-:W-:Y:S01]  /*48a0*/  @!P0 MOV R17, R12 ;  /* 0x0000000c00118202 */ /* 0x000fe20000000f00 */
[----:B------:R-:W-:Y:S01]  /*48b0*/  @!P0 IMAD.MOV.U32 R6, RZ, RZ, R18 ;  /* 0x000000ffff068224 */ /* 0x000fe200078e0012 */
[----:B------:R-:W-:Y:S01]  /*48c0*/  @!P0 F2FP.PACK_AB R3, R4, R3 ;  /* 0x000000030403823e */ /* 0x000fe200000000ff */
[C---:B------:R-:W-:Y:S01]  /*48d0*/  @!P0 FMUL.FTZ R8, R5.reuse, R8 ;  /* 0x0000000805088220 */ /* 0x040fe20000410000 */
[----:B------:R-:W-:Y:S01]  /*48e0*/  @!P0 HADD2.F32 R30, -RZ, R9.H0_H0 ;  /* 0x20000009ff1e8230 */ /* 0x000fe20000004100 */
[----:B------:R-:W-:Y:S01]  /*48f0*/  @!P0 FFMA.FTZ R53, R5, R46, -R10 ;  /* 0x0000002e05358223 */ /* 0x000fe2000001080a */
[----:B------:R-:W-:Y:S01]  /*4900*/  @!P0 HADD2.F32 R5, -RZ, R31.H1_H1 ;  /* 0x3000001fff058230 */ /* 0x000fe20000004100 */
[----:B------:R-:W-:Y:S01]  /*4910*/  @!P0 IMAD.MOV.U32 R49, RZ, RZ, R3 ;  /* 0x000000ffff318224 */ /* 0x000fe200078e0003 */
[----:B------:R-:W-:Y:S02]  /*4920*/  @!P0 HADD2.F32 R41, -RZ, R9.H1_H1 ;  /* 0x30000009ff298230 */ /* 0x000fe40000004100 */
[--C-:B------:R-:W-:Y:S02]  /*4930*/  @!P0 HADD2.F32 R10, -RZ, R6.reuse.H0_H0 ;  /* 0x20000006ff0a8230 */ /* 0x100fe40000004100 */
[----:B------:R-:W-:Y:S01]  /*4940*/  @!P0 HADD2.F32 R9, -RZ, R6.H1_H1 ;  /* 0x30000006ff098230 */ /* 0x000fe20000004100 */
[----:B------:R-:W-:Y:S01]  /*4950*/  @!P0 FMUL.FTZ R6, R30, R5 ;  /* 0x000000051e068220 */ /* 0x000fe20000410000 */
[----:B------:R-:W-:Y:S01]  /*4960*/  @!P0 HADD2.F32 R31, -RZ, R68.H1_H1 ;  /* 0x30000044ff1f8230 */ /* 0x000fe20000004100 */
        /* <DEDUP_REMOVED lines=21> */
.L_x_677:
[----:B------:R-:W-:Y:S05]  /*4ac0*/  BSYNC B0 ;  /* 0x0000000000007941 */ /* 0x000fea0003800000 */
.L_x_676:
[----:B------:R-:W-:-:S13]  /*4ad0*/  ISETP.GE.AND P0, PT, R28, c[0x0][0x1d4], PT ;  /* 0x000075001c007a0c */ /* 0x000fda0003f06270 */
[----:B------:R-:W-:-:S05]  /*4ae0*/  @P0 BRA `(.L_x_661) ;  /* 0x0000086000000947 */ /* 0x000fca0003800000 */
[----:B------:R-:W2:Y:S01]  /*4af0*/  LDS.128 R44, [R120+0x3100] ;  /* 0x00310000782c7984 */ /* 0x000ea20000000c00 */
[----:B------:R-:W-:Y:S04]  /*4b00*/  IADD3 R0, P1, P0, R88, R80, R103 ;  /* 0x0000005058007210 */ /* 0x000fe8000783e067 */
[----:B------:R-:W-:Y:S02]  /*4b10*/  IADD3.X R2, R90, R79, R126, P1, P0 ;  /* 0x0000004f5a027210 */ /* 0x000fe40000fe047e */
[C---:B------:R-:W-:Y:S01]  /*4b20*/  LEA R52, P0, R0.reuse, c[0x0][0x1c8], 0x1 ;  /* 0x0000720000347a11 */ /* 0x040fe200078008ff */
[----:B------:R-:W3:Y:S03]  /*4b30*/  LDS.128 R12, [R128+0x3100] ;  /* 0x00310000800c7984 */ /* 0x000ee60000000c00 */
[----:B------:R-:W-:Y:S02]  /*4b40*/  LEA.HI.X R53, R0, c[0x0][0x1cc], R2, 0x1, P0 ;  /* 0x0000730000357a11 */ /* 0x000fe400000f0c02 */
[----:B------:R-:W-:-:S13]  /*4b50*/  ISETP.GE.AND P0, PT, R28, c[0x0][0x27c], PT ;  /* 0x00009f001c007a0c */ /* 0x000fda0003f06270 */
[----:B------:R-:W-:Y:S01]  /*4b60*/  @!P0 HADD2.F32 R3, -RZ, R32.H0_H0 ;  /* 0x20000020ff038230 */ /* 0x000fe20000004100 */
[--C-:B------:R-:W-:Y:S01]  /*4b70*/  @!P0 SHF.R.U32.HI R4, RZ, 0x10, R21.reuse ;  /* 0x00000010ff048819 */ /* 0x100fe20000011615 */
[--C-:B-1----:R-:W-:Y:S01]  /*4b80*/  @!P0 HADD2.F32 R18, -RZ, R69.reuse.H1_H1 ;  /* 0x30000045ff128230 */ /* 0x102fe20000004100 */
        /* <DEDUP_REMOVED lines=8> */
[----:B------:R-:W-:Y:S01]  /*4c10*/  @!P0 SHF.R.U64 R20, R64, 0x10, R65 ;  /* 0x0000001040148819 */ /* 0x000fe20000001241 */
[----:B------:R-:W-:Y:S01]  /*4c20*/  @!P0 HADD2.F32 R24, -RZ, R8.H0_H0 ;  /* 0x20000008ff188230 */ /* 0x000fe20000004100 */
[--C-:B------:R-:W-:Y:S01]  /*4c30*/  @!P0 SHF.R.U32.HI R43, RZ, 0x10, R67.reuse ;  /* 0x00000010ff2b8819 */ /* 0x100fe20000011643 */
[----:B--2---:R-:W-:Y:S01]  /*4c40*/  @!P0 IMAD.MOV.U32 R48, RZ, RZ, R46 ;  /* 0x000000ffff308224 */ /* 0x004fe200078e002e */
[----:B------:R-:W-:Y:S01]  /*4c50*/  @!P0 MOV R5, R45 ;  /* 0x0000002d00058202 */ /* 0x000fe20000000f00 */
[----:B------:R-:W-:Y:S01]  /*4c60*/  @!P0 HADD2.F32 R20, -RZ, R20.H0_H0 ;  /* 0x20000014ff148230 */ /* 0x000fe20000004100 */
[----:B------:R-:W-:Y:S01]  /*4c70*/  @!P0 MOV R10, R44 ;  /* 0x0000002c000a8202 */ /* 0x000fe20000000f00 */
[----:B------:R-:W-:Y:S01]  /*4c80*/  @!P0 HADD2.F32 R41, -RZ, R70.H1_H1 ;  /* 0x30000046ff298230 */ /* 0x000fe20000004100 */
[----:B------:R-:W-:Y:S01]  /*4c90*/  @!P0 MOV R31, R47 ;  /* 0x0000002f001f8202 */ /* 0x000fe20000000f00 */
[--C-:B------:R-:W-:Y:S01]  /*4ca0*/  @!P0 HADD2.F32 R21, -RZ, R5.reuse.H0_H0 ;  /* 0x20000005ff158230 */ /* 0x100fe20000004100 */
[----:B------:R-:W-:Y:S01]  /*4cb0*/  @!P0 SHF.R.U64 R66, R66, 0x10, R67 ;  /* 0x0000001042428819 */ /* 0x000fe20000001243 */
[----:B------:R-:W-:Y:S01]  /*4cc0*/  @!P0 HADD2.F32 R23, -RZ, R5.H1_H1 ;  /* 0x30000005ff178230 */ /* 0x000fe20000004100 */
[----:B---3--:R-:W-:Y:S01]  /*4cd0*/  @!P0 MOV R2, R13 ;  /* 0x0000000d00028202 */ /* 0x008fe20000000f00 */
[----:B------:R-:W-:Y:S01]  /*4ce0*/  @!P0 HADD2.F32 R25, -RZ, R48.H0_H0 ;  /* 0x20000030ff198230 */ /* 0x000fe20000004100 */
[-C--:B------:R-:W-:Y:S01]  /*4cf0*/  @!P0 FMUL.FTZ R6, R21, R3.reuse ;  /* 0x0000000315068220 */ /* 0x080fe20000410000 */
[----:B------:R-:W-:Y:S01]  /*4d00*/  @!P0 HADD2.F32 R42, -RZ, R31.H1_H1 ;  /* 0x3000001fff2a8230 */ /* 0x000fe20000004100 */
[----:B------:R-:W-:Y:S01]  /*4d10*/  @!P0 FMUL.FTZ R8, R23, R4 ;  /* 0x0000000417088220 */ /* 0x000fe20000410000 */
[--C-:B------:R-:W-:Y:S02]  /*4d20*/  @!P0 HADD2.F32 R0, -RZ, R2.reuse.H0_H0 ;  /* 0x20000002ff008230 */ /* 0x100fe40000004100 */
[----:B------:R-:W-:Y:S02]  /*4d30*/  @!P0 HADD2.F32 R2, -RZ, R2.H1_H1 ;  /* 0x30000002ff028230 */ /* 0x000fe40000004100 */
[----:B------:R-:W-:Y:S01]  /*4d40*/  @!P0 HADD2.F32 R43, -RZ, R43.H0_H0 ;  /* 0x2000002bff2b8230 */ /* 0x000fe20000004100 */
[C---:B------:R-:W-:Y:S01]  /*4d50*/  @!P0 FFMA.FTZ R58, R0.reuse, R22, -R6 ;  /* 0x00000016003a8223 */ /* 0x040fe20000010806 */
[----:B------:R-:W-:Y:S01]  /*4d60*/  @!P0 MOV R6, R12 ;  /* 0x0000000c00068202 */ /* 0x000fe20000000f00 */
[----:B------:R-:W-:Y:S01]  /*4d70*/  @!P0 FMUL.FTZ R3, R0, R3 ;  /* 0x0000000300038220 */ /* 0x000fe20000410000 */
[----:B------:R-:W-:Y:S01]  /*4d80*/  @!P0 HADD2.F32 R0, -RZ, R32.H1_H1 ;  /* 0x30000020ff008230 */ /* 0x000fe20000004100 */
[C---:B------:R-:W-:Y:S01]  /*4d90*/  @!P0 FMUL.FTZ R4, R2.reuse, R4 ;  /* 0x0000000402048220 */ /* 0x040fe20000410000 */
[----:B------:R-:W-:Y:S01]  /*4da0*/  @!P0 HADD2.F32 R17, -RZ, R10.H0_H0 ;  /* 0x2000000aff118230 */ /* 0x000fe20000004100 */
[----:B------:R-:W-:Y:S01]  /*4db0*/  @!P0 FFMA.FTZ R57, R2, R24, -R8 ;  /* 0x0000001802398223 */ /* 0x000fe20000010808 */
[--C-:B------:R-:W-:Y:S01]  /*4dc0*/  @!P0 HADD2.F32 R5, -RZ, R6.reuse.H0_H0 ;  /* 0x20000006ff058230 */ /* 0x100fe20000004100 */
[----:B------:R-:W-:Y:S01]  /*4dd0*/  @!P0 MOV R8, R14 ;  /* 0x0000000e00088202 */ /* 0x000fe20000000f00 */
[----:B------:R-:W-:Y:S01]  /*4de0*/  @!P0 HADD2.F32 R6, -RZ, R6.H1_H1 ;  /* 0x30000006ff068230 */ /* 0x000fe20000004100 */
[-C--:B------:R-:W-:Y:S01]  /*4df0*/  @!P0 FMUL.FTZ R16, R17, R0.reuse ;  /* 0x0000000011108220 */ /* 0x080fe20000410000 */
[----:B------:R-:W-:Y:S01]  /*4e00*/  @!P0 HADD2.F32 R2, -RZ, R7.H0_H0 ;  /* 0x20000007ff028230 */ /* 0x000fe20000004100 */
[C---:B------:R-:W-:Y:S01]  /*4e10*/  @!P0 FMUL.FTZ R0, R5.reuse, R0 ;  /* 0x0000000005008220 */ /* 0x040fe20000410000 */
[----:B------:R-:W-:Y:S01]  /*4e20*/  @!P0 HADD2.F32 R19, -RZ, R10.H1_H1 ;  /* 0x3000000aff138230 */ /* 0x000fe20000004100 */
[-C--:B------:R-:W-:Y:S01]  /*4e30*/  @!P0 FFMA.FTZ R56, R5, R18.reuse, -R16 ;  /* 0x0000001205388223 */ /* 0x080fe20000010810 */
[----:B------:R-:W-:Y:S01]  /*4e40*/  @!P0 HADD2.F32 R5, -RZ, R33.H0_H0 ;  /* 0x20000021ff058230 */ /* 0x000fe20000004100 */
[----:B------:R-:W-:Y:S01]  /*4e50*/  @!P0 FFMA.FTZ R0, R17, R18, R0 ;  /* 0x0000001211008223 */ /* 0x000fe20000010000 */
[----:B------:R-:W-:Y:S01]  /*4e60*/  @!P0 HADD2.F32 R7, -RZ, R8.H0_H0 ;  /* 0x20000008ff078230 */ /* 0x000fe20000004100 */
[-C--:B------:R-:W-:Y:S01]  /*4e70*/  @!P0 FMUL.FTZ R16, R19, R2.reuse ;  /* 0x0000000213108220 */ /* 0x080fe20000410000 */
[----:B------:R-:W-:Y:S01]  /*4e80*/  @!P0 HADD2.F32 R32, -RZ, R66.H0_H0 ;  /* 0x20000042ff208230 */ /* 0x000fe20000004100 */
[----:B------:R-:W-:Y:S02]  /*4e90*/  @!P0 FMUL.FTZ R10, R25, R5 ;  /* 0x00000005190a8220 */ /* 0x000fe40000410000 */
[C---:B------:R-:W-:Y:S02]  /*4ea0*/  @!P0 FMUL.FTZ R2, R6.reuse, R2 ;  /* 0x0000000206028220 */ /* 0x040fe40000410000 */
[----:B------:R-:W-:Y:S01]  /*4eb0*/  @!P0 FFMA.FTZ R55, R6, R20, -R16 ;  /* 0x0000001406378223 */ /* 0x000fe20000010810 */
[----:B------:R-:W-:Y:S01]  /*4ec0*/  @!P0 MOV R6, R15 ;  /* 0x0000000f00068202 */ /* 0x000fe20000000f00 */
[C---:B------:R-:W-:Y:S01]  /*4ed0*/  @!P0 FMUL.FTZ R5, R7.reuse, R5 ;  /* 0x0000000507058220 */ /* 0x040fe20000410000 */
[----:B------:R-:W-:Y:S01]  /*4ee0*/  @!P0 HADD2.F32 R16, -RZ, R9.H0_H0 ;  /* 0x20000009ff108230 */ /* 0x000fe20000004100 */
[----:B------:R-:W-:Y:S01]  /*4ef0*/  @!P0 FFMA.FTZ R54, R7, R30, -R10 ;  /* 0x0000001e07368223 */ /* 0x000fe2000001080a */
[----:B------:R-:W-:Y:S01]  /*4f00*/  @!P0 HADD2.F32 R7, -RZ, R33.H1_H1 ;  /* 0x30000021ff078230 */ /* 0x000fe20000004100 */
[----:B------:R-:W-:Y:S01]  /*4f10*/  @!P0 FFMA.FTZ R2, R19, R20, R2 ;  /* 0x0000001413028223 */ /* 0x000fe20000010002 */
[----:B------:R-:W-:Y:S01]  /*4f20*/  @!P0 HADD2.F32 R33, -RZ, R31.H0_H0 ;  /* 0x2000001fff218230 */ /* 0x000fe20000004100 */
[----:B------:R-:W-:Y:S01]  /*4f30*/  @!P0 FFMA.FTZ R3, R21, R22, R3 ;  /* 0x0000001615038223 */ /* 0x000fe20000010003 */
[----:B------:R-:W-:Y:S01]  /*4f40*/  @!P0 HADD2.F32 R31, -RZ, R48.H1_H1 ;  /* 0x30000030ff1f8230 */ /* 0x000fe20000004100 */
[----:B------:R-:W-:Y:S01]  /*4f50*/  @!P0 FMUL.FTZ R48, R42, R16 ;  /* 0x000000102a308220 */ /* 0x000fe20000410000 */
[----:B------:R-:W-:Y:S01]  /*4f60*/  @!P0 F2FP.PACK_AB R0, R2, R0 ;  /* 0x000000000200823e */ /* 0x000fe200000000ff */
[----:B------:R-:W-:Y:S01]  /*4f70*/  @!P0 FMUL.FTZ R49, R33, R7 ;  /* 0x0000000721318220 */ /* 0x000fe20000410000 */
[----:B------:R-:W-:Y:S01]  /*4f80*/  @!P0 HADD2.F32 R10, -RZ, R8.H1_H1 ;  /* 0x30000008ff0a8230 */ /* 0x000fe20000004100 */
[----:B------:R-:W-:Y:S01]  /*4f90*/  @!P0 FMUL.FTZ R50, R31, R11 ;  /* 0x0000000b1f328220 */ /* 0x000fe20000410000 */
[--C-:B------:R-:W-:Y:S01]  /*4fa0*/  @!P0 HADD2.F32 R9, -RZ, R6.reuse.H0_H0 ;  /* 0x20000006ff098230 */ /* 0x100fe20000004100 */
[----:B------:R-:W-:Y:S01]  /*4fb0*/  @!P0 FFMA.FTZ R4, R23, R24, R4 ;  /* 0x0000001817048223 */ /* 0x000fe20000010004 */
[----:B------:R-:W-:Y:S01]  /*4fc0*/  @!P0 HADD2.F32 R8, -RZ, R6.H1_H1 ;  /* 0x30000006ff088230 */ /* 0x000fe20000004100 */
[----:B------:R-:W-:Y:S02]  /*4fd0*/  @!P0 FFMA.FTZ R50, R10, R32, -R50 ;  /* 0x000000200a328223 */ /* 0x000fe40000010832 */
[----:B------:R-:W-:Y:S01]  /*4fe0*/  @!P0 FFMA.FTZ R49, R9, R41, -R49 ;  /* 0x0000002909318223 */ /* 0x000fe20000010831 */
[----:B------:R-:W-:Y:S01]  /*4ff0*/  @!P0 F2FP.PACK_AB R3, R4, R3 ;  /* 0x000000030403823e */ /* 0x000fe200000000ff */
[----:B------:R-:W-:Y:S01]  /*5000*/  @!P0 FFMA.FTZ R51, R8, R43, -R48 ;  /* 0x0000002b08338223 */ /* 0x000fe20000010830 */
[----:B------:R-:W-:Y:S01]  /*5010*/  @!P0 F2FP.PACK_AB R48, R57, R58 ;  /* 0x0000003a3930823e */ /* 0x000fe200000000ff */
[----:B------:R-:W-:Y:S01]  /*5020*/  @!P0 FMUL.FTZ R6, R10, R11 ;  /* 0x0000000b0a068220 */ /* 0x000fe20000410000 */
[----:B------:R-:W-:Y:S01]  /*5030*/  @!P0 F2FP.PACK_AB R11, R55, R56 ;  /* 0x00000038370b823e */ /* 0x000fe200000000ff */
[----:B------:R-:W-:Y:S01]  /*5040*/  @!P0 FMUL.FTZ R7, R9, R7 ;  /* 0x0000000709078220 */ /* 0x000fe20000410000 */
[----:B------:R-:W-:Y:S01]  /*5050*/  @!P0 F2FP.PACK_AB R10, R51, R49 ;  /* 0x00000031330a823e */ /* 0x000fe200000000ff */
[----:B------:R-:W-:Y:S01]  /*5060*/  @!P0 FFMA.FTZ R5, R25, R30, R5 ;  /* 0x0000001e19058223 */ /* 0x000fe20000010005 */
[----:B------:R-:W-:Y:S01]  /*5070*/  @!P0 F2FP.PACK_AB R9, R50, R54 ;  /* 0x000000363209823e */ /* 0x000fe200000000ff */
[----:B------:R-:W-:Y:S01]  /*5080*/  @!P0 FMUL.FTZ R8, R8, R16 ;  /* 0x0000001008088220 */ /* 0x000fe20000410000 */
[----:B------:R-:W-:Y:S01]  /*5090*/  @!P0 MOV R13, R48 ;  /* 0x00000030000d8202 */ /* 0x000fe20000000f00 */
[----:B------:R-:W-:Y:S01]  /*50a0*/  @!P0 FFMA.FTZ R6, R31, R32, R6 ;  /* 0x000000201f068223 */ /* 0x000fe20000010006 */
[----:B------:R-:W-:Y:S01]  /*50b0*/  @!P0 MOV R14, R9 ;  /* 0x00000009000e8202 */ /* 0x000fe20000000f00 */
[----:B------:R-:W-:Y:S01]  /*50c0*/  @!P0 FFMA.FTZ R7, R33, R41, R7 ;  /* 0x0000002921078223 */ /* 0x000fe20000010007 */
[----:B------:R-:W-:Y:S01]  /*50d0*/  @!P0 MOV R15, R10 ;  /* 0x0000000a000f8202 */ /* 0x000fe20000000f00 */
[----:B------:R-:W-:Y:S01]  /*50e0*/  @!P0 IMAD.MOV.U32 R12, RZ, RZ, R11 ;  /* 0x000000ffff0c8224 */ /* 0x000fe200078e000b */
[----:B------:R-:W-:Y:S01]  /*50f0*/  @!P0 F2FP.PACK_AB R5, R6, R5 ;  /* 0x000000050605823e */ /* 0x000fe200000000ff */
[----:B------:R-:W-:Y:S01]  /*5100*/  @!P0 FFMA.FTZ R8, R42, R43, R8 ;  /* 0x0000002b2a088223 */ /* 0x000fe20000010008 */
[----:B------:R-:W-:Y:S01]  /*5110*/  @!P0 MOV R45, R3 ;  /* 0x00000003002d8202 */ /* 0x000fe20000000f00 */
[----:B------:R-:W-:Y:S01]  /*5120*/  @!P0 IMAD.MOV.U32 R44, RZ, RZ, R0 ;  /* 0x000000ffff2c8224 */ /* 0x000fe200078e0000 */
[----:B------:R1:W-:Y:S01]  /*5130*/  STG.E.128 [R52.64], R12 ;  /* 0x0000000c34007986 */ /* 0x0003e2000c101d06 */
[----:B------:R-:W-:Y:S02]  /*5140*/  @!P0 MOV R46, R5 ;  /* 0x00000005002e8202 */ /* 0x000fe40000000f00 */
[----:B------:R-:W-:Y:S04]  /*5150*/  @!P0 F2FP.PACK_AB R7, R8, R7 ;  /* 0x000000070807823e */ /* 0x000fe800000000ff */
[----:B------:R-:W-:Y:S02]  /*5160*/  @!P0 MOV R47, R7 ;  /* 0x00000007002f8202 */ /* 0x000fe40000000f00 */
[----:B------:R-:W-:-:S13]  /*5170*/  ISETP.GE.AND P0, PT, R102, c[0x0][0x1d4], PT ;  /* 0x0000750066007a0c */ /* 0x000fda0003f06270 */
[----:B------:R-:W-:-:S05]  /*5180*/  @P0 BRA `(.L_x_661) ;  /* 0x000001c000000947 */ /* 0x000fca0003800000 */
[----:B------:R-:W-:Y:S04]  /*5190*/  IADD3 R0, P1, P0, R88, R80, R102 ;  /* 0x0000005058007210 */ /* 0x000fe8000783e066 */
[----:B------:R-:W-:Y:S02]  /*51a0*/  IADD3.X R3, R90, R79, R123, P1, P0 ;  /* 0x0000004f5a037210 */ /* 0x000fe40000fe047b */
[C---:B------:R-:W-:Y:S04]  /*51b0*/  LEA R2, P0, R0.reuse, c[0x0][0x1c8], 0x1 ;  /* 0x0000720000027a11 */ /* 0x040fe800078008ff */
[----:B------:R-:W-:Y:S05]  /*51c0*/  LEA.HI.X R3, R0, c[0x0][0x1cc], R3, 0x1, P0 ;  /* 0x0000730000037a11 */ /* 0x000fea00000f0c03 */
[----:B------:R2:W-:Y:S01]  /*51d0*/  STG.E.128 [R2.64], R44 ;  /* 0x0000002c02007986 */ /* 0x0005e2000c101d06 */
[----:B------:R-:W-:-:S05]  /*51e0*/  BRA `(.L_x_661) ;  /* 0x0000016000007947 */ /* 0x000fca0003800000 */
.L_x_657:
[----:B------:R-:W-:Y:S05]  /*51f0*/  IMAD R0, R78, -0x40, R96 ;  /* 0xffffffc04e007824 */ /* 0x000fea00078e0260 */
[----:B------:R-:W-:Y:S04]  /*5200*/  IMNMX R0, R0, 0x40, PT ;  /* 0x0000004000007817 */ /* 0x000fe80003800200 */
[----:B------:R-:W-:-:S13]  /*5210*/  ISETP.GE.AND P0, PT, R92, R0, PT ;  /* 0x000000005c00720c */ /* 0x000fda0003f06270 */
[----:B------:R-:W-:-:S05]  /*5220*/  @P0 BRA `(.L_x_661) ;  /* 0x0000012000000947 */ /* 0x000fca0003800000 */
[----:B------:R-:W-:-:S13]  /*5230*/  ISETP.GE.AND P0, PT, R26, c[0x0][0x1d4], PT ;  /* 0x000075001a007a0c */ /* 0x000fda0003f06270 */
[----:B------:R-:W1:Y:S04]  /*5240*/  @!P0 LDS.128 R4, [R86+0x3000] ;  /* 0x0030000056048984 */ /* 0x000e680000000c00 */
[----:B-1----:R-:W-:Y:S01]  /*5250*/  @!P0 STG.E.128 [R60.64], R4 ;  /* 0x000000043c008986 */ /* 0x002fe2000c101d06 */
[----:B------:R-:W-:-:S13]  /*5260*/  ISETP.GE.AND P0, PT, R29, c[0x0][0x1d4], PT ;  /* 0x000075001d007a0c */ /* 0x000fda0003f06270 */
[----:B------:R-:W1:Y:S04]  /*5270*/  @!P0 LDS.128 R4, [R87+0x3000] ;  /* 0x0030000057048984 */ /* 0x000e680000000c00 */
[----:B-1----:R-:W-:Y:S01]  /*5280*/  @!P0 STG.E.128 [R60.64+0x20], R4 ;  /* 0x000020043c008986 */ /* 0x002fe2000c101d06 */
        /* <DEDUP_REMOVED lines=11> */
[----:B-1----:R1:W-:Y:S02]  /*5340*/  @!P0 STG.E.128 [R60.64+0xa0], R4 ;  /* 0x0000a0043c008986 */ /* 0x0023e4000c101d06 */
.L_x_661:
[----:B------:R-:W-:Y:S05]  /*5350*/  BSYNC B1 ;  /* 0x0000000000017941 */ /* 0x000fea0003800000 */
.L_x_656:
[C---:B-1----:R-:W-:Y:S01]  /*5360*/  IMAD.SHL.U32 R10, R78.reuse, 0x40, RZ ;  /* 0x000000404e0a7824 */ /* 0x042fe200078e00ff */
[----:B------:R-:W-:Y:S01]  /*5370*/  SHF.L.U64.HI R9, R78, 0x6, R91 ;  /* 0x000000064e097819 */ /* 0x000fe2000001025b */
[----:B------:R-:W-:Y:S02]  /*5380*/  BSSY B0, `(.L_x_678) ;  /* 0x0000044000007945 */ /* 0x000fe40003800000 */
[----:B--2--5:R-:W-:Y:S01]  /*5390*/  IMAD.IADD R3, R138, 0x1, -R10 ;  /* 0x000000018a037824 */ /* 0x024fe200078e0a0a */
[----:B------:R-:W-:Y:S04]  /*53a0*/  IADD3 R0, P0, R10, R139, RZ ;  /* 0x0000008b0a007210 */ /* 0x000fe80007f1e0ff */
[----:B------:R-:W-:Y:S02]  /*53b0*/  IADD3.X R2, R9, R145, RZ, P0, !PT ;  /* 0x0000009109027210 */ /* 0x000fe400007fe4ff */
[----:B------:R-:W-:-:S13]  /*53c0*/  ISETP.GE.AND P0, PT, R3, 0x21, PT ;  /* 0x000000210300780c */ /* 0x000fda0003f06270 */
[----:B------:R-:W-:Y:S02]  /*53d0*/  @P0 IADD3 R8, P1, R0, 0x20, RZ ;  /* 0x0000002000080810 */ /* 0x000fe40007f3e0ff */
[----:B------:R-:W-:Y:S03]  /*53e0*/  @P0 MOV R7, R101 ;  /* 0x0000006500070202 */ /* 0x000fe60000000f00 */
[----:B------:R-:W-:Y:S01]  /*53f0*/  @P0 IMAD.X R6, RZ, RZ, R2, P1 ;  /* 0x000000ffff060224 */ /* 0x000fe200008e0602 */
[----:B------:R-:W-:-:S13]  /*5400*/  ISETP.GE.AND P1, PT, R3, 0x1, PT ;  /* 0x000000010300780c */ /* 0x000fda0003f26270 */
[----:B------:R-:W-:Y:S01]  /*5410*/  @P1 MOV R3, R101 ;  /* 0x0000006500031202 */ /* 0x000fe20000000f00 */
[----:B------:R-:W-:Y:S02]  /*5420*/  @P1 IMAD R4, R2, c[0x0][0x258], RZ ;  /* 0x0000960002041a24 */ /* 0x000fe400078e02ff */
[----:B------:R-:W-:Y:S04]  /*5430*/  @P1 IMAD.MOV.U32 R2, RZ, RZ, R98 ;  /* 0x000000ffff021224 */ /* 0x000fe800078e0062 */
[C---:B------:R-:W-:Y:S04]  /*5440*/  @P1 IMAD.WIDE.U32 R2, R0.reuse, c[0x0][0x258], R2 ;  /* 0x0000960000021a25 */ /* 0x040fe800078e0002 */
[----:B------:R-:W-:Y:S01]  /*5450*/  @P1 IMAD R0, R0, c[0x0][0x25c], R4 ;  /* 0x0000970000001a24 */ /* 0x000fe200078e0204 */
[C---:B------:R-:W-:Y:S03]  /*5460*/  @P1 LEA R4, P2, R2.reuse, c[0x0][0x250], 0x1 ;  /* 0x0000940002041a11 */ /* 0x040fe600078408ff */
[----:B------:R-:W-:Y:S05]  /*5470*/  @P1 IMAD.IADD R0, R3, 0x1, R0 ;  /* 0x0000000103001824 */ /* 0x000fea00078e0200 */
        /* <DEDUP_REMOVED lines=28> */
[----:B------:R-:W-:Y:S04]  /*5640*/  IMAD.WIDE.U32 R4, R0, c[0x0][0x208], R4 ;  /* 0x0000820000047a25 */ /* 0x000fe800078e0004 */
[----:B------:R-:W-:Y:S04]  /*5650*/  IMAD R2, R2, c[0x0][0x208], RZ ;  /* 0x0000820002027a24 */ /* 0x000fe800078e02ff */
[----:B------:R-:W-:Y:S01]  /*5660*/  IMAD R0, R0, c[0x0][0x20c], R2 ;  /* 0x0000830000007a24 */ /* 0x000fe200078e0202 */
[C---:B------:R-:W-:Y:S03]  /*5670*/  LEA R2, P0, R4.reuse, c[0x0][0x1f8], 0x1 ;  /* 0x00007e0004027a11 */ /* 0x040fe600078008ff */
[----:B------:R-:W-:Y:S05]  /*5680*/  IMAD.IADD R0, R5, 0x1, R0 ;  /* 0x0000000105007824 */ /* 0x000fea00078e0200 */
[----:B------:R-:W-:Y:S02]  /*5690*/  LEA.HI.X R3, R4, c[0x0][0x1fc], R0, 0x1, P0 ;  /* 0x00007f0004037a11 */ /* 0x000fe400000f0c00 */
[----:B------:R-:W-:-:S13]  /*56a0*/  ISETP.GE.AND P0, PT, R26, c[0x0][0x1d4], PT ;  /* 0x000075001a007a0c */ /* 0x000fda0003f06270 */
[----:B------:R-:W1:Y:S04]  /*56b0*/  @!P0 LDS.128 R4, [R86] ;  /* 0x0000000056048984 */ /* 0x000e680000000c00 */
[----:B-1----:R-:W-:Y:S01]  /*56c0*/  @!P0 STG.E.128 [R2.64], R4 ;  /* 0x0000000402008986 */ /* 0x002fe2000c101d06 */
[----:B------:R-:W-:-:S13]  /*56d0*/  ISETP.GE.AND P0, PT, R29, c[0x0][0x1d4], PT ;  /* 0x000075001d007a0c */ /* 0x000fda0003f06270 */
[----:B------:R-:W1:Y:S04]  /*56e0*/  @!P0 LDS.128 R4, [R87] ;  /* 0x0000000057048984 */ /* 0x000e680000000c00 */
        /* <DEDUP_REMOVED lines=13> */
.L_x_679:
[----:B-1----:R-:W-:Y:S05]  /*57c0*/  BSYNC B0 ;  /* 0x0000000000007941 */ /* 0x002fea0003800000 */
.L_x_678:
        /* <DEDUP_REMOVED lines=25> */
.L_x_655:
[----:B------:R-:W2:Y:S01]  /*5960*/  LDL R189, [R1] ;  /* 0x0000000001bd7983 */ /* 0x000ea20000100800 */
[----:B------:R-:W-:-:S05]  /*5970*/  IMAD.MOV.U32 R29, RZ, RZ, c[0x0][0x2c4] ;  /* 0x0000b100ff1d7624 */ /* 0x000fca00078e00ff */
[----:B------:R-:W-:Y:S01]  /*5980*/  ISETP.NE.AND P2, PT, R29, 0x1, PT ;  /* 0x000000011d00780c */ /* 0x000fe20003f45270 */
[----:B------:R-:W-:Y:S01]  /*5990*/  CS2R R94, SRZ ;  /* 0x00000000005e7805 */ /* 0x000fe2000001ff00 */
[----:B------:R-:W-:Y:S01]  /*59a0*/  IADD3 R6, R148, R146, RZ ;  /* 0x0000009294067210 */ /* 0x000fe20007ffe0ff */
[----:B------:R-:W-:Y:S01]  /*59b0*/  IMAD.MOV.U32 R11, RZ, RZ, RZ ;  /* 0x000000ffff0b7224 */ /* 0x000fe200078e00ff */
[----:B------:R-:W-:Y:S01]  /*59c0*/  PLOP3.LUT P4, PT, PT, PT, PT, 0x80, 0x0 ;  /* 0x000000000000781c */ /* 0x000fe20003f8f070 */
[----:B------:R-:W-:Y:S01]  /*59d0*/  IMAD.MOV.U32 R92, RZ, RZ, RZ ;  /* 0x000000ffff5c7224 */ /* 0x000fe200078e00ff */
[----:B------:R-:W-:Y:S01]  /*59e0*/  CS2R R98, SRZ ;  /* 0x0000000000627805 */ /* 0x000fe2000001ff00 */
[----:B------:R-:W-:Y:S01]  /*59f0*/  CS2R R96, SRZ ;  /* 0x0000000000607805 */ /* 0x000fe2000001ff00 */
[----:B------:R-:W-:Y:S01]  /*5a00*/  MOV R12, RZ ;  /* 0x000000ff000c7202 */ /* 0x000fe20000000f00 */
[----:B------:R-:W-:Y:S01]  /*5a10*/  IMAD.MOV.U32 R90, RZ, RZ, RZ ;  /* 0x000000ffff5a7224 */ /* 0x000fe200078e00ff */
[----:B------:R-:W-:Y:S01]  /*5a20*/  CS2R R88, SRZ ;  /* 0x0000000000587805 */ /* 0x000fe2000001ff00 */
[----:B------:R-:W-:Y:S01]  /*5a30*/  CS2R R86, SRZ ;  /* 0x0000000000567805 */ /* 0x000fe2000001ff00 */
[----:B-1----:R-:W-:Y:S01]  /*5a40*/  CS2R R84, SRZ ;  /* 0x0000000000547805 */ /* 0x002fe2000001ff00 */
        /* <DEDUP_REMOVED lines=22> */
[----:B------:R-:W-:Y:S01]  /*5bb0*/  IMAD.MOV.U32 R28, RZ, RZ, RZ ;  /* 0x000000ffff1c7224 */ /* 0x000fe200078e00ff */
[----:B------:R-:W-:Y:S01]  /*5bc0*/  MOV R160, RZ ;  /* 0x000000ff00a07202 */ /* 0x000fe20000000f00 */
[----:B------:R-:W-:Y:S01]  /*5bd0*/  CS2R R30, SRZ ;  /* 0x00000000001e7805 */ /* 0x000fe2000001ff00 */
[----:B------:R-:W-:Y:S01]  /*5be0*/  IMAD.MOV.U32 R152, RZ, RZ, RZ ;  /* 0x000000ffff987224 */ /* 0x000fe200078e00ff */
[----:B------:R-:W-:Y:S01]  /*5bf0*/  MOV R158, RZ ;  /* 0x000000ff009e7202 */ /* 0x000fe20000000f00 */
[----:B------:R-:W-:Y:S01]  /*5c00*/  CS2R R32, SRZ ;  /* 0x0000000000207805 */ /* 0x000fe2000001ff00 */
        /* <DEDUP_REMOVED lines=30> */
[----:B--2---:R-:W-:-:S05]  /*5df0*/  IADD3 R0, R189, 0x7f, RZ ;  /* 0x0000007fbd007810 */ /* 0x004fca0007ffe0ff */
[----:B------:R-:W-:-:S05]  /*5e00*/  @P2 IMAD.HI.U32 R2, R0, c[0x0][0x2c8], RZ ;  /* 0x0000b20000022a27 */ /* 0x000fca00078e00ff */
[----:B------:R-:W-:-:S05]  /*5e10*/  @P2 SHF.R.U32.HI R0, RZ, c[0x0][0x2cc], R2 ;  /* 0x0000b300ff002a19 */ /* 0x000fca0000011602 */
[----:B------:R-:W-:-:S05]  /*5e20*/  IMAD.IADD R0, R156, 0x1, R0 ;  /* 0x000000019c007824 */ /* 0x000fca00078e0200 */
[----:B------:R-:W-:-:S04]  /*5e30*/  SHF.R.S32.HI R2, RZ, 0x1f, R0 ;  /* 0x0000001fff027819 */ /* 0x000fc80000011400 */
[----:B------:R-:W-:-:S04]  /*5e40*/  LEA.HI R0, R2, R0, RZ, 0x6 ;  /* 0x0000000002007211 */ /* 0x000fc800078f30ff */
[----:B------:R-:W-:-:S04]  /*5e50*/  SHF.R.S32.HI R0, RZ, 0x6, R0 ;  /* 0x00000006ff007819 */ /* 0x000fc80000011400 */
[----:B------:R-:W-:-:S04]  /*5e60*/  IMNMX R204, R155, R0, PT ;  /* 0x000000009bcc7217 */ /* 0x000fc80003800200 */
[----:B------:R-:W-:Y:S01]  /*5e70*/  ISETP.GE.AND P0, PT, R204, 0x1, PT ;  /* 0x00000001cc00780c */ /* 0x000fe20003f06270 */
[----:B------:R-:W-:Y:S01]  /*5e80*/  CS2R R154, SRZ ;  /* 0x00000000009a7805 */ /* 0x000fe2000001ff00 */
[----:B------:R-:W-:-:S11]  /*5e90*/  IMAD.MOV.U32 R156, RZ, RZ, RZ ;  /* 0x000000ffff9c7224 */ /* 0x000fd600078e00ff */
[----:B------:R-:W-:Y:S05]  /*5ea0*/  @!P0 BRA `(.L_x_681) ;  /* 0x0001549000008947 */ /* 0x000fea0003800000 */
[----:B------:R-:W2:Y:S01]  /*5eb0*/  LDL R48, [R1+0x84] ;  /* 0x0000840001307983 */ /* 0x000ea20000100800 */
[----:B------:R-:W-:-:S03]  /*5ec0*/  ISETP.NE.U32.AND P0, PT, RZ, c[0x0][0x340], PT ;  /* 0x0000d000ff007a0c */ /* 0x000fc60003f05070 */
[----:B------:R-:W3:Y:S01]  /*5ed0*/  LDL R157, [R1+0x80] ;  /* 0x00008000019d7983 */ /* 0x000ee20000100800 */
[----:B------:R-:W-:-:S13]  /*5ee0*/  ISETP.NE.AND.EX P1, PT, RZ, c[0x0][0x344], PT, P0 ;  /* 0x0000d100ff007a0c */ /* 0x000fda0003f25300 */
[----:B------:R-:W-:Y:S01]  /*5ef0*/  @P1 IMAD.MOV.U32 R2, RZ, RZ, 0x4 ;  /* 0x00000004ff021424 */ /* 0x000fe200078e00ff */
[----:B------:R-:W-:Y:S01]  /*5f00*/  SHF.R.S32.HI R16, RZ, 0x1f, R165 ;  /* 0x0000001fff107819 */ /* 0x000fe200000114a5 */
[----:B------:R-:W1:Y:S01]  /*5f10*/  S2R R49, SR_CTAID.Y ;  /* 0x0000000000317919 */ /* 0x000e620000002600 */
[----:B------:R-:W-:Y:S02]  /*5f20*/  SHF.R.S32.HI R0, RZ, 0x1f, R149 ;  /* 0x0000001fff007819 */ /* 0x000fe40000011495 */
[CC--:B------:R-:W-:Y:S02]  /*5f30*/  LEA.HI R115, R16.reuse, R165.reuse, RZ, 0x3 ;  /* 0x000000a510737211 */ /* 0x0c0fe400078f18ff */
[----:B------:R-:W-:Y:S01]  /*5f40*/  LEA.HI R10, R16, R165, RZ, 0x2 ;  /* 0x000000a5100a7211 */ /* 0x000fe200078f10ff */
[----:B------:R-:W-:Y:S01]  /*5f50*/  IMAD R0, R0, c[0x0][0x178], RZ ;  /* 0x00005e0000007a24 */ /* 0x000fe200078e02ff */
[----:B------:R-:W-:-:S03]  /*5f60*/  SHF.R.S32.HI R113, RZ, 0x3, R115 ;  /* 0x00000003ff717819 */ /* 0x000fc60000011473 */
[----:B------:R-:W-:Y:S02]  /*5f70*/  IMAD R4, R149, c[0x0][0x17c], R0 ;  /* 0x00005f0095047a24 */ /* 0x000fe400078e0200 */
[----:B------:R-:W-:Y:S01]  /*5f80*/  IMAD.SHL.U32 R0, R113, 0x40, RZ ;  /* 0x0000004071007824 */ /* 0x000fe200078e00ff */
[----:B------:R-:W-:-:S04]  /*5f90*/  SHF.R.S32.HI R92, RZ, 0x2, R10 ;  /* 0x00000002ff5c7819 */ /* 0x000fc8000001140a */
[----:B------:R-:W-:Y:S01]  /*5fa0*/  LOP3.LUT R0, R0, 0xc0, RZ, 0xc0, !PT ;  /* 0x000000c000007812 */ /* 0x000fe200078ec0ff */
[----:B------:R-:W-:Y:S02]  /*5fb0*/  IMAD R5, R169, c[0x0][0x1b8], RZ ;  /* 0x00006e00a9057a24 */ /* 0x000fe400078e02ff */
[----:B--2---:R-:W-:-:S05]  /*5fc0*/  @P1 IMAD.WIDE R2, R48, R2, c[0x0][0x340] ;  /* 0x0000d00030021625 */ /* 0x004fca00078e0202 */
[----:B------:R2:W4:Y:S01]  /*5fd0*/  @P1 LDG.E R21, [R2.64] ;  /* 0x0000000602151981 */ /* 0x000522000c1e1900 */
[----:B------:R-:W-:Y:S01]  /*5fe0*/  SHF.R.S32.HI R17, RZ, 0x1f, R48 ;  /* 0x0000001fff117819 */ /* 0x000fe20000011430 */
[----:B---3--:R-:W-:Y:S01]  /*5ff0*/  IMAD R44, R157, c[0x0][0x2c4], RZ ;  /* 0x0000b1009d2c7a24 */ /* 0x008fe200078e02ff */
[----:B------:R-:W-:Y:S01]  /*6000*/  LEA.HI R151, R16, R165, RZ, 0x5 ;  /* 0x000000a510977211 */ /* 0x000fe200078f28ff */
[----:B------:R-:W-:Y:S03]  /*6010*/  BSSY B0, `(.L_x_682) ;  /* 0x0000084000007945 */ /* 0x000fe60003800000 */
[----:B------:R-:W-:Y:S02]  /*6020*/  SHF.R.S32.HI R150, RZ, 0x5, R151 ;  /* 0x00000005ff967819 */ /* 0x000fe40000011497 */
[----:B--2---:R-:W-:-:S05]  /*6030*/  LOP3.LUT R2, R10, 0xfffffffc, RZ, 0xc0, !PT ;  /* 0xfffffffc0a027812 */ /* 0x004fca00078ec0ff */
[----:B------:R-:W-:Y:S02]  /*6040*/  IMAD.IADD R146, R165, 0x1, -R2 ;  /* 0x00000001a5927824 */ /* 0x000fe400078e0a02 */
[----:B------:R-:W-:-:S04]  /*6050*/  IMAD.WIDE.U32 R2, R149, c[0x0][0x178], RZ ;  /* 0x00005e0095027a25 */ /* 0x000fc800078e00ff */
[C---:B------:R-:W-:Y:S01]  /*6060*/  IMAD.SHL.U32 R12, R146.reuse, 0x8, RZ ;  /* 0x00000008920c7824 */ /* 0x040fe200078e00ff */
[----:B------:R-:W-:Y:S01]  /*6070*/  IADD3 R3, R3, R4, RZ ;  /* 0x0000000403037210 */ /* 0x000fe20007ffe0ff */
[----:B------:R-:W-:-:S03]  /*6080*/  IMAD R11, R146, 0x20, R92 ;  /* 0x00000020920b7824 */ /* 0x000fc600078e025c */
[----:B------:R-:W-:Y:S01]  /*6090*/  LOP3.LUT R4, R0, 0x18, R12, 0xf8, !PT ;  /* 0x0000001800047812 */ /* 0x000fe200078ef80c */
[----:B-1----:R-:W-:Y:S01]  /*60a0*/  IMAD.WIDE.U32 R2, R49, c[0x0][0x1b8], R2 ;  /* 0x00006e0031027a25 */ /* 0x002fe200078e0002 */
[----:B------:R-:W-:Y:S02]  /*60b0*/  SHF.R.U32.HI R0, RZ, 0x3, R0 ;  /* 0x00000003ff007819 */ /* 0x000fe40000011600 */
[----:B------:R-:W-:Y:S01]  /*60c0*/  IADD3 R8, R12, 0x40, RZ ;  /* 0x000000400c087810 */ /* 0x000fe20007ffe0ff */
[----:B------:R-:W-:Y:S01]  /*60d0*/  IMAD.IADD R11, R189, 0x1, R11 ;  /* 0x00000001bd0b7824 */ /* 0x000fe200078e020b */
[----:B------:R-:W-:Y:S01]  /*60e0*/  LOP3.LUT R20, R4, R0, RZ, 0x3c, !PT ;  /* 0x0000000004147212 */ /* 0x000fe200078e3cff */
[----:B------:R-:W-:Y:S01]  /*60f0*/  IMAD R4, R49, c[0x0][0x1bc], R5 ;  /* 0x00006f0031047a24 */ /* 0x000fe200078e0205 */
[----:B------:R-:W-:Y:S02]  /*6100*/  SHF.R.S32.HI R5, RZ, 0x1f, R6 ;  /* 0x0000001fff057819 */ /* 0x000fe40000011406 */
[C---:B------:R-:W-:Y:S01]  /*6110*/  IADD3 R0, P0, R92.reuse, R6, RZ ;  /* 0x000000065c007210 */ /* 0x040fe20007f1e0ff */
[----:B------:R-:W-:Y:S01]  /*6120*/  IMAD.IADD R3, R3, 0x1, R4 ;  /* 0x0000000103037824 */ /* 0x000fe200078e0204 */
[----:B------:R-:W-:Y:S01]  /*6130*/  MOV R7, R11 ;  /* 0x0000000b00077202 */ /* 0x000fe20000000f00 */
[----:B------:R-:W-:Y:S01]  /*6140*/  @P2 IMAD.HI.U32 R6, R11, c[0x0][0x2c8], RZ ;  /* 0x0000b2000b062a27 */ /* 0x000fe200078e00ff */
[----:B------:R-:W-:-:S02]  /*6150*/  LEA.HI.X.SX32 R4, R92, R5, 0x1, P0 ;  /* 0x000000055c047211 */ /* 0x000fc400000f0eff */
[----:B------:R-:W-:Y:S02]  /*6160*/  ISETP.NE.U32.AND P0, PT, RZ, c[0x0][0x348], PT ;  /* 0x0000d200ff007a0c */ /* 0x000fe40003f05070 */
        /* <DEDUP_REMOVED lines=12> */
[----:B------:R-:W-:Y:S01]  /*6230*/  ISETP.GE.AND P3, PT, R8, c[0x0][0x1d4], PT ;  /* 0x0000750008007a0c */ /* 0x000fe20003f66270 */
[----:B------:R-:W-:Y:S01]  /*6240*/  IMAD.WIDE.U32 R8, R0, c[0x0][0x208], R12 ;  /* 0x0000820000087a25 */ /* 0x000fe200078e000c */
[----:B------:R-:W-:Y:S02]  /*6250*/  SEL R0, R48, RZ, !P0 ;  /* 0x000000ff30007207 */ /* 0x000fe40004000000 */
[----:B------:R-:W-:Y:S01]  /*6260*/  LOP3.LUT R4, R4, 0x7fffffe, RZ, 0xc0, !PT ;  /* 0x07fffffe04047812 */ /* 0x000fe200078ec0ff */
[----:B------:R-:W-:Y:S01]  /*6270*/  IMAD.IADD R105, R165, 0x1, -R5 ;  /* 0x00000001a5697824 */ /* 0x000fe200078e0a05 */
[----:B------:R-:W-:Y:S01]  /*6280*/  IADD3 R10, -R7, RZ, RZ ;  /* 0x000000ff070a7210 */ /* 0x000fe20007ffe1ff */
[----:B------:R-:W-:Y:S01]  /*6290*/  IMAD R5, R6, c[0x0][0x1c0], RZ ;  /* 0x0000700006057a24 */ /* 0x000fe200078e02ff */
[----:B------:R-:W-:Y:S01]  /*62a0*/  IADD3 R9, R9, R19, RZ ;  /* 0x0000001309097210 */ /* 0x000fe20007ffe0ff */
[----:B------:R-:W-:Y:S01]  /*62b0*/  IMAD.IADD R4, R92, 0x1, -R4 ;  /* 0x000000015c047824 */ /* 0x000fe200078e0a04 */
[----:B------:R-:W-:Y:S01]  /*62c0*/  LEA.HI R110, R105, R105, RZ, 0x1 ;  /* 0x00000069696e7211 */ /* 0x000fe200078f08ff */
[C---:B------:R-:W-:Y:S01]  /*62d0*/  IMAD R5, R0.reuse, c[0x0][0x1c4], R5 ;  /* 0x0000710000057a24 */ /* 0x040fe200078e0205 */
[----:B------:R-:W-:Y:S01]  /*62e0*/  ISETP.NE.U32.AND P0, PT, RZ, c[0x0][0x350], PT ;  /* 0x0000d400ff007a0c */ /* 0x000fe20003f05070 */
[----:B------:R-:W-:Y:S01]  /*62f0*/  IMAD.WIDE.U32 R2, R0, c[0x0][0x1c0], R2 ;  /* 0x0000700000027a25 */ /* 0x000fe200078e0002 */
[----:B------:R-:W-:-:S02]  /*6300*/  SHF.R.S32.HI R0, RZ, 0x1f, R7 ;  /* 0x0000001fff007819 */ /* 0x000fc40000011407 */
[----:B------:R-:W-:Y:S01]  /*6310*/  SHF.R.S32.HI R16, RZ, 0x1, R110 ;  /* 0x00000001ff107819 */ /* 0x000fe2000001146e */
[----:B------:R-:W-:Y:S01]  /*6320*/  IMAD R4, R150, 0x8, R4 ;  /* 0x0000000896047824 */ /* 0x000fe200078e0204 */
[----:B------:R-:W-:Y:S01]  /*6330*/  SHF.R.S32.HI R6, RZ, 0x1f, R110 ;  /* 0x0000001fff067819 */ /* 0x000fe2000001146e */
[----:B------:R-:W-:Y:S01]  /*6340*/  IMAD R0, R0, c[0x0][0x1b0], RZ ;  /* 0x00006c0000007a24 */ /* 0x000fe200078e02ff */
[----:B------:R-:W-:Y:S01]  /*6350*/  P2R R117, PR, RZ, 0x8 ;  /* 0x00000008ff757803 */ /* 0x000fe20000000000 */
[----:B------:R-:W-:Y:S01]  /*6360*/  IMAD R10, R10, c[0x0][0x2c4], R11 ;  /* 0x0000b1000a0a7a24 */ /* 0x000fe200078e020b */
[----:B------:R-:W-:Y:S01]  /*6370*/  ISETP.GE.AND P5, PT, R12, c[0x0][0x1d4], PT ;  /* 0x000075000c007a0c */ /* 0x000fe20003fa6270 */
[----:B------:R-:W-:Y:S01]  /*6380*/  IMAD.U32 R226, R4, 0x20, R20 ;  /* 0x0000002004e27824 */ /* 0x000fe200078e0014 */
[----:B------:R-:W-:Y:S01]  /*6390*/  LEA.HI R4, R6, R16, RZ, 0x2 ;  /* 0x0000001006047211 */ /* 0x000fe200078f10ff */
[----:B------:R-:W-:Y:S01]  /*63a0*/  IMAD R6, R7, c[0x0][0x1b4], R0 ;  /* 0x00006d0007067a24 */ /* 0x000fe200078e0200 */
[----:B------:R-:W-:Y:S01]  /*63b0*/  SHF.R.S32.HI R0, RZ, 0x1f, R10 ;  /* 0x0000001fff007819 */ /* 0x000fe2000001140a */
[----:B------:R-:W-:Y:S01]  /*63c0*/  IMAD.IADD R3, R3, 0x1, R5 ;  /* 0x0000000103037824 */ /* 0x000fe200078e0205 */
[----:B------:R-:W-:Y:S01]  /*63d0*/  LOP3.LUT R4, R4, 0xfffffffc, RZ, 0xc0, !PT ;  /* 0xfffffffc04047812 */ /* 0x000fe200078ec0ff */
[----:B------:R-:W-:Y:S01]  /*63e0*/  IMAD.IADD R5, R15, 0x1, R18 ;  /* 0x000000010f057824 */ /* 0x000fe200078e0212 */
[----:B------:R1:W-:Y:S01]  /*63f0*/  STL [R1+0x78], R117 ;  /* 0x0000787501007387 */ /* 0x0003e20000100800 */
[----:B------:R-:W-:-:S04]  /*6400*/  IMAD.WIDE.U32 R2, R7, c[0x0][0x1b0], R2 ;  /* 0x00006c0007027a25 */ /* 0x000fc800078e0002 */
[----:B------:R-:W-:Y:S02]  /*6410*/  IMAD R0, R0, c[0x0][0x1a8], RZ ;  /* 0x00006a0000007a24 */ /* 0x000fe400078e02ff */
[----:B------:R-:W-:Y:S02]  /*6420*/  IMAD.IADD R112, R16, 0x1, -R4 ;  /* 0x0000000110707824 */ /* 0x000fe400078e0a04 */
[----:B------:R-:W-:Y:S02]  /*6430*/  IMAD.MOV.U32 R4, RZ, RZ, R14 ;  /* 0x000000ffff047224 */ /* 0x000fe400078e000e */
[----:B------:R-:W-:Y:S02]  /*6440*/  IMAD.IADD R3, R3, 0x1, R6 ;  /* 0x0000000103037824 */ /* 0x000fe400078e0206 */
[----:B------:R-:W-:Y:S02]  /*6450*/  IMAD R14, R10, c[0x0][0x1ac], R0 ;  /* 0x00006b000a0e7a24 */ /* 0x000fe400078e0200 */
[----:B------:R-:W-:-:S02]  /*6460*/  IMAD R6, R169, c[0x0][0x1e8], RZ ;  /* 0x00007a00a9067a24 */ /* 0x000fc400078e02ff */
[----:B------:R-:W-:Y:S02]  /*6470*/  IMAD R0, R169, c[0x0][0x210], RZ ;  /* 0x00008400a9007a24 */ /* 0x000fe400078e02ff */
[----:B------:R-:W-:-:S04]  /*6480*/  IMAD.WIDE.U32 R10, R10, c[0x0][0x1a8], R2 ;  /* 0x00006a000a0a7a25 */ /* 0x000fc800078e0002 */
[C---:B------:R-:W-:Y:S02]  /*6490*/  IMAD R6, R49.reuse, c[0x0][0x1ec], R6 ;  /* 0x00007b0031067a24 */ /* 0x040fe400078e0206 */
[C---:B------:R-:W-:Y:S02]  /*64a0*/  IMAD R0, R49.reuse, c[0x0][0x214], R0 ;  /* 0x0000850031007a24 */ /* 0x040fe400078e0200 */
[----:B------:R-:W-:-:S04]  /*64b0*/  IMAD.WIDE.U32 R4, R49, c[0x0][0x1e8], R4 ;  /* 0x00007a0031047a25 */ /* 0x000fc800078e0004 */
[----:B------:R-:W-:-:S04]  /*64c0*/  IMAD.WIDE.U32 R8, R49, c[0x0][0x210], R8 ;  /* 0x0000840031087a25 */ /* 0x000fc800078e0008 */
[----:B------:R-:W-:Y:S01]  /*64d0*/  IMAD.IADD R7, R6, 0x1, R5 ;  /* 0x0000000106077824 */ /* 0x000fe200078e0205 */
[----:B------:R-:W-:Y:S01]  /*64e0*/  IADD3 R5, R0, R9, RZ ;  /* 0x0000000900057210 */ /* 0x000fe20007ffe0ff */
[----:B------:R-:W-:Y:S01]  /*64f0*/  IMAD.IADD R9, R11, 0x1, R14 ;  /* 0x000000010b097824 */ /* 0x000fe200078e020e */
[----:B------:R-:W-:Y:S01]  /*6500*/  IADD3 R14, R189, R92, RZ ;  /* 0x0000005cbd0e7210 */ /* 0x000fe20007ffe0ff */
[----:B------:R-:W-:Y:S02]  /*6510*/  IMAD.MOV.U32 R6, RZ, RZ, R4 ;  /* 0x000000ffff067224 */ /* 0x000fe400078e0004 */
[----:B------:R-:W-:Y:S01]  /*6520*/  IMAD.MOV.U32 R4, RZ, RZ, R8 ;  /* 0x000000ffff047224 */ /* 0x000fe200078e0008 */
[----:B------:R-:W-:Y:S01]  /*6530*/  ISETP.GE.AND P4, PT, R14, R44, PT ;  /* 0x0000002c0e00720c */ /* 0x000fe20003f86270 */
[----:B------:R-:W-:-:S05]  /*6540*/  IMAD.SHL.U32 R11, R146, 0x8, RZ ;  /* 0x00000008920b7824 */ /* 0x000fca00078e00ff */
[----:B------:R-:W-:Y:S02]  /*6550*/  ISETP.GE.AND P3, PT, R11, c[0x0][0x198], PT ;  /* 0x000066000b007a0c */ /* 0x000fe40003f66270 */
[----:B----4-:R-:W-:Y:S01]  /*6560*/  @P1 SHF.R.S32.HI R3, RZ, 0x1f, R21 ;  /* 0x0000001fff031819 */ /* 0x010fe20000011415 */
[----:B------:R-:W-:Y:S01]  /*6570*/  @!P1 IMAD.MOV.U32 R3, RZ, RZ, R17 ;  /* 0x000000ffff039224 */ /* 0x000fe200078e0011 */
[----:B------:R-:W-:Y:S01]  /*6580*/  @P1 MOV R2, R21 ;  /* 0x0000001500021202 */ /* 0x000fe20000000f00 */
[----:B------:R-:W-:Y:S01]  /*6590*/  @!P1 IMAD.MOV.U32 R2, RZ, RZ, R48 ;  /* 0x000000ffff029224 */ /* 0x000fe200078e0030 */
[----:B------:R-:W-:Y:S02]  /*65a0*/  ISETP.NE.AND.EX P1, PT, RZ, c[0x0][0x354], PT, P0 ;  /* 0x0000d500ff007a0c */ /* 0x000fe40003f25300 */
[----:B------:R-:W-:Y:S02]  /*65b0*/  LEA R16, P0, R10, c[0x0][0x160], 0x1 ;  /* 0x000058000a107a11 */ /* 0x000fe400078008ff */
[----:B------:R-:W-:-:S02]  /*65c0*/  SEL R0, R3, RZ, !P1 ;  /* 0x000000ff03007207 */ /* 0x000fc40004800000 */
[----:B------:R-:W-:Y:S02]  /*65d0*/  SEL R2, R2, RZ, !P1 ;  /* 0x000000ff02027207 */ /* 0x000fe40004800000 */
[----:B------:R-:W-:Y:S01]  /*65e0*/  LEA.HI.X R15, R10, c[0x0][0x164], R9, 0x1, P0 ;  /* 0x000059000a0f7a11 */ /* 0x000fe200000f0c09 */
[----:B------:R-:W-:Y:S01]  /*65f0*/  IMAD R3, R0, c[0x0][0x1f0], RZ ;  /* 0x00007c0000037a24 */ /* 0x000fe200078e02ff */
[----:B------:R-:W-:Y:S01]  /*6600*/  IADD3 R10, R12, 0x20, RZ ;  /* 0x000000200c0a7810 */ /* 0x000fe20007ffe0ff */
[----:B------:R-:W-:Y:S01]  /*6610*/  IMAD R0, R0, c[0x0][0x218], RZ ;  /* 0x0000860000007a24 */ /* 0x000fe200078e02ff */
[----:B------:R-:W-:Y:S01]  /*6620*/  LOP3.LUT P0, RZ, R112, 0x2, RZ, 0xc0, !PT ;  /* 0x0000000270ff7812 */ /* 0x000fe2000780c0ff */
[----:B------:R-:W-:Y:S01]  /*6630*/  IMAD R9, R2, c[0x0][0x1f4], R3 ;  /* 0x00007d0002097a24 */ /* 0x000fe200078e0203 */
[----:B------:R-:W-:Y:S01]  /*6640*/  ISETP.GE.AND P6, PT, R10, c[0x0][0x1d4], PT ;  /* 0x000075000a007a0c */ /* 0x000fe20003fc6270 */
[C---:B------:R-:W-:Y:S01]  /*6650*/  IMAD R8, R2.reuse, c[0x0][0x21c], R0 ;  /* 0x0000870002087a24 */ /* 0x040fe200078e0200 */
[----:B------:R-:W-:Y:S01]  /*6660*/  IADD3 R0, R11, 0x40, RZ ;  /* 0x000000400b007810 */ /* 0x000fe20007ffe0ff */
[----:B------:R-:W-:Y:S01]  /*6670*/  IMAD.WIDE.U32 R18, R2, c[0x0][0x1f0], R6 ;  /* 0x00007c0002127a25 */ /* 0x000fe200078e0006 */
[----:B------:R-:W-:-:S02]  /*6680*/  ISETP.GE.AND P1, PT, R10, c[0x0][0x198], PT ;  /* 0x000066000a007a0c */ /* 0x000fc40003f26270 */
[----:B------:R-:W-:Y:S01]  /*6690*/  ISETP.GE.AND P2, PT, R0, c[0x0][0x198], PT ;  /* 0x0000660000007a0c */ /* 0x000fe20003f46270 */
[----:B------:R-:W-:Y:S01]  /*66a0*/  IMAD.WIDE.U32 R120, R2, c[0x0][0x218], R4 ;  /* 0x0000860002787a25 */ /* 0x000fe200078e0004 */
[----:B------:R-:W-:Y:S01]  /*66b0*/  IADD3 R21, R19, R9, RZ ;  /* 0x0000000913157210 */ /* 0x000fe20007ffe0ff */
[----:B------:R1:W-:Y:S02]  /*66c0*/  STL.64 [R1+0x50], R18 ;  /* 0x0000501201007387 */ /* 0x0003e40000100a00 */
[----:B------:R-:W-:Y:S02]  /*66d0*/  IMAD.IADD R119, R121, 0x1, R8 ;  /* 0x0000000179777824 */ /* 0x000fe400078e0208 */
[----:B------:R1:W-:Y:S01]  /*66e0*/  STL.64 [R1+0x70], R120 ;  /* 0x0000707801007387 */ /* 0x0003e20000100a00 */
[----:B------:R-:W-:-:S03]  /*66f0*/  IMAD.MOV.U32 R3, RZ, RZ, 0x10 ;  /* 0x00000010ff037424 */ /* 0x000fc600078e00ff */
[----:B------:R1:W-:Y:S02]  /*6700*/  STL [R1+0x64], R119 ;  /* 0x0000647701007387 */ /* 0x0003e40000100800 */
[----:B------:R-:W-:Y:S02]  /*6710*/  SEL R3, R3, 0xfffffff0, !P0 ;  /* 0xfffffff003037807 */ /* 0x000fe40004000000 */
[----:B------:R1:W-:Y:S04]  /*6720*/  STL [R1+0x5c], R21 ;  /* 0x00005c1501007387 */ /* 0x0003e80000100800 */
[----:B------:R1:W2:Y:S04]  /*6730*/  SHFL.IDX PT, R4, R16, RZ, 0x1c1f ;  /* 0x001c1fff10047589 */ /* 0x0002a800000e0000 */
        /* <DEDUP_REMOVED lines=17> */
.L_x_683:
[----:B------:R-:W-:Y:S05]  /*6850*/  BSYNC B0 ;  /* 0x0000000000007941 */ /* 0x000fea0003800000 */
.L_x_682:
[----:B--2---:R-:W-:Y:S01]  /*6860*/  IADD3 R0, R14, 0x20, RZ ;  /* 0x000000200e007810 */ /* 0x004fe20007ffe0ff */
[----:B---3--:R2:W3:Y:S01]  /*6870*/  SHFL.IDX PT, R5, R15, 0x1, 0x1c1f ;  /* 0x003c1f000f057f89 */ /* 0x0084e200000e0000 */
[----:B------:R-:W-:Y:S02]  /*6880*/  BSSY B0, `(.L_x_684) ;  /* 0x0000014000007945 */ /* 0x000fe40003800000 */
[----:B------:R-:W-:Y:S01]  /*6890*/  ISETP.GE.AND P0, PT, R0, R44, PT ;  /* 0x0000002c0000720c */ /* 0x000fe20003f06270 */
[----:B------:R2:W4:-:S12]  /*68a0*/  SHFL.IDX PT, R4, R16, 0x1, 0x1c1f ;  /* 0x003c1f0010047f89 */ /* 0x00051800000e0000 */
[----:B------:R-:W-:Y:S05]  /*68b0*/  @P0 BRA `(.L_x_685) ;  /* 0x0000010000000947 */ /* 0x000fea0003800000 */
[C---:B------:R-:W-:Y:S02]  /*68c0*/  IADD3 R0, R11.reuse, 0x40, RZ ;  /* 0x000000400b007810 */ /* 0x040fe40007ffe0ff */
        /* <DEDUP_REMOVED lines=15> */
.L_x_685:
[----:B------:R-:W-:Y:S05]  /*69c0*/  BSYNC B0 ;  /* 0x0000000000007941 */ /* 0x000fea0003800000 */
.L_x_684:
[----:B---3--:R-:W-:Y:S01]  /*69d0*/  IADD3 R0, R14, 0x40, RZ ;  /* 0x000000400e007810 */ /* 0x008fe20007ffe0ff */
[----:B------:R3:W1:Y:S01]  /*69e0*/  SHFL.IDX PT, R5, R15, 0x2, 0x1c1f ;  /* 0x005c1f000f057f89 */ /* 0x00066200000e0000 */
[----:B------:R-:W-:Y:S02]  /*69f0*/  BSSY B0, `(.L_x_686) ;  /* 0x0000014000007945 */ /* 0x000fe40003800000 */
[----:B------:R-:W-:Y:S01]  /*6a00*/  ISETP.GE.AND P0, PT, R0, R44, PT ;  /* 0x0000002c0000720c */ /* 0x000fe20003f06270 */
[----:B----4-:R3:W4:-:S12]  /*6a10*/  SHFL.IDX PT, R4, R16, 0x2, 0x1c1f ;  /* 0x005c1f0010047f89 */ /* 0x01071800000e0000 */
        /* <DEDUP_REMOVED lines=17> */
.L_x_687:
[----:B------:R-:W-:Y:S05]  /*6b30*/  BSYNC B0 ;  /* 0x0000000000007941 */ /* 0x000fea0003800000 */
.L_x_686:
[----:B--2---:R-:W2:Y:S01]  /*6b40*/  LDL R190, [R1+0x60] ;  /* 0x0000600001be7983 */ /* 0x004ea20000100800 */
[----:B------:R-:W-:-:S02]  /*6b50*/  IMAD.MOV.U32 R154, RZ, RZ, R20 ;  /* 0x000000ffff9a7224 */ /* 0x000fc400078e0014 */
[----:B------:R-:W-:Y:S01]  /*6b60*/  IMAD.MOV.U32 R155, RZ, RZ, R21 ;  /* 0x000000ffff9b7224 */ /* 0x000fe200078e0015 */
[----:B-1--4-:R-:W1:Y:S01]  /*6b70*/  SHFL.IDX PT, R4, R16, 0x3, 0x1c1f ;  /* 0x007c1f0010047f89 */ /* 0x012e6200000e0000 */
[----:B------:R-:W-:-:S03]  /*6b80*/  IADD3 R0, R14, 0x60, RZ ;  /* 0x000000600e007810 */ /* 0x000fc60007ffe0ff */
[----:B------:R-:W4:Y:S01]  /*6b90*/  SHFL.IDX PT, R5, R15, 0x3, 0x1c1f ;  /* 0x007c1f000f057f89 */ /* 0x000f2200000e0000 */
[----:B------:R-:W-:-:S13]  /*6ba0*/  ISETP.GE.AND P0, PT, R0, R44, PT ;  /* 0x0000002c0000720c */ /* 0x000fda0003f06270 */
[----:B------:R-:W-:Y:S01]  /*6bb0*/  @!P0 IMAD.SHL.U32 R8, R226, 0x2, RZ ;  /* 0x00000002e2088824 */ /* 0x000fe200078e00ff */
[----:B-1----:R-:W-:-:S04]  /*6bc0*/  @!P0 LEA R6, P4, R11, R4, 0x1 ;  /* 0x000000040b068211 */ /* 0x002fc800078808ff */
[C---:B----4-:R-:W-:Y:S02]  /*6bd0*/  @!P0 LEA.HI.X R7, R11.reuse, R5, R13, 0x1, P4 ;  /* 0x000000050b078211 */ /* 0x050fe400020f0c0d */
[----:B------:R-:W-:-:S03]  /*6be0*/  @!P0 IADD3 R0, R11, 0x40, RZ ;  /* 0x000000400b008810 */ /* 0x000fc60007ffe0ff */
[----:B------:R-:W-:Y:S01]  /*6bf0*/  @!PT LDS RZ, [RZ] ;  /* 0x00000000fffff984 */ /* 0x000fe20000000800 */
[----:B------:R1:W-:Y:S01]  /*6c00*/  @!P0 LDGSTS.E.BYPASS.LTC128B.128 [R8+0x7900], [R6.64], !P3 ;  /* 0x0790000006088fae */ /* 0x0003e2000d901d46 */
[----:B------:R-:W-:Y:S02]  /*6c10*/  @!P0 SHF.R.S32.HI R2, RZ, 0x1f, R0 ;  /* 0x0000001fff028819 */ /* 0x000fe40000011400 */
[----:B------:R-:W-:Y:S02]  /*6c20*/  IADD3 R145, R204, -0x1, RZ ;  /* 0xffffffffcc917810 */ /* 0x000fe40007ffe0ff */
[----:B------:R-:W-:Y:S01]  /*6c30*/  @!P0 LEA.HI R0, R2, R0, RZ, 0x3 ;  /* 0x0000000002008211 */ /* 0x000fe200078f18ff */
[----:B------:R-:W-:Y:S02]  /*6c40*/  IMAD.MOV.U32 R9, RZ, RZ, c[0x0][0x1e0] ;  /* 0x00007800ff097624 */ /* 0x000fe400078e00ff */
[----:B------:R-:W-:Y:S01]  /*6c50*/  IMAD.MOV.U32 R116, RZ, RZ, 0x6 ;  /* 0x00000006ff747424 */ /* 0x000fe200078e00ff */
[----:B------:R-:W-:Y:S02]  /*6c60*/  @!P0 LOP3.LUT R0, R0, 0xfffffff8, RZ, 0xc0, !PT ;  /* 0xfffffff800008812 */ /* 0x000fe400078ec0ff */
[----:B-1----:R-:W-:-:S04]  /*6c70*/  @!P0 SHF.R.S32.HI R6, RZ, 0x1f, R10 ;  /* 0x0000001fff068819 */ /* 0x002fc8000001140a */
[----:B------:R-:W-:-:S04]  /*6c80*/  @!P0 LEA.HI R6, R6, R10, RZ, 0x3 ;  /* 0x0000000a06068211 */ /* 0x000fc800078f18ff */
[----:B------:R-:W-:-:S05]  /*6c90*/  @!P0 LOP3.LUT R6, R6, 0xfffffff8, RZ, 0xc0, !PT ;  /* 0xfffffff806068812 */ /* 0x000fca00078ec0ff */
[----:B------:R-:W-:Y:S01]  /*6ca0*/  @!P0 IMAD.WIDE R6, R6, 0x2, R4 ;  /* 0x0000000206068825 */ /* 0x000fe200078e0204 */
[----:B------:R-:W-:-:S03]  /*6cb0*/  SHF.L.U64.HI R152, R9, R116, c[0x0][0x1e4] ;  /* 0x0000790009987619 */ /* 0x000fc60000010274 */
[----:B------:R-:W-:Y:S01]  /*6cc0*/  @!P0 IMAD.WIDE R4, R0, 0x2, R4 ;  /* 0x0000000200048825 */ /* 0x000fe200078e0204 */
[----:B------:R1:W-:Y:S01]  /*6cd0*/  @!P0 LDGSTS.E.BYPASS.LTC128B.128 [R8+0x9900], [R6.64], !P1 ;  /* 0x0990000006088fae */ /* 0x0003e2000c901d46 */
[----:B------:R-:W-:Y:S02]  /*6ce0*/  SHF.R.S32.HI R111, RZ, 0x1f, R145 ;  /* 0x0000001fff6f7819 */ /* 0x000fe40000011491 */
[----:B------:R-:W-:Y:S01]  /*6cf0*/  IMAD.SHL.U32 R153, R9, 0x40, RZ ;  /* 0x0000004009997824 */ /* 0x000fe200078e00ff */
[----:B------:R4:W-:Y:S01]  /*6d00*/  @!P0 LDGSTS.E.BYPASS.LTC128B.128 [R8+0xb900], [R4.64], !P2 ;  /* 0x0b90000004088fae */ /* 0x0009e2000d101d46 */
[----:B------:R-:W-:Y:S02]  /*6d10*/  IMAD R0, R152, R145, RZ ;  /* 0x0000009198007224 */ /* 0x000fe400078e02ff */
[----:B------:R-:W-:Y:S01]  /*6d20*/  IMAD.MOV.U32 R154, RZ, RZ, R18 ;  /* 0x000000ffff9a7224 */ /* 0x000fe200078e0012 */
[----:B------:R-:W0:Y:S01]  /*6d30*/  LDGDEPBAR ;  /* 0x00000000000079af */ /* 0x000e220000000000 */
[----:B------:R-:W-:-:S02]  /*6d40*/  IMAD R0, R111, R153, R0 ;  /* 0x000000996f007224 */ /* 0x000fc400078e0200 */
[----:B------:R-:W-:Y:S01]  /*6d50*/  IMAD.SHL.U32 R156, R9, 0x20, RZ ;  /* 0x00000020099c7824 */ /* 0x000fe200078e00ff */
[----:B------:R-:W-:Y:S01]  /*6d60*/  BAR.SYNC.DEFER_BLOCKING 0x0 ;  /* 0x0000000000007b1d */ /* 0x000fe20000010000 */
[----:B------:R-:W-:Y:S01]  /*6d70*/  ISETP.NE.AND P3, PT, R117, RZ, PT ;  /* 0x000000ff7500720c */ /* 0x000fe20003f65270 */
[----:B----4-:R-:W-:-:S04]  /*6d80*/  IMAD.WIDE.U32 R4, R145, R153, R154 ;  /* 0x0000009991047225 */ /* 0x010fc800078e009a */
[----:B------:R-:W-:Y:S01]  /*6d90*/  IMAD.IADD R0, R5, 0x1, R0 ;  /* 0x0000000105007824 */ /* 0x000fe200078e0200 */
[----:B------:R4:W-:Y:S01]  /*6da0*/  STL.64 [R1+0x58], R154 ;  /* 0x0000589a01007387 */ /* 0x0009e20000100a00 */
[----:B------:R-:W-:Y:S02]  /*6db0*/  SEL R114, RZ, 0x1, P5 ;  /* 0x00000001ff727807 */ /* 0x000fe40002800000 */
[----:B------:R-:W-:Y:S01]  /*6dc0*/  ISETP.NE.AND P4, PT, R29, 0x1, PT ;  /* 0x000000011d00780c */ /* 0x000fe20003f85270 */
[----:B--2---:R-:W-:-:S04]  /*6dd0*/  IMAD.IADD R2, R190, 0x1, -R92 ;  /* 0x00000001be027824 */ /* 0x004fc800078e0a5c */
[----:B------:R-:W-:-:S05]  /*6de0*/  IMAD R2, R145, -0x40, R2 ;  /* 0xffffffc091027824 */ /* 0x000fca00078e0202 */
[C---:B------:R-:W-:Y:S02]  /*6df0*/  ISETP.GE.AND P1, PT, R2.reuse, 0x1, PT ;  /* 0x000000010200780c */ /* 0x040fe40003f26270 */
[----:B------:R-:W-:Y:S01]  /*6e00*/  ISETP.GE.AND P0, PT, R2, 0x21, PT ;  /* 0x000000210200780c */ /* 0x000fe20003f06270 */
[----:B------:R-:W-:-:S05]  /*6e10*/  IMAD.MOV.U32 R2, RZ, RZ, 0x5 ;  /* 0x00000005ff027424 */ /* 0x000fca00078e00ff */
[----:B------:R-:W-:-:S05]  /*6e20*/  SHF.L.U64.HI R158, R9, R2, c[0x0][0x1e4] ;  /* 0x00007900099e7619 */ /* 0x000fca0000010202 */
[----:B-1----:R-:W-:-:S04]  /*6e30*/  @P1 LEA R6, P2, R4, c[0x0][0x1c8], 0x1 ;  /* 0x0000720004061a11 */ /* 0x002fc800078408ff */
[----:B------:R-:W-:Y:S02]  /*6e40*/  @P1 LEA.HI.X R7, R4, c[0x0][0x1cc], R0, 0x1, P2 ;  /* 0x0000730004071a11 */ /* 0x000fe400010f0c00 */
[----:B------:R-:W-:Y:S01]  /*6e50*/  @P0 IADD3 R5, P2, R156, R4, RZ ;  /* 0x000000049c050210 */ /* 0x000fe20007f5e0ff */
[----:B------:R-:W-:-:S04]  /*6e60*/  @P1 IMAD.SHL.U32 R2, R226, 0x2, RZ ;  /* 0x00000002e2021824 */ /* 0x000fc800078e00ff */
[----:B------:R-:W-:Y:S01]  /*6e70*/  @P0 IMAD.X R0, R158, 0x1, R0, P2 ;  /* 0x000000019e000824 */ /* 0x000fe200010e0600 */
[C---:B------:R-:W-:Y:S01]  /*6e80*/  @P0 LEA R4, P2, R5.reuse, c[0x0][0x1c8], 0x1 ;  /* 0x0000720005040a11 */ /* 0x040fe200078408ff */
[----:B------:R-:W-:Y:S01]  /*6e90*/  @!PT LDS RZ, [RZ] ;  /* 0x00000000fffff984 */ /* 0x000fe20000000800 */
[----:B------:R-:W-:Y:S01]  /*6ea0*/  @!PT LDS RZ, [RZ] ;  /* 0x00000000fffff984 */ /* 0x000fe20000000800 */
[----:B------:R-:W-:Y:S01]  /*6eb0*/  @!PT LDS RZ, [RZ] ;  /* 0x00000000fffff984 */ /* 0x000fe20000000800 */
[----:B------:R4:W-:Y:S03]  /*6ec0*/  @P1 LDGSTS.E.BYPASS.LTC128B.128 [R2+0x3100], [R6.64], !P5 ;  /* 0x0310000006021fae */ /* 0x0009e6000e901d46 */
[----:B------:R-:W-:Y:S01]  /*6ed0*/  @P0 LEA.HI.X R5, R5, c[0x0][0x1cc], R0, 0x1, P2 ;  /* 0x0000730005050a11 */ /* 0x000fe200010f0c00 */
[----:B------:R-:W-:Y:S01]  /*6ee0*/  @P0 IMAD.SHL.U32 R0, R226, 0x2, RZ ;  /* 0x00000002e2000824 */ /* 0x000fe200078e00ff */
[----:B------:R4:W-:Y:S04]  /*6ef0*/  STL [R1+0x88], R158 ;  /* 0x0000889e01007387 */ /* 0x0009e80000100800 */
[----:B------:R4:W-:Y:S04]  /*6f00*/  @P1 LDGSTS.E.BYPASS.LTC128B.128 [R2+0x4100], [R6.64+0x40], !P6 ;  /* 0x0410004006021fae */ /* 0x0009e8000f101d46 */
[----:B------:R4:W-:Y:S04]  /*6f10*/  @P1 LDGSTS.E.BYPASS.LTC128B.128 [R2+0x5100], [R6.64+0x80], !P3 ;  /* 0x0510008006021fae */ /* 0x0009e8000d901d46 */
[----:B------:R1:W-:Y:S04]  /*6f20*/  @P0 LDGSTS.E.BYPASS.LTC128B.128 [R0+0x3900], [R4.64], !P5 ;  /* 0x0390000004000fae */ /* 0x0003e8000e901d46 */
[----:B------:R1:W-:Y:S04]  /*6f30*/  @P0 LDGSTS.E.BYPASS.LTC128B.128 [R0+0x4900], [R4.64+0x40], !P6 ;  /* 0x0490004004000fae */ /* 0x0003e8000f101d46 */
[----:B------:R1:W-:Y:S01]  /*6f40*/  @P0 LDGSTS.E.BYPASS.LTC128B.128 [R0+0x5900], [R4.64+0x80], !P3 ;  /* 0x0590008004000fae */ /* 0x0003e2000d901d46 */
[----:B------:R-:W-:-:S03]  /*6f50*/  ISETP.LT.AND P0, PT, RZ, c[0x0][0x27c], PT ;  /* 0x00009f00ff007a0c */ /* 0x000fc60003f01270 */
[----:B------:R-:W0:Y:S01]  /*6f60*/  LDGDEPBAR ;  /* 0x00000000000079af */ /* 0x000e220000000000 */
[----:B-1----:R-:W-:-:S04]  /*6f70*/  SHF.R.S32.HI R0, RZ, 0x1f, R165 ;  /* 0x0000001fff007819 */ /* 0x002fc800000114a5 */
[----:B------:R-:W-:-:S04]  /*6f80*/  LEA.HI R0, R0, R165, RZ, 0x4 ;  /* 0x000000a500007211 */ /* 0x000fc800078f20ff */
[----:B------:R-:W-:Y:S01]  /*6f90*/  SHF.R.S32.HI R93, RZ, 0x4, R0 ;  /* 0x00000004ff5d7819 */ /* 0x000fe20000011400 */
[----:B------:R-:W-:Y:S05]  /*6fa0*/  @P0 BRA `(.L_x_688) ;  /* 0x0000002000000947 */ /* 0x000fea0003800000 */
[----:B----4-:R-:W-:-:S04]  /*6fb0*/  DEPBAR.LE SB0, 0x1 ;  /* 0x000080400000791a */ /* 0x010fc80000000000 */
[----:B------:R-:W-:Y:S05]  /*6fc0*/  BRA `(.L_x_689) ;  /* 0x000070c000007947 */ /* 0x000fea0003800000 */
.L_x_688:
[----:B----4-:R-:W-:Y:S01]  /*6fd0*/  ULDC.U8 UR4, c[0x0][0x298] ;  /* 0x0000a60000047ab9 */ /* 0x010fe20000000000 */
        /* <DEDUP_REMOVED lines=10> */
[----:B------:R-:W-:Y:S01]  /*7080*/  IMAD R0, R147, c[0x0][0x294], R0 ;  /* 0x0000a50093007a24 */ /* 0x000fe200078e0200 */
        /* <DEDUP_REMOVED lines=12> */
[----:B------:R-:W-:Y:S01]  /*7150*/  IMAD.SHL.U32 R18, R48, 0x4, RZ ;  /* 0x0000000430127824 */ /* 0x000fe200078e00ff */
        /* <DEDUP_REMOVED lines=9> */
[----:B------:R-:W-:Y:S01]  /*71f0*/  IMAD R9, R2, c[0x0][0x280], RZ ;  /* 0x0000a00002097a24 */ /* 0x000fe200078e02ff */
        /* <DEDUP_REMOVED lines=19> */
[----:B------:R1:W4:Y:S04]  /*7330*/  SHFL.IDX PT, R4, R31, RZ, 0x1e1f ;  /* 0x001e1fff1f047589 */ /* 0x00032800000e0000 */
[----:B------:R1:W3:Y:S04]  /*7340*/  SHFL.IDX PT, R7, R25, RZ, 0x1e1f ;  /* 0x001e1fff19077589 */ /* 0x0002e800000e0000 */
[----:B------:R1:W1:Y:S02]  /*7350*/  SHFL.IDX PT, R5, R19, RZ, 0x1e1f ;  /* 0x001e1fff13057589 */ /* 0x00026400000e0000 */
        /* <DEDUP_REMOVED lines=8> */
[----:B--23--:R-:W-:Y:S02]  /*73e0*/  @!P2 IMAD.WIDE R8, R18, 0x2, R6 ;  /* 0x000000021208a825 */ /* 0x00cfe400078e0206 */
[----:B------:R-:W-:Y:S02]  /*73f0*/  @!P0 SHF.R.S32.HI R0, RZ, 0x1f, R11 ;  /* 0x0000001fff008819 */ /* 0x000fe4000001140b */
[----:B------:R-:W-:Y:S01]  /*7400*/  @!P1 LEA.HI R2, R2, R10, RZ, 0x2 ;  /* 0x0000000a02029211 */ /* 0x000fe200078f10ff */
[----:B------:R2:W5:Y:S01]  /*7410*/  @!P2 LD.E.64 R22, [R8.64] ;  /* 0x000000060816a980 */ /* 0x000562000c101b00 */
[----:B------:R-:W-:Y:S01]  /*7420*/  @!P0 LEA.HI R0, R0, R11, RZ, 0x2 ;  /* 0x0000000b00008211 */ /* 0x000fe200078f10ff */
[----:B------:R-:W-:Y:S01]  /*7430*/  CS2R R20, SRZ ;  /* 0x0000000000147805 */ /* 0x000fe2000001ff00 */
[----:B-1--4-:R-:W-:Y:S01]  /*7440*/  @!P2 IMAD.WIDE R10, R18, 0x2, R4 ;  /* 0x00000002120aa825 */ /* 0x012fe200078e0204 */
[----:B------:R-:W-:Y:S01]  /*7450*/  CS2R R28, SRZ ;  /* 0x00000000001c7805 */ /* 0x000fe2000001ff00 */
[----:B------:R-:W-:Y:S01]  /*7460*/  @!P0 LOP3.LUT R0, R0, 0xfffffffc, RZ, 0xc0, !PT ;  /* 0xfffffffc00008812 */ /* 0x000fe200078ec0ff */
[----:B------:R-:W-:Y:S01]  /*7470*/  CS2R R26, SRZ ;  /* 0x00000000001a7805 */ /* 0x000fe2000001ff00 */
[----:B------:R-:W-:Y:S01]  /*7480*/  CS2R R34, SRZ ;  /* 0x0000000000227805 */ /* 0x000fe2000001ff00 */
[----:B------:R1:W5:Y:S01]  /*7490*/  @!P2 LD.E.64 R20, [R10.64] ;  /* 0x000000060a14a980 */ /* 0x000362000c101b00 */
[----:B------:R-:W-:Y:S01]  /*74a0*/  CS2R R32, SRZ ;  /* 0x0000000000207805 */ /* 0x000fe2000001ff00 */
[----:B--2---:R-:W-:-:S05]  /*74b0*/  @!P1 LOP3.LUT R8, R2, 0xfffffffc, RZ, 0xc0, !PT ;  /* 0xfffffffc02089812 */ /* 0x004fca00078ec0ff */
[----:B------:R-:W-:-:S04]  /*74c0*/  @!P1 IMAD.WIDE R12, R8, 0x2, R6 ;  /* 0x00000002080c9825 */ /* 0x000fc800078e0206 */
[----:B------:R-:W-:Y:S01]  /*74d0*/  @!P1 IMAD.WIDE R8, R8, 0x2, R4 ;  /* 0x0000000208089825 */ /* 0x000fe200078e0204 */
[----:B------:R2:W5:Y:S03]  /*74e0*/  @!P1 LD.E.64 R26, [R12.64] ;  /* 0x000000060c1a9980 */ /* 0x000566000c101b00 */
[----:B-1----:R-:W-:Y:S01]  /*74f0*/  @!P0 IMAD.WIDE R10, R0, 0x2, R6 ;  /* 0x00000002000a8825 */ /* 0x002fe200078e0206 */
[----:B------:R1:W5:Y:S04]  /*7500*/  @!P1 LD.E.64 R28, [R8.64] ;  /* 0x00000006081c9980 */ /* 0x000368000c101b00 */
[----:B------:R3:W5:Y:S01]  /*7510*/  @!P0 LD.E.64 R34, [R10.64] ;  /* 0x000000060a228980 */ /* 0x000762000c101b00 */
[----:B--2---:R-:W-:Y:S01]  /*7520*/  IADD3 R12, R18, 0x20, RZ ;  /* 0x00000020120c7810 */ /* 0x004fe20007ffe0ff */
[----:B-1----:R-:W-:-:S03]  /*7530*/  @!P0 IMAD.WIDE R8, R0, 0x2, R4 ;  /* 0x0000000200088825 */ /* 0x002fc600078e0204 */
[----:B------:R-:W-:Y:S02]  /*7540*/  ISETP.GE.AND P1, PT, R12, c[0x0][0x27c], PT ;  /* 0x00009f000c007a0c */ /* 0x000fe40003f26270 */
[C---:B---3--:R-:W-:Y:S01]  /*7550*/  IADD3 R10, R18.reuse, 0x18, RZ ;  /* 0x00000018120a7810 */ /* 0x048fe20007ffe0ff */
[----:B------:R1:W5:Y:S01]  /*7560*/  @!P0 LD.E.64 R32, [R8.64] ;  /* 0x0000000608208980 */ /* 0x000362000c101b00 */
[----:B------:R-:W-:Y:S02]  /*7570*/  IADD3 R11, R18, 0x28, RZ ;  /* 0x00000028120b7810 */ /* 0x000fe40007ffe0ff */
[----:B------:R-:W-:Y:S02]  /*7580*/  ISETP.GE.AND P2, PT, R10, c[0x0][0x27c], PT ;  /* 0x00009f000a007a0c */ /* 0x000fe40003f46270 */
[----:B------:R-:W-:-:S05]  /*7590*/  ISETP.GE.AND P0, PT, R11, c[0x0][0x27c], PT ;  /* 0x00009f000b007a0c */ /* 0x000fca0003f06270 */
[----:B------:R-:W-:-:S04]  /*75a0*/  @!P1 SHF.R.S32.HI R2, RZ, 0x1f, R12 ;  /* 0x0000001fff029819 */ /* 0x000fc8000001140c */
[----:B------:R-:W-:-:S04]  /*75b0*/  @!P1 LEA.HI R12, R2, R12, RZ, 0x2 ;  /* 0x0000000c020c9211 */ /* 0x000fc800078f10ff */
[----:B------:R-:W-:Y:S02]  /*75c0*/  @!P0 SHF.R.S32.HI R0, RZ, 0x1f, R11 ;  /* 0x0000001fff008819 */ /* 0x000fe4000001140b */
[----:B-1----:R-:W-:Y:S02]  /*75d0*/  @!P2 SHF.R.S32.HI R8, RZ, 0x1f, R10 ;  /* 0x0000001fff08a819 */ /* 0x002fe4000001140a */
[----:B------:R-:W-:Y:S02]  /*75e0*/  @!P0 LEA.HI R2, R0, R11, RZ, 0x2 ;  /* 0x0000000b00028211 */ /* 0x000fe400078f10ff */
[----:B------:R-:W-:Y:S02]  /*75f0*/  @!P2 LEA.HI R8, R8, R10, RZ, 0x2 ;  /* 0x0000000a0808a211 */ /* 0x000fe400078f10ff */
[----:B------:R-:W-:Y:S02]  /*7600*/  @!P1 LOP3.LUT R12, R12, 0xfffffffc, RZ, 0xc0, !PT ;  /* 0xfffffffc0c0c9812 */ /* 0x000fe400078ec0ff */
[----:B------:R-:W-:-:S02]  /*7610*/  @!P2 LOP3.LUT R0, R8, 0xfffffffc, RZ, 0xc0, !PT ;  /* 0xfffffffc0800a812 */ /* 0x000fc400078ec0ff */
[----:B------:R-:W-:Y:S01]  /*7620*/  @!P0 LOP3.LUT R2, R2, 0xfffffffc, RZ, 0xc0, !PT ;  /* 0xfffffffc02028812 */ /* 0x000fe200078ec0ff */
[--C-:B------:R-:W-:Y:S01]  /*7630*/  @!P1 IMAD.WIDE R14, R12, 0x2, R6.reuse ;  /* 0x000000020c0e9825 */ /* 0x100fe200078e0206 */
[----:B------:R-:W-:Y:S01]  /*7640*/  CS2R R38, SRZ ;  /* 0x0000000000267805 */ /* 0x000fe2000001ff00 */
[----:B------:R-:W-:Y:S01]  /*7650*/  CS2R R36, SRZ ;  /* 0x0000000000247805 */ /* 0x000fe2000001ff00 */
[----:B------:R-:W-:Y:S01]  /*7660*/  CS2R R40, SRZ ;  /* 0x0000000000287805 */ /* 0x000fe2000001ff00 */
[--C-:B------:R-:W-:Y:S01]  /*7670*/  @!P2 IMAD.WIDE R16, R0, 0x2, R6.reuse ;  /* 0x000000020010a825 */ /* 0x100fe200078e0206 */
[----:B------:R-:W-:Y:S01]  /*7680*/  CS2R R46, SRZ ;  /* 0x00000000002e7805 */ /* 0x000fe2000001ff00 */
[----:B------:R-:W-:Y:S01]  /*7690*/  CS2R R42, SRZ ;  /* 0x00000000002a7805 */ /* 0x000fe2000001ff00 */
[----:B------:R-:W-:Y:S01]  /*76a0*/  CS2R R48, SRZ ;  /* 0x0000000000307805 */ /* 0x000fe2000001ff00 */
[----:B------:R-:W-:Y:S01]  /*76b0*/  @!P0 IMAD.WIDE R10, R2, 0x2, R6 ;  /* 0x00000002020a8825 */ /* 0x000fe200078e0206 */
[----:B------:R1:W5:Y:S03]  /*76c0*/  @!P2 LD.E.64 R38, [R16.64] ;  /* 0x000000061026a980 */ /* 0x000366000c101b00 */
[--C-:B------:R-:W-:Y:S01]  /*76d0*/  @!P2 IMAD.WIDE R8, R0, 0x2, R4.reuse ;  /* 0x000000020008a825 */ /* 0x100fe200078e0204 */
[----:B------:R1:W5:Y:S03]  /*76e0*/  @!P1 LD.E.64 R40, [R14.64] ;  /* 0x000000060e289980 */ /* 0x000366000c101b00 */
[--C-:B------:R-:W-:Y:S01]  /*76f0*/  @!P1 IMAD.WIDE R6, R12, 0x2, R4.reuse ;  /* 0x000000020c069825 */ /* 0x100fe200078e0204 */
[----:B------:R1:W5:Y:S03]  /*7700*/  @!P2 LD.E.64 R36, [R8.64] ;  /* 0x000000060824a980 */ /* 0x000366000c101b00 */
[----:B------:R-:W-:Y:S01]  /*7710*/  @!P0 IMAD.WIDE R4, R2, 0x2, R4 ;  /* 0x0000000202048825 */ /* 0x000fe200078e0204 */
[----:B------:R1:W5:Y:S04]  /*7720*/  @!P0 LD.E.64 R46, [R10.64] ;  /* 0x000000060a2e8980 */ /* 0x000368000c101b00 */
[----:B------:R1:W5:Y:S04]  /*7730*/  @!P1 LD.E.64 R42, [R6.64] ;  /* 0x00000006062a9980 */ /* 0x000368000c101b00 */
[----:B------:R1:W5:Y:S02]  /*7740*/  @!P0 LD.E.64 R48, [R4.64] ;  /* 0x0000000604308980 */ /* 0x000364000c101b00 */
.L_x_692:
[----:B------:R-:W-:Y:S05]  /*7750*/  BSYNC B0 ;  /* 0x0000000000007941 */ /* 0x000fea0003800000 */
.L_x_691:
[----:B------:R-:W-:Y:S01]  /*7760*/  IADD3 R2, R24, 0x40, RZ ;  /* 0x0000004018027810 */ /* 0x000fe20007ffe0ff */
[----:B-----5:R-:W-:Y:S01]  /*7770*/  IMAD.MOV.U32 R0, RZ, RZ, R46 ;  /* 0x000000ffff007224 */ /* 0x020fe200078e002e */
[----:B-1----:R-:W-:Y:S01]  /*7780*/  MOV R9, R28 ;  /* 0x0000001c00097202 */ /* 0x002fe20000000f00 */
[----:B----4-:R-:W-:Y:S01]  /*7790*/  IMAD.MOV.U32 R4, RZ, RZ, R40 ;  /* 0x000000ffff047224 */ /* 0x010fe200078e0028 */
        /* <DEDUP_REMOVED lines=18> */
[----:B---3--:R1:W3:Y:S01]  /*78c0*/  SHFL.IDX PT, R7, R25, 0x1, 0x1e1f ;  /* 0x003e1f0019077f89 */ /* 0x0082e200000e0000 */
        /* <DEDUP_REMOVED lines=21> */
[----:B------:R-:W4:Y:S01]  /*7a20*/  SHFL.IDX PT, R5, R19, 0x1, 0x1e1f ;  /* 0x003e1f0013057f89 */ /* 0x000f2200000e0000 */
[----:B------:R-:W-:Y:S01]  /*7a30*/  BSSY B0, `(.L_x_693) ;  /* 0x000004e000007945 */ /* 0x000fe20003800000 */
[----:B------:R-:W-:Y:S01]  /*7a40*/  PRMT R74, R9, 0x5410, R8 ;  /* 0x00005410094a7816 */ /* 0x000fe20000000008 */
[----:B------:R-:W-:Y:S01]  /*7a50*/  CS2R R66, SRZ ;  /* 0x0000000000427805 */ /* 0x000fe2000001ff00 */
[----:B------:R2:W3:Y:S01]  /*7a60*/  SHFL.IDX PT, R4, R31, 0x1, 0x1e1f ;  /* 0x003e1f001f047f89 */ /* 0x0004e200000e0000 */
[----:B-1----:R-:W-:Y:S01]  /*7a70*/  PRMT R25, R2, 0x5410, R0 ;  /* 0x0000541002197816 */ /* 0x002fe20000000000 */
        /* <DEDUP_REMOVED lines=9> */
[----:B--2---:R-:W-:Y:S01]  /*7b10*/  CS2R R30, SRZ ;  /* 0x00000000001e7805 */ /* 0x004fe2000001ff00 */
[----:B------:R-:W-:Y:S05]  /*7b20*/  @P0 BRA `(.L_x_694) ;  /* 0x000003e000000947 */ /* 0x000fea0003800000 */
[C---:B---34-:R-:W-:Y:S01]  /*7b30*/  IADD3 R10, R18.reuse, 0x8, RZ ;  /* 0x00000008120a7810 */ /* 0x058fe20007ffe0ff */
[----:B------:R-:W-:Y:S01]  /*7b40*/  CS2R R50, SRZ ;  /* 0x0000000000327805 */ /* 0x000fe2000001ff00 */
[----:B------:R-:W-:-:S02]  /*7b50*/  IADD3 R11, R18, 0x10, RZ ;  /* 0x00000010120b7810 */ /* 0x000fc40007ffe0ff */
[----:B------:R-:W-:Y:S02]  /*7b60*/  ISETP.GE.AND P1, PT, R10, c[0x0][0x27c], PT ;  /* 0x00009f000a007a0c */ /* 0x000fe40003f26270 */
[----:B------:R-:W-:Y:S02]  /*7b70*/  ISETP.GE.AND P0, PT, R11, c[0x0][0x27c], PT ;  /* 0x00009f000b007a0c */ /* 0x000fe40003f06270 */
[----:B------:R-:W-:Y:S01]  /*7b80*/  ISETP.GE.AND P2, PT, R18, c[0x0][0x27c], PT ;  /* 0x00009f0012007a0c */ /* 0x000fe20003f46270 */
[----:B------:R-:W-:-:S08]  /*7b90*/  CS2R R30, SRZ ;  /* 0x00000000001e7805 */ /* 0x000fd0000001ff00 */
[----:B------:R-:W-:Y:S02]  /*7ba0*/  @!P1 SHF.R.S32.HI R2, RZ, 0x1f, R10 ;  /* 0x0000001fff029819 */ /* 0x000fe4000001140a */
[----:B------:R-:W-:Y:S02]  /*7bb0*/  @!P0 SHF.R.S32.HI R0, RZ, 0x1f, R11 ;  /* 0x0000001fff008819 */ /* 0x000fe4000001140b */
[----:B------:R-:W-:Y:S01]  /*7bc0*/  @!P1 LEA.HI R10, R2, R10, RZ, 0x2 ;  /* 0x0000000a020a9211 */ /* 0x000fe200078f10ff */
[----:B------:R-:W-:Y:S01]  /*7bd0*/  @!P2 IMAD.WIDE R8, R18, 0x2, R6 ;  /* 0x000000021208a825 */ /* 0x000fe200078e0206 */
[----:B------:R-:W-:Y:S02]  /*7be0*/  @!P0 LEA.HI R2, R0, R11, RZ, 0x2 ;  /* 0x0000000b00028211 */ /* 0x000fe400078f10ff */
[----:B------:R-:W-:Y:S01]  /*7bf0*/  @!P1 LOP3.LUT R0, R10, 0xfffffffc, RZ, 0xc0, !PT ;  /* 0xfffffffc0a009812 */ /* 0x000fe200078ec0ff */
[----:B------:R-:W-:Y:S01]  /*7c00*/  @!P2 IMAD.WIDE R10, R18, 0x2, R4 ;  /* 0x00000002120aa825 */ /* 0x000fe200078e0204 */
[----:B------:R-:W-:Y:S01]  /*7c10*/  @!P0 LOP3.LUT R2, R2, 0xfffffffc, RZ, 0xc0, !PT ;  /* 0xfffffffc02028812 */ /* 0x000fe200078ec0ff */
[----:B------:R1:W5:Y:S01]  /*7c20*/  @!P2 LD.E.64 R50, [R8.64] ;  /* 0x000000060832a980 */ /* 0x000362000c101b00 */
[----:B------:R-:W-:Y:S01]  /*7c30*/  CS2R R54, SRZ ;  /* 0x0000000000367805 */ /* 0x000fe2000001ff00 */
[----:B------:R-:W-:Y:S01]  /*7c40*/  CS2R R58, SRZ ;  /* 0x00000000003a7805 */ /* 0x000fe2000001ff00 */
[----:B------:R-:W-:Y:S01]  /*7c50*/  CS2R R52, SRZ ;  /* 0x0000000000347805 */ /* 0x000fe2000001ff00 */
[----:B------:R2:W5:Y:S01]  /*7c60*/  @!P2 LD.E.64 R30, [R10.64] ;  /* 0x000000060a1ea980 */ /* 0x000562000c101b00 */
[----:B------:R-:W-:Y:S01]  /*7c70*/  @!P1 IMAD.WIDE R12, R0, 0x2, R6 ;  /* 0x00000002000c9825 */ /* 0x000fe200078e0206 */
[----:B------:R-:W-:-:S04]  /*7c80*/  CS2R R56, SRZ ;  /* 0x0000000000387805 */ /* 0x000fc8000001ff00 */
[----:B------:R3:W5:Y:S01]  /*7c90*/  @!P1 LD.E.64 R52, [R12.64] ;  /* 0x000000060c349980 */ /* 0x000762000c101b00 */
[----:B-1----:R-:W-:-:S04]  /*7ca0*/  @!P1 IMAD.WIDE R8, R0, 0x2, R4 ;  /* 0x0000000200089825 */ /* 0x002fc800078e0204 */
[----:B--2---:R-:W-:Y:S01]  /*7cb0*/  @!P0 IMAD.WIDE R10, R2, 0x2, R6 ;  /* 0x00000002020a8825 */ /* 0x004fe200078e0206 */
[----:B------:R1:W5:Y:S04]  /*7cc0*/  @!P1 LD.E.64 R54, [R8.64] ;  /* 0x0000000608369980 */ /* 0x000368000c101b00 */
[----:B------:R2:W5:Y:S01]  /*7cd0*/  @!P0 LD.E.64 R58, [R10.64] ;  /* 0x000000060a3a8980 */ /* 0x000562000c101b00 */
[----:B---3--:R-:W-:Y:S01]  /*7ce0*/  IADD3 R12, R18, 0x28, RZ ;  /* 0x00000028120c7810 */ /* 0x008fe20007ffe0ff */
[----:B-1----:R-:W-:Y:S01]  /*7cf0*/  @!P0 IMAD.WIDE R8, R2, 0x2, R4 ;  /* 0x0000000202088825 */ /* 0x002fe200078e0204 */
[----:B--2---:R-:W-:-:S04]  /*7d00*/  IADD3 R10, R18, 0x18, RZ ;  /* 0x00000018120a7810 */ /* 0x004fc80007ffe0ff */
[----:B------:R1:W5:Y:S01]  /*7d10*/  @!P0 LD.E.64 R56, [R8.64] ;  /* 0x0000000608388980 */ /* 0x000362000c101b00 */
[----:B------:R-:W-:Y:S02]  /*7d20*/  IADD3 R11, R18, 0x20, RZ ;  /* 0x00000020120b7810 */ /* 0x000fe40007ffe0ff */
[----:B------:R-:W-:Y:S02]  /*7d30*/  ISETP.GE.AND P2, PT, R10, c[0x0][0x27c], PT ;  /* 0x00009f000a007a0c */ /* 0x000fe40003f46270 */
[----:B------:R-:W-:Y:S02]  /*7d40*/  ISETP.GE.AND P1, PT, R11, c[0x0][0x27c], PT ;  /* 0x00009f000b007a0c */ /* 0x000fe40003f26270 */
[----:B------:R-:W-:-:S11]  /*7d50*/  ISETP.GE.AND P0, PT, R12, c[0x0][0x27c], PT ;  /* 0x00009f000c007a0c */ /* 0x000fd60003f06270 */
[----:B------:R-:W-:Y:S02]  /*7d60*/  @!P1 SHF.R.S32.HI R2, RZ, 0x1f, R11 ;  /* 0x0000001fff029819 */ /* 0x000fe4000001140b */
[----:B------:R-:W-:Y:S02]  /*7d70*/  @!P0 SHF.R.S32.HI R0, RZ, 0x1f, R12 ;  /* 0x0000001fff008819 */ /* 0x000fe4000001140c */
[----:B-1----:R-:W-:Y:S02]  /*7d80*/  @!P2 SHF.R.S32.HI R8, RZ, 0x1f, R10 ;  /* 0x0000001fff08a819 */ /* 0x002fe4000001140a */
        /* <DEDUP_REMOVED lines=24> */
.L_x_694:
[----:B---34-:R-:W-:Y:S05]  /*7f10*/  BSYNC B0 ;  /* 0x0000000000007941 */ /* 0x018fea0003800000 */
.L_x_693:
[----:B-----5:R-:W-:Y:S01]  /*7f20*/  IMAD.MOV.U32 R0, RZ, RZ, R72 ;  /* 0x000000ffff007224 */ /* 0x020fe200078e0048 */
[----:B-1----:R-:W-:Y:S01]  /*7f30*/  LEA.HI R7, R60, R60, RZ, 0x1 ;  /* 0x0000003c3c077211 */ /* 0x002fe200078f08ff */
        /* <DEDUP_REMOVED lines=111> */
.L_x_698:
[----:B------:R-:W-:Y:S05]  /*8630*/  BSYNC B0 ;  /* 0x0000000000007941 */ /* 0x000fea0003800000 */
.L_x_697:
        /* <DEDUP_REMOVED lines=46> */
.L_x_700:
[----:B------:R-:W-:Y:S05]  /*8920*/  BSYNC B0 ;  /* 0x0000000000007941 */ /* 0x000fea0003800000 */
.L_x_699:
        /* <DEDUP_REMOVED lines=46> */
.L_x_702:
[----:B------:R-:W-:Y:S05]  /*8c10*/  BSYNC B0 ;  /* 0x0000000000007941 */ /* 0x000fea0003800000 */
.L_x_701:
        /* <DEDUP_REMOVED lines=46> */
.L_x_704:
[----:B------:R-:W-:Y:S05]  /*8f00*/  BSYNC B0 ;  /* 0x0000000000007941 */ /* 0x000fea0003800000 */
.L_x_703:
        /* <DEDUP_REMOVED lines=46> */
.L_x_706:
[----:B------:R-:W-:Y:S05]  /*91f0*/  BSYNC B0 ;  /* 0x0000000000007941 */ /* 0x000fea0003800000 */
.L_x_705:
        /* <DEDUP_REMOVED lines=45> */
.L_x_696:
[----:B------:R-:W-:Y:S05]  /*94d0*/  BSYNC B1 ;  /* 0x0000000000017941 */ /* 0x000fea0003800000 */
.L_x_695:
        /* <DEDUP_REMOVED lines=48> */
.L_x_709:
[----:B------:R-:W-:Y:S05]  /*97e0*/  BSYNC B0 ;  /* 0x0000000000007941 */ /* 0x000fea0003800000 */
.L_x_708:
        /* <DEDUP_REMOVED lines=46> */
.L_x_711:
[----:B------:R-:W-:Y:S05]  /*9ad0*/  BSYNC B0 ;  /* 0x0000000000007941 */ /* 0x000fea0003800000 */
.L_x_710:
        /* <DEDUP_REMOVED lines=46> */
.L_x_713:
[----:B------:R-:W-:Y:S05]  /*9dc0*/  BSYNC B0 ;  /* 0x0000000000007941 */ /* 0x000fea0003800000 */
.L_x_712:
        /* <DEDUP_REMOVED lines=46> */
.L_x_715:
[----:B------:R-:W-:Y:S05]  /*a0b0*/  BSYNC B0 ;  /* 0x0000000000007941 */ /* 0x000fea0003800000 */
.L_x_714:
        /* <DEDUP_REMOVED lines=46> */
.L_x_717:
[----:B------:R-:W-:Y:S05]  /*a3a0*/  BSYNC B0 ;  /* 0x0000000000007941 */ /* 0x000fea0003800000 */
.L_x_716:
        /* <DEDUP_REMOVED lines=46> */
.L_x_690:
        /* <DEDUP_REMOVED lines=39> */
[----:B------:R-:W-:Y:S01]  /*a900*/  IADD3 R11, R61, 0x20, RZ ;  /* 0x000000203d0b7810 */ /* 0x000fe20007ffe0ff */
[----:B------:R-:W-:Y:S01]  /*a910*/  CS2R R20, SRZ ;  /* 0x0000000000147805 */ /* 0x000fe2000001ff00 */
[----:B------:R-:W-:-:S02]  /*a920*/  ISETP.GE.AND P1, PT, R10, c[0x0][0x27c], PT ;  /* 0x00009f000a007a0c */ /* 0x000fc40003f26270 */
        /* <DEDUP_REMOVED lines=9> */
[----:B------:R3:W5:Y:S01]  /*a9c0*/  @!P2 LD.E.128 R20, [R8.64] ;  /* 0x000000060814a980 */ /* 0x000762000c101d00 */
[----:B------:R-:W-:Y:S01]  /*a9d0*/  CS2R R18, SRZ ;  /* 0x0000000000127805 */ /* 0x000fe2000001ff00 */
[--C-:B------:R-:W-:Y:S01]  /*a9e0*/  @!P1 IMAD.WIDE R12, R2, 0x2, R4.reuse ;  /* 0x00000002020c9825 */ /* 0x100fe200078e0204 */
[----:B------:R-:W-:Y:S01]  /*a9f0*/  CS2R R16, SRZ ;  /* 0x0000000000107805 */ /* 0x000fe2000001ff00 */
[----:B------:R-:W-:Y:S01]  /*aa00*/  CS2R R38, SRZ ;  /* 0x0000000000267805 */ /* 0x000fe2000001ff00 */
[----:B------:R-:W-:Y:S01]  /*aa10*/  CS2R R36, SRZ ;  /* 0x0000000000247805 */ /* 0x000fe2000001ff00 */
[C---:B------:R-:W-:Y:S01]  /*aa20*/  @!P0 IMAD.WIDE R10, R0.reuse, 0x2, R4 ;  /* 0x00000002000a8825 */ /* 0x040fe200078e0204 */
[----:B------:R-:W-:Y:S01]  /*aa30*/  CS2R R42, SRZ ;  /* 0x00000000002a7805 */ /* 0x000fe2000001ff00 */
[----:B------:R-:W-:Y:S01]  /*aa40*/  CS2R R40, SRZ ;  /* 0x0000000000287805 */ /* 0x000fe2000001ff00 */
[----:B------:R-:W-:Y:S01]  /*aa50*/  CS2R R54, SRZ ;  /* 0x0000000000367805 */ /* 0x000fe2000001ff00 */
[--C-:B-12---:R-:W-:Y:S01]  /*aa60*/  @!P0 IMAD.WIDE R4, R0, 0x2, R6.reuse ;  /* 0x0000000200048825 */ /* 0x106fe200078e0206 */
[----:B------:R-:W-:Y:S01]  /*aa70*/  CS2R R52, SRZ ;  /* 0x0000000000347805 */ /* 0x000fe2000001ff00 */
[----:B------:R-:W-:Y:S01]  /*aa80*/  CS2R R58, SRZ ;  /* 0x00000000003a7805 */ /* 0x000fe2000001ff00 */
[----:B------:R-:W-:Y:S01]  /*aa90*/  CS2R R56, SRZ ;  /* 0x0000000000387805 */ /* 0x000fe2000001ff00 */
[----:B------:R1:W5:Y:S04]  /*aaa0*/  @!P1 LD.E.128 R36, [R12.64] ;  /* 0x000000060c249980 */ /* 0x000368000c101d00 */
[----:B------:R1:W5:Y:S04]  /*aab0*/  @!P0 LD.E.128 R52, [R10.64] ;  /* 0x000000060a348980 */ /* 0x000368000c101d00 */
[----:B------:R1:W5:Y:S01]  /*aac0*/  @!P0 LD.E.128 R56, [R4.64] ;  /* 0x0000000604388980 */ /* 0x000362000c101d00 */
[----:B---3--:R-:W-:-:S04]  /*aad0*/  @!P1 IMAD.WIDE R8, R2, 0x2, R6 ;  /* 0x0000000202089825 */ /* 0x008fc800078e0206 */
[----:B------:R-:W-:Y:S01]  /*aae0*/  @!P2 IMAD.WIDE R6, R61, 0x2, R6 ;  /* 0x000000023d06a825 */ /* 0x000fe200078e0206 */
[----:B------:R1:W5:Y:S04]  /*aaf0*/  @!P1 LD.E.128 R40, [R8.64] ;  /* 0x0000000608289980 */ /* 0x000368000c101d00 */
[----:B------:R1:W5:Y:S02]  /*ab00*/  @!P2 LD.E.128 R16, [R6.64] ;  /* 0x000000060610a980 */ /* 0x000364000c101d00 */
.L_x_719:
[----:B------:R-:W-:Y:S05]  /*ab10*/  BSYNC B0 ;  /* 0x0000000000007941 */ /* 0x000fea0003800000 */
.L_x_718:
[----:B------:R-:W-:Y:S01]  /*ab20*/  IADD3 R2, R24, 0x40, RZ ;  /* 0x0000004018027810 */ /* 0x000fe20007ffe0ff */
[----:B-----5:R-:W-:Y:S01]  /*ab30*/  IMAD.MOV.U32 R0, RZ, RZ, R54 ;  /* 0x000000ffff007224 */ /* 0x020fe200078e0036 */
[----:B-1----:R-:W1:Y:S01]  /*ab40*/  SHFL.IDX PT, R7, R14, 0x1, 0x1e1f ;  /* 0x003e1f000e077f89 */ /* 0x002e6200000e0000 */
        /* <DEDUP_REMOVED lines=36> */
[----:B------:R-:W3:Y:S01]  /*ad90*/  SHFL.IDX PT, R5, R15, 0x1, 0x1e1f ;  /* 0x003e1f000f057f89 */ /* 0x000ee200000e0000 */
        /* <DEDUP_REMOVED lines=10> */
[----:B--2---:R2:W1:Y:S01]  /*ae40*/  SHFL.IDX PT, R6, R26, 0x1, 0x1e1f ;  /* 0x003e1f001a067f89 */ /* 0x00446200000e0000 */
        /* <DEDUP_REMOVED lines=11> */
[----:B--2---:R-:W-:Y:S01]  /*af00*/  PRMT R26, R8, 0x5410, R0 ;  /* 0x00005410081a7816 */ /* 0x004fe20000000000 */
[----:B------:R-:W-:Y:S05]  /*af10*/  @P0 BRA `(.L_x_721) ;  /* 0x0000023000000947 */ /* 0x000fea0003800000 */
[C---:B-1-34-:R-:W-:Y:S01]  /*af20*/  IADD3 R10, R61.reuse, 0x10, RZ ;  /* 0x000000103d0a7810 */ /* 0x05afe20007ffe0ff */
        /* <DEDUP_REMOVED lines=23> */
[--C-:B------:R-:W-:Y:S01]  /*b0a0*/  @!P0 IMAD.WIDE R4, R0, 0x2, R6.reuse ;  /* 0x0000000200048825 */ /* 0x100fe200078e0206 */
[----:B------:R-:W-:Y:S01]  /*b0b0*/  CS2R R84, SRZ ;  /* 0x0000000000547805 */ /* 0x000fe2000001ff00 */
[----:B------:R-:W-:Y:S01]  /*b0c0*/  CS2R R82, SRZ ;  /* 0x0000000000527805 */ /* 0x000fe2000001ff00 */
[----:B------:R-:W-:Y:S01]  /*b0d0*/  CS2R R80, SRZ ;  /* 0x0000000000507805 */ /* 0x000fe2000001ff00 */
[----:B------:R2:W5:Y:S04]  /*b0e0*/  @!P1 LD.E.128 R72, [R12.64] ;  /* 0x000000060c489980 */ /* 0x000568000c101d00 */
[----:B------:R2:W5:Y:S04]  /*b0f0*/  @!P0 LD.E.128 R84, [R10.64] ;  /* 0x000000060a548980 */ /* 0x000568000c101d00 */
[----:B------:R2:W5:Y:S01]  /*b100*/  @!P0 LD.E.128 R80, [R4.64] ;  /* 0x0000000604508980 */ /* 0x000562000c101d00 */
[----:B-1----:R-:W-:-:S04]  /*b110*/  @!P1 IMAD.WIDE R8, R2, 0x2, R6 ;  /* 0x0000000202089825 */ /* 0x002fc800078e0206 */
[----:B------:R-:W-:Y:S01]  /*b120*/  @!P2 IMAD.WIDE R6, R61, 0x2, R6 ;  /* 0x000000023d06a825 */ /* 0x000fe200078e0206 */
[----:B------:R2:W5:Y:S04]  /*b130*/  @!P1 LD.E.128 R76, [R8.64] ;  /* 0x00000006084c9980 */ /* 0x000568000c101d00 */
[----:B------:R2:W5:Y:S02]  /*b140*/  @!P2 LD.E.128 R64, [R6.64] ;  /* 0x000000060640a980 */ /* 0x000564000c101d00 */
.L_x_721:
[----:B-1-34-:R-:W-:Y:S05]  /*b150*/  BSYNC B0 ;  /* 0x0000000000007941 */ /* 0x01afea0003800000 */
.L_x_720:
[----:B--2--5:R-:W-:Y:S01]  /*b160*/  IMAD.MOV.U32 R5, RZ, RZ, R87 ;  /* 0x000000ffff057224 */ /* 0x024fe200078e0057 */
        /* <DEDUP_REMOVED lines=113> */
[----:B------:R-:W-:Y:S01]  /*b880*/  FMUL.FTZ R5, R21, R2 ;  /* 0x0000000215057220 */ /* 0x000fe20000410000 */
        /* <DEDUP_REMOVED lines=46> */
.L_x_725:
[----:B------:R-:W-:Y:S05]  /*bb70*/  BSYNC B0 ;  /* 0x0000000000007941 */ /* 0x000fea0003800000 */
.L_x_724:
        /* <DEDUP_REMOVED lines=117> */
.L_x_727:
[----:B------:R-:W-:Y:S05]  /*c2d0*/  BSYNC B0 ;  /* 0x0000000000007941 */ /* 0x000fea0003800000 */
.L_x_726:
        /* <DEDUP_REMOVED lines=116> */
.L_x_723:
[----:B------:R-:W-:Y:S05]  /*ca20*/  BSYNC B1 ;  /* 0x0000000000017941 */ /* 0x000fea0003800000 */
.L_x_722:
        /* <DEDUP_REMOVED lines=70> */
[----:B------:R-:W-:Y:S01]  /*ce90*/  HADD2.F32 R6, -RZ, R9.H0_H0 ;  /* 0x20000009ff067230 */ /* 0x000fe20000004100 */
[----:B------:R-:W-:Y:S01]  /*cea0*/  FMUL.FTZ R5, R22, R2 ;  /* 0x0000000216057220 */ /* 0x000fe20000410000 */
[----:B------:R-:W-:Y:S01]  /*ceb0*/  HADD2.F32 R7, -RZ, R99.H1_H1 ;  /* 0x30000063ff077230 */ /* 0x000fe20000004100 */
        /* <DEDUP_REMOVED lines=43> */
.L_x_729:
[----:B------:R-:W-:Y:S05]  /*d170*/  BSYNC B0 ;  /* 0x0000000000007941 */ /* 0x000fea0003800000 */
.L_x_728:
        /* <DEDUP_REMOVED lines=120> */
.L_x_731:
[----:B------:R-:W-:Y:S05]  /*d900*/  BSYNC B0 ;  /* 0x0000000000007941 */ /* 0x000fea0003800000 */
.L_x_730:
        /* <DEDUP_REMOVED lines=119> */
.L_x_707:
[----:B------:R-:W-:Y:S05]  /*e080*/  BSYNC B2 ;  /* 0x0000000000027941 */ /* 0x000fea0003800000 */
.L_x_689:
[----:B------:R-:W-:Y:S01]  /*e090*/  LOP3.LUT R2, R115, 0xfffffff8, RZ, 0xc0, !PT ;  /* 0xfffffff873027812 */ /* 0x000fe200078ec0ff */
[----:B-1----:R-:W-:Y:S01]  /*e0a0*/  IMAD.SHL.U32 R5, R112, 0x40, RZ ;  /* 0x0000004070057824 */ /* 0x002fe200078e00ff */
[----:B------:R-:W-:Y:S01]  /*e0b0*/  LOP3.LUT R4, R110, 0x7fffffe, RZ, 0xc0, !PT ;  /* 0x07fffffe6e047812 */ /* 0x000fe200078ec0ff */
[----:B------:R-:W-:-:S04]  /*e0c0*/  DEPBAR.LE SB0, 0x0 ;  /* 0x000080000000791a */ /* 0x000fc80000000000 */
[----:B------:R-:W-:Y:S01]  /*e0d0*/  IMAD.IADD R2, R165, 0x1, -R2 ;  /* 0x00000001a5027824 */ /* 0x000fe200078e0a02 */
[----:B------:R-:W-:Y:S01]  /*e0e0*/  LEA.HI R6, R93, R93, RZ, 0x1 ;  /* 0x0000005d5d067211 */ /* 0x000fe200078f08ff */
[----:B------:R-:W-:Y:S01]  /*e0f0*/  IMAD.IADD R149, R105, 0x1, -R4 ;  /* 0x0000000169957824 */ /* 0x000fe200078e0a04 */
[----:B------:R-:W-:Y:S01]  /*e100*/  SHF.R.S32.HI R7, RZ, 0x1f, R105 ;  /* 0x0000001fff077819 */ /* 0x000fe20000011469 */
[----:B------:R-:W-:Y:S01]  /*e110*/  IMAD R144, R145, -0x40, R190 ;  /* 0xffffffc091907824 */ /* 0x000fe200078e02be */
[----:B------:R-:W-:Y:S01]  /*e120*/  LEA.HI R0, R2, R2, RZ, 0x1 ;  /* 0x0000000202007211 */ /* 0x000fe200078f08ff */
[----:B------:R-:W-:Y:S01]  /*e130*/  IMAD.SHL.U32 R226, R226, 0x2, RZ ;  /* 0x00000002e2e27824 */ /* 0x000fe200078e00ff */
[----:B------:R-:W-:Y:S02]  /*e140*/  LOP3.LUT R6, R6, 0xfffffffe, RZ, 0xc0, !PT ;  /* 0xfffffffe06067812 */ /* 0x000fe400078ec0ff */
[----:B------:R-:W-:Y:S02]  /*e150*/  SHF.R.S32.HI R12, RZ, 0x1, R0 ;  /* 0x00000001ff0c7819 */ /* 0x000fe40000011400 */
[----:B------:R-:W-:Y:S01]  /*e160*/  LOP3.LUT R4, R0, 0x3fffffe, RZ, 0xc0, !PT ;  /* 0x03fffffe00047812 */ /* 0x000fe200078ec0ff */
[----:B------:R-:W-:Y:S01]  /*e170*/  IMAD.IADD R8, R93, 0x1, -R6 ;  /* 0x000000015d087824 */ /* 0x000fe200078e0a06 */
[----:B------:R-:W-:Y:S01]  /*e180*/  LEA.HI R7, R7, R105, RZ, 0x3 ;  /* 0x0000006907077211 */ /* 0x000fe200078f18ff */
[----:B------:R-:W-:Y:S01]  /*e190*/  IMAD.SHL.U32 R0, R12, 0x40, RZ ;  /* 0x000000400c007824 */ /* 0x000fe200078e00ff */
[----:B------:R-:W-:Y:S01]  /*e1a0*/  BAR.SYNC.DEFER_BLOCKING 0x0 ;  /* 0x0000000000007b1d */ /* 0x000fe20000010000 */
[----:B------:R-:W-:Y:S01]  /*e1b0*/  IMAD.IADD R9, R2, 0x1, -R4 ;  /* 0x0000000102097824 */ /* 0x000fe200078e0a04 */
[----:B------:R-:W-:Y:S01]  /*e1c0*/  LOP3.LUT R2, R5, 0xc0, RZ, 0xc0, !PT ;  /* 0x000000c005027812 */ /* 0x000fe200078ec0ff */
[----:B------:R-:W-:Y:S01]  /*e1d0*/  IMAD.SHL.U32 R4, R7, 0x20, RZ ;  /* 0x0000002007047824 */ /* 0x000fe200078e00ff */
[----:B------:R-:W-:Y:S01]  /*e1e0*/  LOP3.LUT R0, R0, 0xc0, RZ, 0xc0, !PT ;  /* 0x000000c000007812 */ /* 0x000fe200078ec0ff */
[----:B------:R-:W-:Y:S01]  /*e1f0*/  IMAD.SHL.U32 R6, R113, 0x8, RZ ;  /* 0x0000000871067824 */ /* 0x000fe200078e00ff */
[----:B------:R-:W-:Y:S01]  /*e200*/  LOP3.LUT P1, RZ, R12, 0x2, RZ, 0xc0, !PT ;  /* 0x000000020cff7812 */ /* 0x000fe2000782c0ff */
[----:B------:R-:W-:Y:S01]  /*e210*/  IMAD.SHL.U32 R5, R8, 0x8, RZ ;  /* 0x0000000808057824 */ /* 0x000fe200078e00ff */
[----:B-----5:R-:W-:-:S02]  /*e220*/  LOP3.LUT R147, R4, 0xffffff00, RZ, 0xc0, !PT ;  /* 0xffffff0004937812 */ /* 0x020fc400078ec0ff */
[----:B------:R-:W-:Y:S02]  /*e230*/  LOP3.LUT R6, R0, 0x8, R6, 0xf8, !PT ;  /* 0x0000000800067812 */ /* 0x000fe400078ef806 */
[----:B------:R-:W-:Y:S02]  /*e240*/  LOP3.LUT R5, R2, 0x8, R5, 0xf8, !PT ;  /* 0x0000000802057812 */ /* 0x000fe400078ef805 */
[----:B------:R-:W-:Y:S01]  /*e250*/  SHF.R.U32.HI R4, RZ, 0x3, R2 ;  /* 0x00000003ff047819 */ /* 0x000fe20000011602 */
[----:B------:R-:W-:Y:S01]  /*e260*/  IMAD R2, R150, 0x200, R147 ;  /* 0x0000020096027824 */ /* 0x000fe200078e0293 */
[----:B------:R-:W-:Y:S02]  /*e270*/  SHF.R.U32.HI R0, RZ, 0x3, R0 ;  /* 0x00000003ff007819 */ /* 0x000fe40000011600 */
[----:B------:R-:W-:Y:S01]  /*e280*/  LOP3.LUT R148, R5, R4, RZ, 0x3c, !PT ;  /* 0x0000000405947212 */ /* 0x000fe200078e3cff */
[----:B------:R-:W-:Y:S01]  /*e290*/  IMAD R4, R8, 0x8, R9 ;  /* 0x0000000808047824 */ /* 0x000fe200078e0209 */
[----:B------:R-:W-:Y:S01]  /*e2a0*/  LOP3.LUT R0, R6, R0, RZ, 0x3c, !PT ;  /* 0x0000000006007212 */ /* 0x000fe200078e3cff */
[----:B------:R-:W-:-:S04]  /*e2b0*/  IMAD R2, R149, 0x20, R2 ;  /* 0x0000002095027824 */ /* 0x000fc800078e0202 */
[----:B------:R-:W-:Y:S02]  /*e2c0*/  IMAD.U32 R0, R4, 0x20, R0 ;  /* 0x0000002004007824 */ /* 0x000fe400078e0000 */
[----:B------:R-:W-:Y:S02]  /*e2d0*/  IMAD.IADD R2, R148, 0x1, R2 ;  /* 0x0000000194027824 */ /* 0x000fe400078e0202 */
[----:B------:R-:W-:Y:S02]  /*e2e0*/  IMAD.SHL.U32 R208, R0, 0x2, RZ ;  /* 0x0000000200d07824 */ /* 0x000fe400078e00ff */
[----:B------:R-:W-:Y:S02]  /*e2f0*/  IMAD R0, R111, c[0x0][0x208], RZ ;  /* 0x000082006f007a24 */ /* 0x000fe400078e02ff */
[C---:B------:R-:W-:Y:S01]  /*e300*/  IMAD.WIDE.U32 R4, R145.reuse, c[0x0][0x208], RZ ;  /* 0x0000820091047a25 */ /* 0x040fe200078e00ff */
[----:B------:R-:W-:Y:S01]  /*e310*/  IADD3 R213, R208, 0x3120, RZ ;  /* 0x00003120d0d57810 */ /* 0x000fe20007ffe0ff */
[----:B------:R-:W-:Y:S02]  /*e320*/  LDSM.16.M88.4 R40, [R208+0x3100] ;  /* 0x00310000d028783b */ /* 0x000fe40000000200 */
[----:B------:R-:W-:-:S02]  /*e330*/  IMAD R0, R145, c[0x0][0x20c], R0 ;  /* 0x0000830091007a24 */ /* 0x000fc400078e0200 */
[----:B------:R-:W-:Y:S01]  /*e340*/  IMAD.SHL.U32 R211, R2, 0x2, RZ ;  /* 0x0000000202d37824 */ /* 0x000fe200078e00ff */
[C---:B------:R-:W-:Y:S01]  /*e350*/  LEA R2, P0, R4.reuse, R120, 0x6 ;  /* 0x0000007804027211 */ /* 0x040fe200078030ff */
[----:B------:R-:W-:Y:S01]  /*e360*/  IMAD.IADD R6, R5, 0x1, R0 ;  /* 0x0000000105067824 */ /* 0x000fe200078e0200 */
[----:B------:R-:W-:Y:S01]  /*e370*/  SEL R5, RZ, 0x2, P6 ;  /* 0x00000002ff057807 */ /* 0x000fe20003000000 */
[----:B------:R-:W-:Y:S01]  /*e380*/  LDSM.16.M88.4 R36, [R208+0x3500] ;  /* 0x00350000d024783b */ /* 0x000fe20000000200 */
[----:B------:R-:W-:Y:S01]  /*e390*/  SEL R0, RZ, 0x4, P3 ;  /* 0x00000004ff007807 */ /* 0x000fe20001800000 */
[----:B------:R-:W-:Y:S01]  /*e3a0*/  IMAD R212, R3, 0x2, R211 ;  /* 0x0000000203d47824 */ /* 0x000fe200078e02d3 */
[----:B------:R-:W-:Y:S01]  /*e3b0*/  LEA.HI.X R6, R4, R119, R6, 0x6, P0 ;  /* 0x0000007704067211 */ /* 0x000fe200000f3406 */
[----:B------:R-:W1:Y:S01]  /*e3c0*/  LDSM.16.M88.4 R8, [R211+0x7100] ;  /* 0x00710000d308783b */ /* 0x000e620000000200 */
[----:B---3--:R-:W-:Y:S02]  /*e3d0*/  LEA R16, P0, R2, c[0x0][0x1f8], 0x1 ;  /* 0x00007e0002107a11 */ /* 0x008fe400078008ff */
[----:B------:R-:W-:Y:S01]  /*e3e0*/  IADD3 R24, R0, R5, R114 ;  /* 0x0000000500187210 */ /* 0x000fe20007ffe072 */
[----:B------:R-:W2:Y:S01]  /*e3f0*/  LDSM.16.M88.4 R32, [R208+0x3900] ;  /* 0x00390000d020783b */ /* 0x000ea20000000200 */
[----:B------:R-:W-:-:S02]  /*e400*/  IADD3 R0, R208, 0x3100, RZ ;  /* 0x00003100d0007810 */ /* 0x000fc40007ffe0ff */
[----:B------:R-:W-:Y:S01]  /*e410*/  LEA.HI.X R17, R2, c[0x0][0x1fc], R6, 0x1, P0 ;  /* 0x00007f0002117a11 */ /* 0x000fe200000f0c06 */
[----:B------:R-:W-:Y:S01]  /*e420*/  IMAD.MOV.U32 R2, RZ, RZ, c[0x0][0x208] ;  /* 0x00008200ff027624 */ /* 0x000fe200078e00ff */
[----:B------:R-:W-:Y:S01]  /*e430*/  @P1 IADD3 R213, R0, -0x20, RZ ;  /* 0xffffffe000d51810 */ /* 0x000fe20007ffe0ff */
[----:B------:R-:W-:Y:S01]  /*e440*/  IMAD.IADD R0, R144, 0x1, -R92 ;  /* 0x0000000190007824 */ /* 0x000fe200078e0a5c */
[----:B------:R-:W3:Y:S01]  /*e450*/  LDSM.16.M88.4 R28, [R208+0x3d00] ;  /* 0x003d0000d01c783b */ /* 0x000ee20000000200 */
[----:B------:R-:W-:Y:S02]  /*e460*/  LOP3.LUT P1, RZ, R24, 0x2, RZ, 0xc0, !PT ;  /* 0x0000000218ff7812 */ /* 0x000fe4000782c0ff */
[C---:B------:R-:W-:Y:S01]  /*e470*/  SHF.L.U64.HI R7, R2.reuse, R116, c[0x0][0x20c] ;  /* 0x0000830002077619 */ /* 0x040fe20000010274 */
[----:B------:R-:W4:Y:S01]  /*e480*/  LDSM.16.M88.4 R12, [R211+0x6100] ;  /* 0x00610000d30c783b */ /* 0x000f220000000200 */
[----:B------:R-:W-:Y:S01]  /*e490*/  IMAD.SHL.U32 R2, R2, 0x40, RZ ;  /* 0x0000004002027824 */ /* 0x000fe200078e00ff */
[----:B------:R-:W-:-:S02]  /*e4a0*/  ISETP.LT.OR P3, PT, R0, 0x1, P5 ;  /* 0x000000010000780c */ /* 0x000fc40002f61670 */
[----:B------:R-:W-:Y:S01]  /*e4b0*/  ISETP.LT.OR P2, PT, R0, 0x1, !P1 ;  /* 0x000000010000780c */ /* 0x000fe20004f41670 */
[----:B------:R-:W-:Y:S01]  /*e4c0*/  LDSM.16.M88.4 R44, [R213] ;  /* 0x00000000d52c783b */ /* 0x000fe20000000200 */
[----:B------:R-:W-:Y:S02]  /*e4d0*/  IADD3 R18, P0, R2, R16, RZ ;  /* 0x0000001002127210 */ /* 0x000fe40007f1e0ff */
[----:B------:R-:W-:Y:S01]  /*e4e0*/  ISETP.LT.OR P1, PT, R0, 0x21, !P1 ;  /* 0x000000210000780c */ /* 0x000fe20004f21670 */
[----:B------:R-:W3:Y:S01]  /*e4f0*/  LDSM.16.M88.4 R20, [R212+0x6100] ;  /* 0x00610000d414783b */ /* 0x000ee20000000200 */
[----:B------:R-:W-:Y:S01]  /*e500*/  LOP3.LUT R2, R151, 0xffffffe0, RZ, 0xc0, !PT ;  /* 0xffffffe097027812 */ /* 0x000fe200078ec0ff */
[----:B------:R-:W-:Y:S01]  /*e510*/  IMAD.X R19, R7, 0x1, R17, P0 ;  /* 0x0000000107137824 */ /* 0x000fe200000e0611 */
[----:B------:R-:W-:Y:S01]  /*e520*/  LOP3.LUT P0, RZ, R24, 0x4, RZ, 0xc0, !PT ;  /* 0x0000000418ff7812 */ /* 0x000fe2000780c0ff */
[----:B------:R-:W4:Y:S02]  /*e530*/  LDSM.16.M88.4 R4, [R212+0x7100] ;  /* 0x00710000d404783b */ /* 0x000f240000000200 */
[----:B------:R-:W-:-:S02]  /*e540*/  IMAD.IADD R2, R165, 0x1, -R2 ;  /* 0x00000001a5027824 */ /* 0x000fc400078e0a02 */
[----:B------:R-:W-:Y:S04]  /*e550*/  LDSM.16.M88.4 R56, [R213+0x400] ;  /* 0x00040000d538783b */ /* 0x000fe80000000200 */
[----:B------:R-:W4:Y:S04]  /*e560*/  LDSM.16.M88.4 R52, [R213+0x800] ;  /* 0x00080000d534783b */ /* 0x000f280000000200 */
[----:B------:R-:W4:Y:S01]  /*e570*/  LDSM.16.M88.4 R48, [R213+0xc00] ;  /* 0x000c0000d530783b */ /* 0x000f220000000200 */
[----:B-1----:R-:W-:Y:S03]  /*e580*/  HMMA.16816.F32 R84, R8, R40, RZ ;  /* 0x000000280854723c */ /* 0x002fe600000018ff */
[----:B------:R-:W-:Y:S01]  /*e590*/  @!PT LDS RZ, [RZ] ;  /* 0x00000000fffff984 */ /* 0x000fe20000000800 */
[----:B------:R-:W-:Y:S01]  /*e5a0*/  @!PT LDS RZ, [RZ] ;  /* 0x00000000fffff984 */ /* 0x000fe20000000800 */
[----:B------:R-:W-:Y:S01]  /*e5b0*/  @!PT LDS RZ, [RZ] ;  /* 0x00000000fffff984 */ /* 0x000fe20000000800 */
[----:B------:R1:W-:Y:S01]  /*e5c0*/  LDGSTS.E.BYPASS.LTC128B.128 [R226+0x100], [R16.64], !P3 ;  /* 0x0010000010e27fae */ /* 0x0003e2000d901d46 */
[----:B------:R-:W-:-:S03]  /*e5d0*/  ISETP.NE.AND P3, PT, R117, RZ, PT ;  /* 0x000000ff7500720c */ /* 0x000fc60003f65270 */
[----:B------:R1:W-:Y:S01]  /*e5e0*/  LDGSTS.E.BYPASS.LTC128B.128 [R226+0x1100], [R16.64+0x40], !P2 ;  /* 0x0110004010e27fae */ /* 0x0003e2000d101d46 */
[C---:B------:R-:W-:Y:S01]  /*e5f0*/  ISETP.LT.OR P2, PT, R0.reuse, 0x1, !P0 ;  /* 0x000000010000780c */ /* 0x040fe20004741670 */
[----:B------:R-:W-:Y:S01]  /*e600*/  HMMA.16816.F32 R88, R8, R36, RZ ;  /* 0x000000240858723c */ /* 0x000fe200000018ff */
[----:B------:R-:W-:-:S07]  /*e610*/  ISETP.LT.OR P0, PT, R0, 0x21, !P0 ;  /* 0x000000210000780c */ /* 0x000fce0004701670 */
[----:B--2---:R-:W-:Y:S04]  /*e620*/  HMMA.16816.F32 R80, R8, R32, RZ ;  /* 0x000000200850723c */ /* 0x004fe800000018ff */
[----:B------:R1:W-:Y:S01]  /*e630*/  LDGSTS.E.BYPASS.LTC128B.128 [R226+0x2100], [R16.64+0x80], !P2 ;  /* 0x0210008010e27fae */ /* 0x0003e2000d101d46 */
[----:B------:R-:W-:-:S03]  /*e640*/  ISETP.LT.OR P2, PT, R0, 0x21, P5 ;  /* 0x000000210000780c */ /* 0x000fc60002f41670 */
[C---:B---3--:R-:W-:Y:S08]  /*e650*/  HMMA.16816.F32 R76, R8.reuse, R28, RZ ;  /* 0x0000001c084c723c */ /* 0x048ff000000018ff */
        /* <DEDUP_REMOVED lines=9> */
[----:B------:R-:W0:Y:S06]  /*e6f0*/  LDGDEPBAR ;  /* 0x00000000000079af */ /* 0x000e2c0000000000 */
[----:B------:R-:W-:Y:S08]  /*e700*/  HMMA.16816.F32 R64, R8, R30, RZ ;  /* 0x0000001e0840723c */ /* 0x000ff000000018ff */
[C---:B----4-:R-:W-:Y:S01]  /*e710*/  HMMA.16816.F32 R8, R12.reuse, R42, RZ ;  /* 0x0000002a0c08723c */ /* 0x050fe200000018ff */
[----:B-1----:R-:W-:Y:S07]  /*e720*/  LDSM.16.M88.4 R16, [R212+0x8100] ;  /* 0x00810000d410783b */ /* 0x002fee0000000200 */
[C---:B------:R-:W-:Y:S08]  /*e730*/  HMMA.16816.F32 R104, R12.reuse, R40, RZ ;  /* 0x000000280c68723c */ /* 0x040ff000000018ff */
[C---:B------:R-:W-:Y:S08]  /*e740*/  HMMA.16816.F32 R100, R12.reuse, R36, RZ ;  /* 0x000000240c64723c */ /* 0x040ff000000018ff */
[C---:B------:R-:W-:Y:S08]  /*e750*/  HMMA.16816.F32 R108, R12.reuse, R38, RZ ;  /* 0x000000260c6c723c */ /* 0x040ff000000018ff */
[C---:B------:R-:W-:Y:S08]  /*e760*/  HMMA.16816.F32 R96, R12.reuse, R32, RZ ;  /* 0x000000200c60723c */ /* 0x040ff000000018ff */
[C---:B------:R-:W-:Y:S01]  /*e770*/  HMMA.16816.F32 R92, R12.reuse, R34, RZ ;  /* 0x000000220c5c723c */ /* 0x040fe200000018ff */
[----:B------:R-:W-:Y:S07]  /*e780*/  LDSM.16.M88.4 R32, [R208+0x4100] ;  /* 0x00410000d020783b */ /* 0x000fee0000000200 */
[C---:B------:R-:W-:Y:S08]  /*e790*/  HMMA.16816.F32 R40, R12.reuse, R28, RZ ;  /* 0x0000001c0c28723c */ /* 0x040ff000000018ff */
[----:B------:R-:W-:Y:S01]  /*e7a0*/  HMMA.16816.F32 R36, R12, R30, RZ ;  /* 0x0000001e0c24723c */ /* 0x000fe200000018ff */
[----:B------:R-:W1:Y:S07]  /*e7b0*/  LDSM.16.M88.4 R28, [R211+0x8100] ;  /* 0x00810000d31c783b */ /* 0x000e6e0000000200 */
[----:B------:R-:W-:Y:S08]  /*e7c0*/  HMMA.16816.F32 R8, R20, R46, R8 ;  /* 0x0000002e1408723c */ /* 0x000ff00000001808 */
[C---:B------:R-:W-:Y:S08]  /*e7d0*/  HMMA.16816.F32 R12, R4.reuse, R44, R84 ;  /* 0x0000002c040c723c */ /* 0x040ff00000001854 */
[----:B------:R-:W-:Y:S01]  /*e7e0*/  HMMA.16816.F32 R124, R4, R46, R60 ;  /* 0x0000002e047c723c */ /* 0x000fe2000000183c */
[----:B------:R-:W2:Y:S07]  /*e7f0*/  LDSM.16.M88.4 R60, [R213+0x1000] ;  /* 0x00100000d53c783b */ /* 0x000eae0000000200 */
[----:B------:R-:W-:Y:S08]  /*e800*/  HMMA.16816.F32 R44, R20, R44, R104 ;  /* 0x0000002c142c723c */ /* 0x000ff00000001868 */
[C---:B------:R-:W-:Y:S08]  /*e810*/  HMMA.16816.F32 R84, R4.reuse, R52, R80 ;  /* 0x000000340454723c */ /* 0x040ff00000001850 */
[C---:B------:R-:W-:Y:S08]  /*e820*/  HMMA.16816.F32 R116, R4.reuse, R56, R88 ;  /* 0x000000380474723c */ /* 0x040ff00000001858 */
[C---:B------:R-:W-:Y:S08]  /*e830*/  HMMA.16816.F32 R76, R4.reuse, R48, R76 ;  /* 0x00000030044c723c */ /* 0x040ff0000000184c */
[C---:B------:R-:W-:Y:S01]  /*e840*/  HMMA.16816.F32 R80, R4.reuse, R58, R72 ;  /* 0x0000003a0450723c */ /* 0x040fe20000001848 */
[----:B------:R-:W-:Y:S07]  /*e850*/  LDSM.16.M88.4 R72, [R208+0x4900] ;  /* 0x00490000d048783b */ /* 0x000fee0000000200 */
[C---:B------:R-:W-:Y:S01]  /*e860*/  HMMA.16816.F32 R120, R4.reuse, R54, R68 ;  /* 0x000000360478723c */ /* 0x040fe20000001844 */
[----:B------:R-:W-:Y:S07]  /*e870*/  LDSM.16.M88.4 R68, [R208+0x4d00] ;  /* 0x004d0000d044783b */ /* 0x000fee0000000200 */
[----:B------:R-:W-:Y:S01]  /*e880*/  HMMA.16816.F32 R112, R4, R50, R64 ;  /* 0x000000320470723c */ /* 0x000fe20000001840 */
[----:B------:R-:W-:Y:S07]  /*e890*/  LDSM.16.M88.4 R64, [R208+0x4500] ;  /* 0x00450000d040783b */ /* 0x000fee0000000200 */
[----:B-1----:R-:W-:Y:S01]  /*e8a0*/  HMMA.16816.F32 R4, R28, R34, R8 ;  /* 0x000000221c04723c */ /* 0x002fe20000001808 */
[----:B------:R-:W-:Y:S07]  /*e8b0*/  LDSM.16.M88.4 R8, [R211+0xa100] ;  /* 0x00a10000d308783b */ /* 0x000fee0000000200 */
[C---:B------:R-:W-:Y:S08]  /*e8c0*/  HMMA.16816.F32 R128, R20.reuse, R52, R96 ;  /* 0x000000341480723c */ /* 0x040ff00000001860 */
[----:B------:R-:W-:Y:S08]  /*e8d0*/  HMMA.16816.F32 R104, R20, R54, R92 ;  /* 0x000000361468723c */ /* 0x000ff0000000185c */
[----:B------:R-:W-:Y:S01]  /*e8e0*/  HMMA.16816.F32 R52, R24, R32, R12 ;  /* 0x000000201834723c */ /* 0x000fe2000000180c */
[----:B------:R-:W1:Y:S07]  /*e8f0*/  LDSM.16.M88.4 R12, [R212+0x9100] ;  /* 0x00910000d40c783b */ /* 0x000e6e0000000200 */
[----:B------:R-:W-:Y:S01]  /*e900*/  HMMA.16816.F32 R132, R20, R48, R40 ;  /* 0x000000301484723c */ /* 0x000fe20000001828 */
[----:B------:R-:W3:Y:S07]  /*e910*/  LDSM.16.M88.4 R40, [R208+0x5100] ;  /* 0x00510000d028783b */ /* 0x000eee0000000200 */
[----:B------:R-:W-:Y:S08]  /*e920*/  HMMA.16816.F32 R44, R28, R32, R44 ;  /* 0x000000201c2c723c */ /* 0x000ff0000000182c */
[C---:B------:R-:W-:Y:S08]  /*e930*/  HMMA.16816.F32 R88, R20.reuse, R56, R100 ;  /* 0x000000381458723c */ /* 0x040ff00000001864 */
[C---:B------:R-:W-:Y:S08]  /*e940*/  HMMA.16816.F32 R96, R20.reuse, R58, R108 ;  /* 0x0000003a1460723c */ /* 0x040ff0000000186c */
[----:B------:R-:W-:Y:S01]  /*e950*/  HMMA.16816.F32 R92, R20, R50, R36 ;  /* 0x00000032145c723c */ /* 0x000fe20000001824 */
[----:B------:R-:W-:Y:S07]  /*e960*/  LDSM.16.M88.4 R36, [R213+0x2000] ;  /* 0x00200000d524783b */ /* 0x000fee0000000200 */
[----:B--2---:R-:W-:Y:S01]  /*e970*/  HMMA.16816.F32 R20, R16, R62, R4 ;  /* 0x0000003e1014723c */ /* 0x004fe20000001804 */
[----:B------:R-:W2:Y:S07]  /*e980*/  LDSM.16.M88.4 R4, [R211+0xb100] ;  /* 0x00b10000d304783b */ /* 0x000eae0000000200 */
[----:B------:R-:W-:Y:S01]  /*e990*/  HMMA.16816.F32 R56, R24, R34, R124 ;  /* 0x000000221838723c */ /* 0x000fe2000000187c */
[----:B------:R-:W4:Y:S07]  /*e9a0*/  LDSM.16.M88.4 R32, [R212+0xa100] ;  /* 0x00a10000d420783b */ /* 0x000f2e0000000200 */
[-C--:B------:R-:W-:Y:S08]  /*e9b0*/  HMMA.16816.F32 R48, R16, R60.reuse, R44 ;  /* 0x0000003c1030723c */ /* 0x080ff0000000182c */
[----:B-1----:R-:W-:Y:S08]  /*e9c0*/  HMMA.16816.F32 R52, R12, R60, R52 ;  /* 0x0000003c0c34723c */ /* 0x002ff00000001834 */
[C---:B---3--:R-:W-:Y:S01]  /*e9d0*/  HMMA.16816.F32 R44, R8.reuse, R42, R20 ;  /* 0x0000002a082c723c */ /* 0x048fe20000001814 */
[----:B------:R-:W1:Y:S07]  /*e9e0*/  LDSM.16.M88.4 R20, [R212+0xb100] ;  /* 0x00b10000d414783b */ /* 0x000e6e0000000200 */
[----:B------:R-:W-:Y:S08]  /*e9f0*/  HMMA.16816.F32 R48, R8, R40, R48 ;  /* 0x000000280830723c */ /* 0x000ff00000001830 */
[C---:B------:R-:W-:Y:S08]  /*ea00*/  HMMA.16816.F32 R116, R24.reuse, R64, R116 ;  /* 0x000000401874723c */ /* 0x040ff00000001874 */
[C---:B------:R-:W-:Y:S08]  /*ea10*/  HMMA.16816.F32 R136, R24.reuse, R72, R84 ;  /* 0x000000481888723c */ /* 0x040ff00000001854 */
[C---:B------:R-:W-:Y:S08]  /*ea20*/  HMMA.16816.F32 R140, R24.reuse, R68, R76 ;  /* 0x00000044188c723c */ /* 0x040ff0000000184c */
[C---:B------:R-:W-:Y:S08]  /*ea30*/  HMMA.16816.F32 R100, R24.reuse, R66, R80 ;  /* 0x000000421864723c */ /* 0x040ff00000001850 */
[C---:B------:R-:W-:Y:S08]  /*ea40*/  HMMA.16816.F32 R120, R24.reuse, R74, R120 ;  /* 0x0000004a1878723c */ /* 0x040ff00000001878 */
[----:B------:R-:W-:Y:S01]  /*ea50*/  HMMA.16816.F32 R124, R24, R70, R112 ;  /* 0x00000046187c723c */ /* 0x000fe20000001870 */
[----:B------:R-:W3:Y:S07]  /*ea60*/  LDSM.16.M88.4 R24, [R213+0x1400] ;  /* 0x00140000d518783b */ /* 0x000eee0000000200 */
[----:B--2---:R-:W-:Y:S08]  /*ea70*/  HMMA.16816.F32 R52, R4, R40, R52 ;  /* 0x000000280434723c */ /* 0x004ff00000001834 */
[----:B------:R-:W-:Y:S08]  /*ea80*/  HMMA.16816.F32 R56, R12, R62, R56 ;  /* 0x0000003e0c38723c */ /* 0x000ff00000001838 */
[----:B----4-:R-:W-:Y:S01]  /*ea90*/  HMMA.16816.F32 R76, R32, R38, R44 ;  /* 0x00000026204c723c */ /* 0x010fe2000000182c */
[----:B------:R-:W-:Y:S07]  /*eaa0*/  LDSM.16.M88.4 R44, [R213+0x1800] ;  /* 0x00180000d52c783b */ /* 0x000fee0000000200 */
[C---:B------:R-:W-:Y:S08]  /*eab0*/  HMMA.16816.F32 R80, R28.reuse, R64, R88 ;  /* 0x000000401c50723c */ /* 0x040ff00000001858 */
[C---:B------:R-:W-:Y:S08]  /*eac0*/  HMMA.16816.F32 R112, R28.reuse, R68, R132 ;  /* 0x000000441c70723c */ /* 0x040ff00000001884 */
[----:B------:R-:W-:Y:S01]  /*ead0*/  HMMA.16816.F32 R108, R28, R70, R92 ;  /* 0x000000461c6c723c */ /* 0x000fe2000000185c */
[----:B------:R-:W-:-:S07]  /*eae0*/  FMUL.FTZ R0, R76, c[0x0][0x320] ;  /* 0x0000c8004c007a20 */ /* 0x000fce0000410000 */
[----:B------:R-:W-:Y:S08]  /*eaf0*/  HMMA.16816.F32 R68, R32, R36, R48 ;  /* 0x000000242044723c */ /* 0x000ff00000001830 */
[C---:B------:R-:W-:Y:S08]  /*eb00*/  HMMA.16816.F32 R84, R28.reuse, R66, R96 ;  /* 0x000000421c54723c */ /* 0x040ff00000001860 */
[C---:B------:R-:W-:Y:S01]  /*eb10*/  HMMA.16816.F32 R88, R28.reuse, R72, R128 ;  /* 0x000000481c58723c */ /* 0x040fe20000001880 */
[----:B------:R2:W-:Y:S07]  /*eb20*/  MUFU.TANH R130, R0 ;  /* 0x0000000000827308 */ /* 0x0005ee0000002400 */
[----:B------:R-:W-:Y:S01]  /*eb30*/  HMMA.16816.F32 R104, R28, R74, R104 ;  /* 0x0000004a1c68723c */ /* 0x000fe20000001868 */
[----:B------:R-:W4:Y:S07]  /*eb40*/  LDSM.16.M88.4 R28, [R208+0x5500] ;  /* 0x00550000d01c783b */ /* 0x000f2e0000000200 */
[----:B-1----:R-:W-:Y:S01]  /*eb50*/  HMMA.16816.F32 R64, R20, R36, R52 ;  /* 0x000000241440723c */ /* 0x002fe20000001834 */
[----:B--2---:R-:W-:-:S04]  /*eb60*/  FMUL.FTZ R0, R77, c[0x0][0x320] ;  /* 0x0000c8004d007a20 */ /* 0x004fc80000410000 */
[----:B------:R1:W-:Y:S03]  /*eb70*/  MUFU.TANH R129, R0 ;  /* 0x0000000000817308 */ /* 0x0003e60000002400 */
[----:B------:R-:W-:Y:S01]  /*eb80*/  HMMA.16816.F32 R48, R4, R42, R56 ;  /* 0x0000002a0430723c */ /* 0x000fe20000001838 */
[----:B------:R-:W-:Y:S07]  /*eb90*/  LDSM.16.M88.4 R40, [R213+0x1c00] ;  /* 0x001c0000d528783b */ /* 0x000fee0000000200 */
[----:B---3--:R-:W-:Y:S01]  /*eba0*/  HMMA.16816.F32 R56, R16, R24, R80 ;  /* 0x000000181038723c */ /* 0x008fe20000001850 */
[----:B-1----:R-:W-:-:S07]  /*ebb0*/  FMUL.FTZ R0, R69, c[0x0][0x320] ;  /* 0x0000c80045007a20 */ /* 0x002fce0000410000 */
[C---:B------:R-:W-:Y:S01]  /*ebc0*/  HMMA.16816.F32 R60, R12.reuse, R24, R116 ;  /* 0x000000180c3c723c */ /* 0x040fe20000001874 */
[----:B------:R1:W-:Y:S07]  /*ebd0*/  MUFU.TANH R128, R0 ;  /* 0x0000000000807308 */ /* 0x0003ee0000002400 */
[-C--:B------:R-:W-:Y:S08]  /*ebe0*/  HMMA.16816.F32 R100, R12, R26.reuse, R100 ;  /* 0x0000001a0c64723c */ /* 0x080ff00000001864 */
[----:B------:R-:W-:Y:S01]  /*ebf0*/  HMMA.16816.F32 R52, R16, R26, R84 ;  /* 0x0000001a1034723c */ /* 0x000fe20000001854 */
[----:B-1----:R-:W-:Y:S01]  /*ec00*/  FMUL.FTZ R0, R68, c[0x0][0x320] ;  /* 0x0000c80044007a20 */ /* 0x002fe20000410000 */
[----:B------:R-:W1:Y:S03]  /*ec10*/  LDSM.16.M88.4 R24, [R213+0x2400] ;  /* 0x00240000d518783b */ /* 0x000e660000000200 */
[----:B------:R2:W3:Y:S03]  /*ec20*/  MUFU.TANH R119, R0 ;  /* 0x0000000000777308 */ /* 0x0004e60000002400 */
[----:B------:R-:W-:Y:S08]  /*ec30*/  HMMA.16816.F32 R36, R20, R38, R48 ;  /* 0x000000261424723c */ /* 0x000ff00000001830 */
[----:B----4-:R-:W-:Y:S01]  /*ec40*/  HMMA.16816.F32 R48, R8, R28, R56 ;  /* 0x0000001c0830723c */ /* 0x010fe20000001838 */
[----:B--2---:R-:W-:-:S07]  /*ec50*/  FMUL.FTZ R0, R67, c[0x0][0x320] ;  /* 0x0000c80043007a20 */ /* 0x004fce0000410000 */
[----:B------:R-:W-:Y:S01]  /*ec60*/  HMMA.16816.F32 R92, R12, R46, R120 ;  /* 0x0000002e0c5c723c */ /* 0x000fe20000001878 */
[----:B------:R2:W-:Y:S07]  /*ec70*/  MUFU.TANH R131, R0 ;  /* 0x0000000000837308 */ /* 0x0005ee0000002400 */
[----:B------:R-:W-:Y:S08]  /*ec80*/  HMMA.16816.F32 R52, R8, R30, R52 ;  /* 0x0000001e0834723c */ /* 0x000ff00000001834 */
[----:B------:R-:W-:Y:S01]  /*ec90*/  HMMA.16816.F32 R84, R12, R44, R136 ;  /* 0x0000002c0c54723c */ /* 0x000fe20000001888 */
[----:B--2---:R-:W-:-:S04]  /*eca0*/  FMUL.FTZ R0, R71, c[0x0][0x320] ;  /* 0x0000c80047007a20 */ /* 0x004fc80000410000 */
[----:B------:R2:W-:Y:S03]  /*ecb0*/  MUFU.TANH R132, R0 ;  /* 0x0000000000847308 */ /* 0x0005e60000002400 */
[----:B-1----:R-:W-:Y:S08]  /*ecc0*/  HMMA.16816.F32 R72, R32, R24, R48 ;  /* 0x000000182048723c */ /* 0x002ff00000001830 */
[----:B------:R-:W-:Y:S01]  /*ecd0*/  HMMA.16816.F32 R48, R4, R28, R60 ;  /* 0x0000001c0430723c */ /* 0x000fe2000000183c */
[----:B--2---:R-:W-:-:S07]  /*ece0*/  FMUL.FTZ R0, R64, c[0x0][0x320] ;  /* 0x0000c80040007a20 */ /* 0x004fce0000410000 */
[C---:B------:R-:W-:Y:S01]  /*ecf0*/  HMMA.16816.F32 R96, R12.reuse, R40, R140 ;  /* 0x000000280c60723c */ /* 0x040fe2000000188c */
[----:B------:R1:W-:Y:S07]  /*ed00*/  MUFU.TANH R118, R0 ;  /* 0x0000000000767308 */ /* 0x0003ee0000002400 */
[----:B------:R-:W-:Y:S01]  /*ed10*/  HMMA.16816.F32 R80, R12, R42, R124 ;  /* 0x0000002a0c50723c */ /* 0x000fe2000000187c */
[----:B------:R-:W2:Y:S07]  /*ed20*/  LDSM.16.M88.4 R12, [R208+0x5900] ;  /* 0x00590000d00c783b */ /* 0x000eae0000000200 */
        /* <DEDUP_REMOVED lines=10> */
[----:B-1----:R-:W-:-:S04]  /*edd0*/  FMUL.FTZ R0, R36, c[0x0][0x320] ;  /* 0x0000c80024007a20 */ /* 0x002fc80000410000 */
[----:B------:R1:W-:Y:S03]  /*ede0*/  MUFU.TANH R117, R0 ;  /* 0x0000000000757308 */ /* 0x0003e60000002400 */
[----:B------:R-:W-:Y:S01]  /*edf0*/  HMMA.16816.F32 R48, R16, R42, R108 ;  /* 0x0000002a1030723c */ /* 0x000fe2000000186c */
[----:B------:R-:W-:Y:S07]  /*ee00*/  LDSM.16.M88.4 R40, [R213+0x2800] ;  /* 0x00280000d528783b */ /* 0x000fee0000000200 */
[----:B------:R-:W-:Y:S01]  /*ee10*/  HMMA.16816.F32 R28, R20, R26, R28 ;  /* 0x0000001a141c723c */ /* 0x000fe2000000181c */
[----:B-1----:R-:W-:-:S07]  /*ee20*/  FMUL.FTZ R0, R37, c[0x0][0x320] ;  /* 0x0000c80025007a20 */ /* 0x002fce0000410000 */
[----:B--2---:R-:W-:Y:S01]  /*ee30*/  HMMA.16816.F32 R16, R8, R12, R76 ;  /* 0x0000000c0810723c */ /* 0x004fe2000000184c */
[----:B------:R1:W-:Y:S02]  /*ee40*/  MUFU.TANH R116, R0 ;  /* 0x0000000000747308 */ /* 0x0003e40000002400 */
[----:B-1----:R-:W-:-:S06]  /*ee50*/  FMUL.FTZ R0, R38, c[0x0][0x320] ;  /* 0x0000c80026007a20 */ /* 0x002fcc0000410000 */
[----:B------:R1:W-:Y:S02]  /*ee60*/  MUFU.TANH R91, R0 ;  /* 0x00000000005b7308 */ /* 0x0003e40000002400 */
[----:B-1----:R-:W-:Y:S02]  /*ee70*/  FMUL.FTZ R0, R39, c[0x0][0x320] ;  /* 0x0000c80027007a20 */ /* 0x002fe40000410000 */
[----:B------:R-:W1:Y:S04]  /*ee80*/  LDSM.16.M88.4 R36, [R208+0x5d00] ;  /* 0x005d0000d024783b */ /* 0x000e680000000200 */
[----:B------:R2:W-:Y:S02]  /*ee90*/  MUFU.TANH R90, R0 ;  /* 0x00000000005a7308 */ /* 0x0005e40000002400 */
[----:B--2---:R-:W-:-:S06]  /*eea0*/  FMUL.FTZ R0, R65, c[0x0][0x320] ;  /* 0x0000c80041007a20 */ /* 0x004fcc0000410000 */
[----:B------:R2:W-:Y:S02]  /*eeb0*/  MUFU.TANH R88, R0 ;  /* 0x0000000000587308 */ /* 0x0005e40000002400 */
[----:B--2---:R-:W-:Y:S02]  /*eec0*/  FMUL.FTZ R0, R66, c[0x0][0x320] ;  /* 0x0000c80042007a20 */ /* 0x004fe40000410000 */
[C---:B------:R-:W-:Y:S04]  /*eed0*/  HMMA.16816.F32 R64, R4.reuse, R12, R84 ;  /* 0x0000000c0440723c */ /* 0x040fe80000001854 */
[----:B------:R2:W-:Y:S04]  /*eee0*/  MUFU.TANH R89, R0 ;  /* 0x0000000000597308 */ /* 0x0005e80000002400 */
[C---:B-1----:R-:W-:Y:S08]  /*eef0*/  HMMA.16816.F32 R96, R4.reuse, R36, R96 ;  /* 0x000000240460723c */ /* 0x042ff00000001860 */
[----:B------:R-:W-:Y:S01]  /*ef00*/  HMMA.16816.F32 R80, R4, R38, R80 ;  /* 0x000000260450723c */ /* 0x000fe20000001850 */
[----:B--2---:R-:W-:-:S04]  /*ef10*/  FMUL.FTZ R0, R70, c[0x0][0x320] ;  /* 0x0000c80046007a20 */ /* 0x004fc80000410000 */
[----:B------:R1:W-:Y:S03]  /*ef20*/  MUFU.TANH R104, R0 ;  /* 0x0000000000687308 */ /* 0x0003e60000002400 */
[-C--:B------:R-:W-:Y:S07]  /*ef30*/  HMMA.16816.F32 R68, R4, R14.reuse, R92 ;  /* 0x0000000e0444723c */ /* 0x080fee000000185c */
[----:B------:R-:W-:Y:S01]  /*ef40*/  SHF.R.S32.HI R4, RZ, 0x1f, R150 ;  /* 0x0000001fff047819 */ /* 0x000fe20000011496 */
[----:B------:R-:W-:Y:S01]  /*ef50*/  FMUL.FTZ R7, R28, c[0x0][0x320] ;  /* 0x0000c8001c077a20 */ /* 0x000fe20000410000 */
[----:B------:R-:W-:Y:S01]  /*ef60*/  SHF.R.S32.HI R5, RZ, 0x1f, R2 ;  /* 0x0000001fff057819 */ /* 0x000fe20000011402 */
[----:B------:R-:W-:Y:S02]  /*ef70*/  HMMA.16816.F32 R12, R8, R14, R56 ;  /* 0x0000000e080c723c */ /* 0x000fe40000001838 */
[----:B------:R-:W-:Y:S01]  /*ef80*/  MUFU.TANH R59, R7 ;  /* 0x00000007003b7308 */ /* 0x000fe20000002400 */
[----:B-1----:R-:W-:-:S05]  /*ef90*/  FMUL.FTZ R0, R72, c[0x0][0x320] ;  /* 0x0000c80048007a20 */ /* 0x002fca0000410000 */
[----:B------:R-:W-:Y:S02]  /*efa0*/  HMMA.16816.F32 R48, R8, R38, R48 ;  /* 0x000000260830723c */ /* 0x000fe40000001830 */
[----:B------:R1:W2:Y:S02]  /*efb0*/  MUFU.TANH R136, R0 ;  /* 0x0000000000887308 */ /* 0x0002a40000002400 */
[----:B-1----:R-:W-:-:S06]  /*efc0*/  FMUL.FTZ R0, R73, c[0x0][0x320] ;  /* 0x0000c80049007a20 */ /* 0x002fcc0000410000 */
[----:B------:R1:W4:Y:S02]  /*efd0*/  MUFU.TANH R137, R0 ;  /* 0x0000000000897308 */ /* 0x0003240000002400 */
[----:B-1----:R-:W-:-:S06]  /*efe0*/  FMUL.FTZ R0, R52, c[0x0][0x320] ;  /* 0x0000c80034007a20 */ /* 0x002fcc0000410000 */
[----:B------:R1:W1:Y:S02]  /*eff0*/  MUFU.TANH R138, R0 ;  /* 0x00000000008a7308 */ /* 0x0002640000002400 */
[----:B-1----:R-:W-:-:S06]  /*f000*/  FMUL.FTZ R0, R53, c[0x0][0x320] ;  /* 0x0000c80035007a20 */ /* 0x002fcc0000410000 */
[----:B------:R1:W-:Y:S02]  /*f010*/  MUFU.TANH R100, R0 ;  /* 0x0000000000647308 */ /* 0x0003e40000002400 */
[----:B-1----:R-:W-:-:S06]  /*f020*/  FMUL.FTZ R0, R75, c[0x0][0x320] ;  /* 0x0000c8004b007a20 */ /* 0x002fcc0000410000 */
[----:B------:R1:W-:Y:S02]  /*f030*/  MUFU.TANH R84, R0 ;  /* 0x0000000000547308 */ /* 0x0003e40000002400 */
[----:B-1----:R-:W-:-:S06]  /*f040*/  FMUL.FTZ R0, R44, c[0x0][0x320] ;  /* 0x0000c8002c007a20 */ /* 0x002fcc0000410000 */
[----:B------:R1:W1:Y:S02]  /*f050*/  MUFU.TANH R72, R0 ;  /* 0x0000000000487308 */ /* 0x0002640000002400 */
[----:B-1----:R-:W-:-:S06]  /*f060*/  FMUL.FTZ R0, R45, c[0x0][0x320] ;  /* 0x0000c8002d007a20 */ /* 0x002fcc0000410000 */
[----:B------:R1:W-:Y:S02]  /*f070*/  MUFU.TANH R106, R0 ;  /* 0x00000000006a7308 */ /* 0x0003e40000002400 */
[----:B-1----:R-:W-:-:S06]  /*f080*/  FMUL.FTZ R0, R46, c[0x0][0x320] ;  /* 0x0000c8002e007a20 */ /* 0x002fcc0000410000 */
[----:B------:R1:W-:Y:S02]  /*f090*/  MUFU.TANH R75, R0 ;  /* 0x00000000004b7308 */ /* 0x0003e40000002400 */
[----:B-1----:R-:W-:Y:S02]  /*f0a0*/  FMUL.FTZ R0, R47, c[0x0][0x320] ;  /* 0x0000c8002f007a20 */ /* 0x002fe40000410000 */
[----:B------:R-:W-:Y:S01]  /*f0b0*/  HMMA.16816.F32 R44, R8, R36, R60 ;  /* 0x00000024082c723c */ /* 0x000fe2000000183c */
[----:B------:R-:W1:Y:S03]  /*f0c0*/  LDSM.16.M88.4 R8, [R213+0x2c00] ;  /* 0x002c0000d508783b */ /* 0x000e660000000200 */
[----:B------:R2:W-:Y:S01]  /*f0d0*/  MUFU.TANH R73, R0 ;  /* 0x0000000000497308 */ /* 0x0005e20000002400 */
[----:B------:R-:W-:-:S04]  /*f0e0*/  DEPBAR.LE SB0, 0x0 ;  /* 0x000080000000791a */ /* 0x000fc80000000000 */
[----:B------:R-:W-:Y:S01]  /*f0f0*/  HMMA.16816.F32 R36, R32, R42, R12 ;  /* 0x0000002a2024723c */ /* 0x000fe2000000180c */
[----:B--2---:R-:W-:-:S04]  /*f100*/  FMUL.FTZ R0, R54, c[0x0][0x320] ;  /* 0x0000c80036007a20 */ /* 0x004fc80000410000 */
[----:B------:R2:W-:Y:S02]  /*f110*/  MUFU.TANH R77, R0 ;  /* 0x00000000004d7308 */ /* 0x0005e40000002400 */
[----:B--2---:R-:W-:Y:S01]  /*f120*/  LEA.HI R0, R4, R150, RZ, 0x2 ;  /* 0x0000009604007211 */ /* 0x004fe200078f10ff */
[----:B------:R-:W-:Y:S02]  /*f130*/  FMUL.FTZ R4, R55, c[0x0][0x320] ;  /* 0x0000c80037047a20 */ /* 0x000fe40000410000 */
[----:B------:R-:W-:Y:S01]  /*f140*/  HMMA.16816.F32 R52, R32, R40, R16 ;  /* 0x000000282034723c */ /* 0x000fe20000001810 */
[----:B------:R-:W-:Y:S02]  /*f150*/  LOP3.LUT R0, R0, 0xffffffc, RZ, 0xc0, !PT ;  /* 0x0ffffffc00007812 */ /* 0x000fe400078ec0ff */
[----:B------:R2:W-:Y:S03]  /*f160*/  MUFU.TANH R76, R4 ;  /* 0x00000004004c7308 */ /* 0x0005e60000002400 */
[----:B------:R-:W-:Y:S01]  /*f170*/  IMAD.IADD R6, R150, 0x1, -R0 ;  /* 0x0000000196067824 */ /* 0x000fe200078e0a00 */
[----:B------:R-:W-:Y:S01]  /*f180*/  LEA.HI R0, R146, R146, RZ, 0x1 ;  /* 0x0000009292007211 */ /* 0x000fe200078f08ff */
[----:B------:R-:W-:Y:S01]  /*f190*/  FMUL.FTZ R16, R29, c[0x0][0x320] ;  /* 0x0000c8001d107a20 */ /* 0x000fe20000410000 */
[-C--:B-1----:R-:W-:Y:S03]  /*f1a0*/  HMMA.16816.F32 R24, R20, R8.reuse, R96 ;  /* 0x000000081418723c */ /* 0x082fe60000001860 */
[----:B------:R-:W-:Y:S05]  /*f1b0*/  MUFU.TANH R107, R16 ;  /* 0x00000010006b7308 */ /* 0x000fea0000002400 */
[----:B------:R-:W-:Y:S01]  /*f1c0*/  HMMA.16816.F32 R44, R32, R8, R44 ;  /* 0x00000008202c723c */ /* 0x000fe2000000182c */
[----:B--2---:R-:W-:-:S04]  /*f1d0*/  LEA.HI R4, R5, R2, RZ, 0x2 ;  /* 0x0000000205047211 */ /* 0x004fc800078f10ff */
[C---:B------:R-:W-:Y:S02]  /*f1e0*/  LEA.HI.SX32 R5, R4.reuse, R189, 0x1e ;  /* 0x000000bd04057211 */ /* 0x040fe400078ff2ff */
[----:B------:R-:W-:Y:S01]  /*f1f0*/  LOP3.LUT R4, R4, 0x7ffffffc, RZ, 0xc0, !PT ;  /* 0x7ffffffc04047812 */ /* 0x000fe200078ec0ff */
[----:B------:R-:W-:Y:S02]  /*f200*/  HMMA.16816.F32 R32, R32, R10, R48 ;  /* 0x0000000a2020723c */ /* 0x000fe40000001830 */
        /* <DEDUP_REMOVED lines=9> */
[----:B------:R-:W-:Y:S02]  /*f2a0*/  IMAD.MOV.U32 R7, RZ, RZ, -0x40 ;  /* 0xffffffc0ff077424 */ /* 0x000fe400078e00ff */
[----:B------:R-:W-:-:S02]  /*f2b0*/  IMAD R159, R5, 0x8, R0 ;  /* 0x00000008059f7824 */ /* 0x000fc400078e0200 */
[----:B------:R-:W-:Y:S02]  /*f2c0*/  IMAD R7, R145, R7, 0x1 ;  /* 0x0000000191077424 */ /* 0x000fe400078e0207 */
[----:B------:R-:W-:Y:S01]  /*f2d0*/  @P4 IMAD.HI.U32 R5, R159, c[0x0][0x2c8], RZ ;  /* 0x0000b2009f054a27 */ /* 0x000fe200078e00ff */
[----:B------:R-:W-:Y:S03]  /*f2e0*/  STL [R1+0x6c], R159 ;  /* 0x00006c9f01007387 */ /* 0x000fe60000100800 */
[----:B------:R-:W-:Y:S01]  /*f2f0*/  IMAD.MOV.U32 R0, RZ, RZ, R159 ;  /* 0x000000ffff007224 */ /* 0x000fe200078e009f */
[----:B------:R-:W-:Y:S01]  /*f300*/  @P4 SHF.R.U32.HI R0, RZ, c[0x0][0x2cc], R5 ;  /* 0x0000b300ff004a19 */ /* 0x000fe20000011605 */
[----:B------:R-:W-:Y:S02]  /*f310*/  FMUL.FTZ R5, R74, c[0x0][0x320] ;  /* 0x0000c8004a057a20 */ /* 0x000fe40000410000 */
[----:B------:R-:W-:-:S02]  /*f320*/  IMAD.SHL.U32 R18, R2, 0x2, RZ ;  /* 0x0000000202127824 */ /* 0x000fc400078e00ff */
[----:B-1----:R-:W-:Y:S01]  /*f330*/  FMUL.FTZ R6, R31, c[0x0][0x320] ;  /* 0x0000c8001f067a20 */ /* 0x002fe20000410000 */
[----:B------:R-:W1:Y:S01]  /*f340*/  SHFL.IDX PT, R12, R0, RZ, 0x1c1f ;  /* 0x001c1fff000c7589 */ /* 0x000e6200000e0000 */
[----:B------:R2:W-:Y:S01]  /*f350*/  MUFU.TANH R62, R5 ;  /* 0x00000005003e7308 */ /* 0x0005e20000002400 */
[----:B------:R-:W-:Y:S01]  /*f360*/  IADD3 R2, -R18, R7, R190 ;  /* 0x0000000712027210 */ /* 0x000fe20007ffe1be */
[C---:B------:R-:W-:Y:S01]  /*f370*/  HMMA.16816.F32 R28, R20.reuse, R40, R64 ;  /* 0x00000028141c723c */ /* 0x040fe20000001840 */
[----:B------:R-:W1:Y:S01]  /*f380*/  SHFL.IDX PT, R13, R0, 0x1, 0x1c1f ;  /* 0x003c1f00000d7f89 */ /* 0x000e6200000e0000 */
[----:B------:R-:W-:Y:S02]  /*f390*/  FMUL.FTZ R34, R34, c[0x0][0x320] ;  /* 0x0000c80022227a20 */ /* 0x000fe40000410000 */
[----:B------:R-:W-:Y:S01]  /*f3a0*/  FMUL.FTZ R35, R35, c[0x0][0x320] ;  /* 0x0000c80023237a20 */ /* 0x000fe20000410000 */
[----:B------:R-:W1:Y:S01]  /*f3b0*/  SHFL.IDX PT, R15, R0, 0x2, 0x1c1f ;  /* 0x005c1f00000f7f89 */ /* 0x000e6200000e0000 */
[----:B------:R3:W-:Y:S02]  /*f3c0*/  MUFU.TANH R101, R6 ;  /* 0x0000000600657308 */ /* 0x0007e40000002400 */
[----:B------:R-:W-:Y:S01]  /*f3d0*/  HMMA.16816.F32 R40, R20, R42, R68 ;  /* 0x0000002a1428723c */ /* 0x000fe20000001844 */
[----:B------:R1:W4:Y:S04]  /*f3e0*/  SHFL.IDX PT, R14, R0, 0x3, 0x1c1f ;  /* 0x007c1f00000e7f89 */ /* 0x00032800000e0000 */
[----:B------:R4:W-:Y:S01]  /*f3f0*/  STL [R1+0x7c], R18 ;  /* 0x00007c1201007387 */ /* 0x0009e20000100800 */
[----:B--2---:R-:W-:-:S02]  /*f400*/  FMUL.FTZ R5, R52, c[0x0][0x320] ;  /* 0x0000c80034057a20 */ /* 0x004fc40000410000 */
[----:B------:R-:W-:Y:S02]  /*f410*/  HMMA.16816.F32 R20, R20, R10, R80 ;  /* 0x0000000a1414723c */ /* 0x000fe40000001850 */
[----:B------:R2:W-:Y:S01]  /*f420*/  MUFU.TANH R173, R5 ;  /* 0x0000000500ad7308 */ /* 0x0005e20000002400 */
[----:B---3--:R-:W-:-:S04]  /*f430*/  @P2 SHF.R.S32.HI R6, RZ, 0x1f, R204 ;  /* 0x0000001fff062819 */ /* 0x008fc800000114cc */
[----:B------:R-:W-:Y:S02]  /*f440*/  FMUL.FTZ R11, R27, c[0x0][0x320] ;  /* 0x0000c8001b0b7a20 */ /* 0x000fe40000410000 */
[----:B-1----:R-:W-:Y:S02]  /*f450*/  @P2 IMAD R0, R152, R204, RZ ;  /* 0x000000cc98002224 */ /* 0x002fe400078e02ff */
[----:B--2---:R-:W-:-:S04]  /*f460*/  @P2 IMAD.WIDE.U32 R4, R204, R153, R154 ;  /* 0x00000099cc042225 */ /* 0x004fc800078e009a */
[----:B------:R-:W-:Y:S01]  /*f470*/  @P2 IMAD R0, R6, R153, R0 ;  /* 0x0000009906002224 */ /* 0x000fe200078e0200 */
[----:B------:R-:W-:Y:S01]  /*f480*/  BAR.SYNC.DEFER_BLOCKING 0x0 ;  /* 0x0000000000007b1d */ /* 0x000fe20000010000 */
[C---:B------:R-:W-:Y:S01]  /*f490*/  @P2 LEA R16, P0, R4.reuse, c[0x0][0x1c8], 0x1 ;  /* 0x0000720004102a11 */ /* 0x040fe200078008ff */
[----:B------:R-:W-:Y:S02]  /*f4a0*/  FMUL.FTZ R6, R53, c[0x0][0x320] ;  /* 0x0000c80035067a20 */ /* 0x000fe40000410000 */
[----:B------:R-:W-:Y:S02]  /*f4b0*/  @P2 IMAD.IADD R0, R5, 0x1, R0 ;  /* 0x0000000105002824 */ /* 0x000fe400078e0200 */
[----:B------:R1:W-:Y:S03]  /*f4c0*/  MUFU.TANH R176, R6 ;  /* 0x0000000600b07308 */ /* 0x0003e60000002400 */
        /* <DEDUP_REMOVED lines=17> */
[----:B------:R-:W-:Y:S01]  /*f5e0*/  IMNMX R0, R6, R0, PT ;  /* 0x0000000006007217 */ /* 0x000fe20003800200 */
        /* <DEDUP_REMOVED lines=11> */
[----:B------:R-:W-:Y:S02]  /*f6a0*/  FSEL R53, R128, -INF , P1 ;  /* 0xff80000080357808 */ /* 0x000fe40000800000 */
        /* <DEDUP_REMOVED lines=12> */
[----:B------:R-:W-:Y:S02]  /*f770*/  ISETP.GT.AND P0, PT, R2, 0x1, PT ;  /* 0x000000010200780c */ /* 0x000fe40003f04270 */
[----:B------:R-:W-:Y:S02]  /*f780*/  FSEL R29, R118, -INF , P1 ;  /* 0xff800000761d7808 */ /* 0x000fe40000800000 */
[----:B------:R-:W-:Y:S02]  /*f790*/  FSEL R36, R88, -INF , P0 ;  /* 0xff80000058247808 */ /* 0x000fe40000000000 */
[C---:B------:R-:W-:Y:S02]  /*f7a0*/  ISETP.GT.AND P1, PT, R2.reuse, 0x8, PT ;  /* 0x000000080200780c */ /* 0x040fe40003f24270 */
[----:B------:R-:W-:Y:S01]  /*f7b0*/  ISETP.GT.AND P0, PT, R2, 0x9, PT ;  /* 0x000000090200780c */ /* 0x000fe20003f04270 */
[----:B--2---:R-:W-:Y:S01]  /*f7c0*/  FMUL.FTZ R6, R40, c[0x0][0x320] ;  /* 0x0000c80028067a20 */ /* 0x004fe20000410000 */
[----:B------:R-:W-:-:S02]  /*f7d0*/  FSEL R37, R117, -INF , P1 ;  /* 0xff80000075257808 */ /* 0x000fc40000800000 */
[----:B------:R-:W-:Y:S01]  /*f7e0*/  ISETP.GT.AND P1, PT, R2, 0x10, PT ;  /* 0x000000100200780c */ /* 0x000fe20003f24270 */
[----:B------:R2:W4:Y:S03]  /*f7f0*/  MUFU.TANH R12, R6 ;  /* 0x00000006000c7308 */ /* 0x0005260000002400 */
[----:B------:R-:W-:Y:S02]  /*f800*/  FSEL R58, R72, -INF , P1 ;  /* 0xff800000483a7808 */ /* 0x000fe40000800000 */
[----:B------:R-:W-:-:S04]  /*f810*/  ISETP.GT.AND P1, PT, R2, 0x18, PT ;  /* 0x000000180200780c */ /* 0x000fc80003f24270 */
[----:B------:R-:W-:Y:S02]  /*f820*/  FSEL R59, R59, -INF , P1 ;  /* 0xff8000003b3b7808 */ /* 0x000fe40000800000 */
[----:B------:R-:W-:-:S04]  /*f830*/  ISETP.GT.AND P1, PT, R2, 0x20, PT ;  /* 0x000000200200780c */ /* 0x000fc80003f24270 */
[----:B---3--:R-:W-:Y:S01]  /*f840*/  FSEL R179, R14, -INF , P1 ;  /* 0xff8000000eb37808 */ /* 0x008fe20000800000 */
[----:B--2---:R-:W-:Y:S01]  /*f850*/  FMUL.FTZ R6, R41, c[0x0][0x320] ;  /* 0x0000c80029067a20 */ /* 0x004fe20000410000 */
[----:B------:R-:W-:-:S03]  /*f860*/  ISETP.GT.AND P1, PT, R2, 0x28, PT ;  /* 0x000000280200780c */ /* 0x000fc60003f24270 */
[----:B------:R2:W-:Y:S01]  /*f870*/  MUFU.TANH R7, R6 ;  /* 0x0000000600077308 */ /* 0x0005e20000002400 */
[----:B----4-:R-:W-:Y:S02]  /*f880*/  FSEL R180, R12, -INF , P1 ;  /* 0xff8000000cb47808 */ /* 0x010fe40000800000 */
[----:B------:R-:W-:Y:S01]  /*f890*/  ISETP.GT.AND P1, PT, R2, 0x30, PT ;  /* 0x000000300200780c */ /* 0x000fe20003f24270 */
[----:B--2---:R-:W-:Y:S01]  /*f8a0*/  FMUL.FTZ R6, R24, c[0x0][0x320] ;  /* 0x0000c80018067a20 */ /* 0x004fe20000410000 */
[----:B------:R-:W-:Y:S02]  /*f8b0*/  FSEL R24, R116, -INF , P0 ;  /* 0xff80000074187808 */ /* 0x000fe40000000000 */
[----:B------:R-:W-:Y:S01]  /*f8c0*/  ISETP.GT.AND P0, PT, R2, 0x11, PT ;  /* 0x000000110200780c */ /* 0x000fe20003f04270 */
[----:B------:R2:W3:Y:S03]  /*f8d0*/  MUFU.TANH R9, R6 ;  /* 0x0000000600097308 */ /* 0x0004e60000002400 */
[----:B------:R-:W-:-:S02]  /*f8e0*/  FSEL R106, R106, -INF , P0 ;  /* 0xff8000006a6a7808 */ /* 0x000fc40000000000 */
[----:B------:R-:W-:-:S04]  /*f8f0*/  ISETP.GT.AND P0, PT, R2, 0x19, PT ;  /* 0x000000190200780c */ /* 0x000fc80003f04270 */
[----:B------:R-:W-:Y:S02]  /*f900*/  FSEL R107, R107, -INF , P0 ;  /* 0xff8000006b6b7808 */ /* 0x000fe40000000000 */
[----:B------:R-:W-:-:S04]  /*f910*/  ISETP.GT.AND P0, PT, R2, 0x21, PT ;  /* 0x000000210200780c */ /* 0x000fc80003f04270 */
[----:B------:R-:W-:Y:S01]  /*f920*/  FSEL R181, R13, -INF , P0 ;  /* 0xff8000000db57808 */ /* 0x000fe20000000000 */
[----:B--2---:R-:W-:Y:S01]  /*f930*/  FMUL.FTZ R6, R25, c[0x0][0x320] ;  /* 0x0000c80019067a20 */ /* 0x004fe20000410000 */
[C---:B------:R-:W-:Y:S02]  /*f940*/  ISETP.GT.AND P0, PT, R2.reuse, 0x29, PT ;  /* 0x000000290200780c */ /* 0x040fe40003f04270 */
[----:B---3--:R-:W-:Y:S01]  /*f950*/  FSEL R247, R9, -INF , P1 ;  /* 0xff80000009f77808 */ /* 0x008fe20000800000 */
[----:B------:R2:W3:Y:S01]  /*f960*/  MUFU.TANH R8, R6 ;  /* 0x0000000600087308 */ /* 0x0004e20000002400 */
[----:B------:R-:W-:Y:S01]  /*f970*/  FSEL R182, R7, -INF , P0 ;  /* 0xff80000007b67808 */ /* 0x000fe20000000000 */
[----:B------:R-:W-:Y:S01]  /*f980*/  FMUL.FTZ R7, R21, c[0x0][0x320] ;  /* 0x0000c80015077a20 */ /* 0x000fe20000410000 */
[----:B------:R-:W-:Y:S01]  /*f990*/  ISETP.GT.AND P0, PT, R2, 0x31, PT ;  /* 0x000000310200780c */ /* 0x000fe20003f04270 */
[----:B------:R-:W-:Y:S01]  /*f9a0*/  FMUL.FTZ R9, R26, c[0x0][0x320] ;  /* 0x0000c8001a097a20 */ /* 0x000fe20000410000 */
[----:B------:R-:W-:-:S03]  /*f9b0*/  ISETP.GT.AND P1, PT, R2, 0x38, PT ;  /* 0x000000380200780c */ /* 0x000fc60003f24270 */
[----:B------:R-:W4:Y:S01]  /*f9c0*/  MUFU.TANH R12, R7 ;  /* 0x00000007000c7308 */ /* 0x000f220000002400 */
[----:B--2---:R-:W-:Y:S01]  /*f9d0*/  FMUL.FTZ R6, R20, c[0x0][0x320] ;  /* 0x0000c80014067a20 */ /* 0x004fe20000410000 */
[----:B---3--:R-:W-:Y:S01]  /*f9e0*/  FSEL R250, R8, -INF , P0 ;  /* 0xff80000008fa7808 */ /* 0x008fe20000000000 */
[----:B------:R-:W-:Y:S01]  /*f9f0*/  FMUL.FTZ R8, R43, c[0x0][0x320] ;  /* 0x0000c8002b087a20 */ /* 0x000fe20000410000 */
[----:B------:R-:W-:-:S04]  /*fa00*/  ISETP.GT.AND P0, PT, R2, 0x39, PT ;  /* 0x000000390200780c */ /* 0x000fc80003f04270 */
[----:B------:R2:W3:Y:S01]  /*fa10*/  MUFU.TANH R14, R6 ;  /* 0x00000006000e7308 */ /* 0x0004e20000002400 */
[----:B----4-:R-:W-:Y:S01]  /*fa20*/  FSEL R236, R12, -INF , P0 ;  /* 0xff8000000cec7808 */ /* 0x010fe20000000000 */
[----:B------:R-:W-:Y:S01]  /*fa30*/  FMUL.FTZ R7, R30, c[0x0][0x320] ;  /* 0x0000c8001e077a20 */ /* 0x000fe20000410000 */
[----:B------:R-:W-:-:S05]  /*fa40*/  ISETP.GT.AND P0, PT, R0, 0x1, PT ;  /* 0x000000010000780c */ /* 0x000fca0003f04270 */
[----:B------:R-:W-:Y:S01]  /*fa50*/  MUFU.TANH R8, R8 ;  /* 0x0000000800087308 */ /* 0x000fe20000002400 */
[----:B------:R-:W-:Y:S02]  /*fa60*/  FSEL R20, R131, -INF , P0 ;  /* 0xff80000083147808 */ /* 0x000fe40000000000 */
[----:B------:R-:W-:Y:S02]  /*fa70*/  ISETP.GT.AND P0, PT, R0, 0x9, PT ;  /* 0x000000090000780c */ /* 0x000fe40003f04270 */
[----:B--2---:R-:W-:-:S03]  /*fa80*/  FMNMX.FTZ R6, R29, R36, !PT ;  /* 0x000000241d067209 */ /* 0x004fc60007810000 */
[----:B------:R2:W4:Y:S01]  /*fa90*/  MUFU.TANH R21, R7 ;  /* 0x0000000700157308 */ /* 0x0005220000002400 */
        /* <DEDUP_REMOVED lines=9> */
[----:B------:R-:W-:Y:S01]  /*fb30*/  FMNMX.FTZ R2, R106, R2, !PT ;  /* 0x000000026a027209 */ /* 0x000fe20007810000 */
[----:B--2---:R-:W-:Y:S01]  /*fb40*/  FMUL.FTZ R7, R42, c[0x0][0x320] ;  /* 0x0000c8002a077a20 */ /* 0x004fe20000410000 */
[----:B------:R-:W-:Y:S01]  /*fb50*/  FSEL R23, R91, -INF , P1 ;  /* 0xff8000005b177808 */ /* 0x000fe20000800000 */
[----:B------:R2:W3:Y:S01]  /*fb60*/  MUFU.TANH R13, R6 ;  /* 0x00000006000d7308 */ /* 0x0004e20000002400 */
[----:B------:R-:W-:Y:S02]  /*fb70*/  FMNMX.FTZ R2, R59, R2, !PT ;  /* 0x000000023b027209 */ /* 0x000fe40007810000 */
[----:B------:R-:W-:Y:S02]  /*fb80*/  ISETP.GT.AND P1, PT, R0, 0x10, PT ;  /* 0x000000100000780c */ /* 0x000fe40003f24270 */
[----:B------:R-:W-:-:S02]  /*fb90*/  FMNMX.FTZ R2, R107, R2, !PT ;  /* 0x000000026b027209 */ /* 0x000fc40007810000 */
[----:B------:R-:W-:Y:S01]  /*fba0*/  FSEL R28, R90, -INF , P0 ;  /* 0xff8000005a1c7808 */ /* 0x000fe20000000000 */
[----:B------:R-:W1:Y:S01]  /*fbb0*/  MUFU.TANH R10, R7 ;  /* 0x00000007000a7308 */ /* 0x000e620000002400 */
[----:B------:R-:W-:Y:S02]  /*fbc0*/  FMNMX.FTZ R2, R179, R2, !PT ;  /* 0x00000002b3027209 */ /* 0x000fe40007810000 */
[----:B------:R-:W-:Y:S02]  /*fbd0*/  ISETP.GT.AND P0, PT, R0, 0x11, PT ;  /* 0x000000110000780c */ /* 0x000fe40003f04270 */
[----:B------:R-:W-:Y:S02]  /*fbe0*/  FMNMX.FTZ R2, R181, R2, !PT ;  /* 0x00000002b5027209 */ /* 0x000fe40007810000 */
[----:B------:R-:W-:Y:S01]  /*fbf0*/  FSEL R43, R75, -INF , P1 ;  /* 0xff8000004b2b7808 */ /* 0x000fe20000800000 */
[----:B------:R-:W1:Y:S01]  /*fc00*/  MUFU.TANH R9, R11 ;  /* 0x0000000b00097308 */ /* 0x000e620000002400 */
[----:B------:R-:W-:-:S02]  /*fc10*/  FMNMX.FTZ R2, R180, R2, !PT ;  /* 0x00000002b4027209 */ /* 0x000fc40007810000 */
[----:B--2---:R-:W-:Y:S02]  /*fc20*/  FMNMX.FTZ R6, R19, R20, !PT ;  /* 0x0000001413067209 */ /* 0x004fe40007810000 */
[----:B------:R-:W-:Y:S02]  /*fc30*/  FMNMX.FTZ R2, R182, R2, !PT ;  /* 0x00000002b6027209 */ /* 0x000fe40007810000 */
[----:B------:R-:W-:Y:S01]  /*fc40*/  FMNMX.FTZ R6, R23, R6, !PT ;  /* 0x0000000617067209 */ /* 0x000fe20007810000 */
[----:B------:R2:W1:Y:S01]  /*fc50*/  MUFU.TANH R11, R18 ;  /* 0x00000012000b7308 */ /* 0x0004620000002400 */
[----:B------:R-:W-:Y:S02]  /*fc60*/  FMNMX.FTZ R2, R247, R2, !PT ;  /* 0x00000002f7027209 */ /* 0x000fe40007810000 */
[----:B------:R-:W-:Y:S02]  /*fc70*/  FMNMX.FTZ R6, R28, R6, !PT ;  /* 0x000000061c067209 */ /* 0x000fe40007810000 */
[----:B------:R-:W-:-:S02]  /*fc80*/  FMNMX.FTZ R2, R250, R2, !PT ;  /* 0x00000002fa027209 */ /* 0x000fc40007810000 */
[----:B------:R-:W-:Y:S02]  /*fc90*/  ISETP.GT.AND P1, PT, R0, 0x18, PT ;  /* 0x000000180000780c */ /* 0x000fe40003f24270 */
[----:B------:R-:W-:Y:S02]  /*fca0*/  FSEL R48, R73, -INF , P0 ;  /* 0xff80000049307808 */ /* 0x000fe40000000000 */
[----:B------:R-:W-:Y:S02]  /*fcb0*/  FMNMX.FTZ R6, R43, R6, !PT ;  /* 0x000000062b067209 */ /* 0x000fe40007810000 */
[----:B------:R-:W-:Y:S02]  /*fcc0*/  FMNMX.FTZ R2, R232, R2, !PT ;  /* 0x00000002e8027209 */ /* 0x000fe40007810000 */
[----:B------:R-:W-:Y:S01]  /*fcd0*/  ISETP.GT.AND P0, PT, R0, 0x19, PT ;  /* 0x000000190000780c */ /* 0x000fe20003f04270 */
[----:B--2---:R-:W-:Y:S01]  /*fce0*/  FMUL.FTZ R18, R47, c[0x0][0x320] ;  /* 0x0000c8002f127a20 */ /* 0x004fe20000410000 */
[----:B------:R-:W-:-:S02]  /*fcf0*/  FSEL R49, R61, -INF , P1 ;  /* 0xff8000003d317808 */ /* 0x000fc40000800000 */
[----:B------:R-:W-:Y:S02]  /*fd00*/  FMNMX.FTZ R6, R48, R6, !PT ;  /* 0x0000000630067209 */ /* 0x000fe40007810000 */
[----:B------:R-:W-:Y:S02]  /*fd10*/  FMNMX.FTZ R7, R236, R2, !PT ;  /* 0x00000002ec077209 */ /* 0x000fe40007810000 */
[C---:B------:R-:W-:Y:S02]  /*fd20*/  ISETP.GT.AND P1, PT, R0.reuse, 0x20, PT ;  /* 0x000000200000780c */ /* 0x040fe40003f24270 */
[----:B------:R-:W-:Y:S02]  /*fd30*/  FSEL R101, R101, -INF , P0 ;  /* 0xff80000065657808 */ /* 0x000fe40000000000 */
[----:B------:R-:W-:Y:S02]  /*fd40*/  FMNMX.FTZ R2, R49, R6, !PT ;  /* 0x0000000631027209 */ /* 0x000fe40007810000 */
[----:B------:R-:W-:Y:S01]  /*fd50*/  ISETP.GT.AND P0, PT, R0, 0x21, PT ;  /* 0x000000210000780c */ /* 0x000fe20003f04270 */
[----:B------:R-:W2:Y:S01]  /*fd60*/  SHFL.BFLY PT, R6, R7, 0x2, 0x1f ;  /* 0x0c401f0007067f89 */ /* 0x000ea200000e0000 */
[----:B----4-:R-:W-:-:S02]  /*fd70*/  FSEL R155, R21, -INF , P1 ;  /* 0xff800000159b7808 */ /* 0x010fc40000800000 */
[----:B------:R-:W-:Y:S02]  /*fd80*/  FMNMX.FTZ R2, R101, R2, !PT ;  /* 0x0000000265027209 */ /* 0x000fe40007810000 */
[----:B------:R-:W-:Y:S02]  /*fd90*/  ISETP.GT.AND P1, PT, R0, 0x28, PT ;  /* 0x000000280000780c */ /* 0x000fe40003f24270 */
[----:B---3--:R-:W-:Y:S01]  /*fda0*/  FSEL R172, R13, -INF , P0 ;  /* 0xff8000000dac7808 */ /* 0x008fe20000000000 */
[----:B------:R-:W-:Y:S01]  /*fdb0*/  FMUL.FTZ R13, R46, c[0x0][0x320] ;  /* 0x0000c8002e0d7a20 */ /* 0x000fe20000410000 */
[----:B------:R-:W-:Y:S02]  /*fdc0*/  FMNMX.FTZ R2, R155, R2, !PT ;  /* 0x000000029b027209 */ /* 0x000fe40007810000 */
[----:B------:R-:W-:Y:S02]  /*fdd0*/  ISETP.GT.AND P0, PT, R0, 0x29, PT ;  /* 0x000000290000780c */ /* 0x000fe40003f04270 */
[----:B-1----:R-:W-:Y:S01]  /*fde0*/  FSEL R174, R10, -INF , P1 ;  /* 0xff8000000aae7808 */ /* 0x002fe20000800000 */
[----:B------:R-:W-:Y:S01]  /*fdf0*/  MUFU.TANH R13, R13 ;  /* 0x0000000d000d7308 */ /* 0x000fe20000002400 */
[----:B------:R-:W-:-:S02]  /*fe00*/  FMNMX.FTZ R2, R172, R2, !PT ;  /* 0x00000002ac027209 */ /* 0x000fc40007810000 */
[----:B------:R-:W-:Y:S02]  /*fe10*/  ISETP.GT.AND P1, PT, R0, 0x30, PT ;  /* 0x000000300000780c */ /* 0x000fe40003f24270 */
[----:B------:R-:W-:Y:S01]  /*fe20*/  FSEL R175, R8, -INF , P0 ;  /* 0xff80000008af7808 */ /* 0x000fe20000000000 */
[----:B------:R-:W-:Y:S01]  /*fe30*/  FMUL.FTZ R8, R44, c[0x0][0x320] ;  /* 0x0000c8002c087a20 */ /* 0x000fe20000410000 */
[----:B------:R-:W-:Y:S01]  /*fe40*/  FMNMX.FTZ R2, R174, R2, !PT ;  /* 0x00000002ae027209 */ /* 0x000fe20007810000 */
[----:B------:R-:W1:Y:S01]  /*fe50*/  MUFU.TANH R10, R15 ;  /* 0x0000000f000a7308 */ /* 0x000e620000002400 */
[----:B------:R-:W-:Y:S02]  /*fe60*/  ISETP.GT.AND P0, PT, R0, 0x31, PT ;  /* 0x000000310000780c */ /* 0x000fe40003f04270 */
[----:B------:R-:W-:Y:S02]  /*fe70*/  FSEL R221, R12, -INF , P1 ;  /* 0xff8000000cdd7808 */ /* 0x000fe40000800000 */
[----:B------:R-:W-:-:S02]  /*fe80*/  FMNMX.FTZ R2, R175, R2, !PT ;  /* 0x00000002af027209 */ /* 0x000fc40007810000 */
[----:B------:R-:W-:Y:S01]  /*fe90*/  FSEL R224, R9, -INF , P0 ;  /* 0xff80000009e07808 */ /* 0x000fe20000000000 */
[----:B------:R-:W-:Y:S01]  /*fea0*/  MUFU.TANH R12, R8 ;  /* 0x00000008000c7308 */ /* 0x000fe20000002400 */
[C---:B------:R-:W-:Y:S02]  /*feb0*/  ISETP.GT.AND P1, PT, R0.reuse, 0x38, PT ;  /* 0x000000380000780c */ /* 0x040fe40003f24270 */
[----:B------:R-:W-:Y:S02]  /*fec0*/  ISETP.GT.AND P0, PT, R0, 0x39, PT ;  /* 0x000000390000780c */ /* 0x000fe40003f04270 */
[----:B------:R-:W-:Y:S01]  /*fed0*/  FMNMX.FTZ R0, R221, R2, !PT ;  /* 0x00000002dd007209 */ /* 0x000fe20007810000 */
[----:B------:R-:W-:Y:S01]  /*fee0*/  FMUL.FTZ R2, R45, c[0x0][0x320] ;  /* 0x0000c8002d027a20 */ /* 0x000fe20000410000 */
[----:B------:R-:W-:Y:S01]  /*fef0*/  FSEL R223, R11, -INF , P1 ;  /* 0xff8000000bdf7808 */ /* 0x000fe20000800000 */
[----:B------:R-:W-:Y:S01]  /*ff00*/  FMUL.FTZ R11, R39, c[0x0][0x320] ;  /* 0x0000c800270b7a20 */ /* 0x000fe20000410000 */
[----:B------:R-:W-:Y:S01]  /*ff10*/  FMNMX.FTZ R0, R224, R0, !PT ;  /* 0x00000000e0007209 */ /* 0x000fe20007810000 */
[----:B------:R3:W4:Y:S01]  /*ff20*/  MUFU.TANH R8, R2 ;  /* 0x0000000200087308 */ /* 0x0007220000002400 */
[----:B-1----:R-:W-:-:S02]  /*ff30*/  FSEL R227, R10, -INF , P0 ;  /* 0xff8000000ae37808 */ /* 0x002fc40000000000 */
[----:B------:R-:W-:Y:S02]  /*ff40*/  FMNMX.FTZ R0, R223, R0, !PT ;  /* 0x00000000df007209 */ /* 0x000fe40007810000 */
[----:B--2---:R-:W-:Y:S02]  /*ff50*/  FMNMX.FTZ R6, R7, R6, !PT ;  /* 0x0000000607067209 */ /* 0x004fe40007810000 */
[----:B------:R-:W-:Y:S01]  /*ff60*/  FMNMX.FTZ R0, R227, R0, !PT ;  /* 0x00000000e3007209 */ /* 0x000fe20007810000 */
[----:B------:R-:W-:Y:S01]  /*ff70*/  MUFU.TANH R14, R11 ;  /* 0x0000000b000e7308 */ /* 0x000fe20000002400 */
[C---:B------:R-:W-:Y:S01]  /*ff80*/  ISETP.GT.AND P1, PT, R4.reuse, 0x19, PT ;  /* 0x000000190400780c */ /* 0x040fe20003f24270 */
[----:B------:R-:W-:Y:S01]  /*ff90*/  SHFL.BFLY PT, R103, R6, 0x1, 0x1f ;  /* 0x0c201f0006677f89 */ /* 0x000fe200000e0000 */
[----:B------:R-:W-:Y:S02]  /*ffa0*/  ISETP.GT.AND P0, PT, R4, 0x20, PT ;  /* 0x000000200400780c */ /* 0x000fe40003f04270 */
[----:B------:R-:W-:Y:S01]  /*ffb0*/  FSEL R100, R100, -INF , P1 ;  /* 0xff80000064647808 */ /* 0x000fe20000800000 */
[----:B------:R-:W1:Y:S01]  /*ffc0*/  SHFL.BFLY PT, R7, R0, 0x2, 0x1f ;  /* 0x0c401f0000077f89 */ /* 0x000e6200000e0000 */
[----:B------:R-:W-:Y:S01]  /*ffd0*/  ISETP.GT.AND P1, PT, R4, 0x21, PT ;  /* 0x000000210400780c */ /* 0x000fe20003f24270 */
[----:B---3--:R-:W-:Y:S01]  /*ffe0*/  FMUL.FTZ R2, R32, c[0x0][0x320] ;  /* 0x0000c80020027a20 */ /* 0x008fe20000410000 */
[----:B------:R-:W-:Y:S01]  /*fff0*/  FSEL R173, R173, -INF , P0 ;  /* 0xff800000adad7808 */ /* 0x000fe20000000000 */
[----:B------:R-:W-:Y:S01]  /*10000*/  MUFU.TANH R11, R18 ;  /* 0x00000012000b7308 */ /* 0x000fe20000002400 */
[----:B------:R-:W-:-:S02]  /*10010*/  FSEL R176, R176, -INF , P1 ;  /* 0xff800000b0b07808 */ /* 0x000fc40000800000 */
[C---:B------:R-:W-:Y:S02]  /*10020*/  ISETP.GT.AND P1, PT, R4.reuse, 0x29, PT ;  /* 0x000000290400780c */ /* 0x040fe40003f24270 */
[----:B------:R-:W-:Y:S02]  /*10030*/  ISETP.GT.AND P0, PT, R4, 0x28, PT ;  /* 0x000000280400780c */ /* 0x000fe40003f04270 */
[----:B------:R-:W-:Y:S01]  /*10040*/  FSEL R178, R60, -INF , P1 ;  /* 0xff8000003cb27808 */ /* 0x000fe20000800000 */
[----:B------:R2:W3:Y:S01]  /*10050*/  MUFU.TANH R10, R2 ;  /* 0x00000002000a7308 */ /* 0x0004e20000002400 */
[----:B------:R-:W-:Y:S02]  /*10060*/  ISETP.GT.AND P1, PT, R4, 0x31, PT ;  /* 0x000000310400780c */ /* 0x000fe40003f24270 */
[----:B------:R-:W-:Y:S02]  /*10070*/  FSEL R177, R177, -INF , P0 ;  /* 0xff800000b1b17808 */ /* 0x000fe40000000000 */
[----:B----4-:R-:W-:-:S02]  /*10080*/  FSEL R228, R8, -INF , P1 ;  /* 0xff80000008e47808 */ /* 0x010fc40000800000 */
[C---:B------:R-:W-:Y:S02]  /*10090*/  ISETP.GT.AND P0, PT, R4.reuse, 0x30, PT ;  /* 0x000000300400780c */ /* 0x040fe40003f04270 */
[----:B------:R-:W-:Y:S02]  /*100a0*/  ISETP.GT.AND P1, PT, R4, 0x39, PT ;  /* 0x000000390400780c */ /* 0x000fe40003f24270 */
[----:B------:R-:W-:Y:S01]  /*100b0*/  FSEL R225, R12, -INF , P0 ;  /* 0xff8000000ce17808 */ /* 0x000fe20000000000 */
[----:B------:R-:W-:Y:S01]  /*100c0*/  FMUL.FTZ R12, R55, c[0x0][0x320] ;  /* 0x0000c800370c7a20 */ /* 0x000fe20000410000 */
[----:B-1----:R-:W-:Y:S02]  /*100d0*/  FMNMX.FTZ R8, R0, R7, !PT ;  /* 0x0000000700087209 */ /* 0x002fe40007810000 */
[----:B------:R-:W-:Y:S01]  /*100e0*/  ISETP.GT.AND P0, PT, R4, 0x38, PT ;  /* 0x000000380400780c */ /* 0x000fe20003f04270 */
[----:B--2---:R-:W-:Y:S01]  /*100f0*/  FMUL.FTZ R2, R33, c[0x0][0x320] ;  /* 0x0000c80021027a20 */ /* 0x004fe20000410000 */
[----:B------:R-:W-:Y:S01]  /*10100*/  FMNMX.FTZ R103, R6, R103, !PT ;  /* 0x0000006706677209 */ /* 0x000fe20007810000 */
[----:B------:R-:W-:Y:S01]  /*10110*/  FMUL.FTZ R4, R38, c[0x0][0x320] ;  /* 0x0000c80026047a20 */ /* 0x000fe20000410000 */
[----:B---3--:R-:W-:Y:S01]  /*10120*/  FSEL R229, R10, -INF , P0 ;  /* 0xff8000000ae57808 */ /* 0x008fe20000000000 */
[----:B------:R1:W2:Y:S01]  /*10130*/  MUFU.TANH R9, R2 ;  /* 0x0000000200097308 */ /* 0x0002a20000002400 */
[----:B------:R-:W-:Y:S01]  /*10140*/  ISETP.GT.AND P0, PT, R5, RZ, PT ;  /* 0x000000ff0500720c */ /* 0x000fe20003f04270 */
[----:B------:R-:W-:Y:S03]  /*10150*/  SHFL.BFLY PT, R102, R8, 0x1, 0x1f ;  /* 0x0c201f0008667f89 */ /* 0x000fe600000e0000 */
[----:B------:R-:W-:-:S02]  /*10160*/  FSEL R41, R104, -INF , P0 ;  /* 0xff80000068297808 */ /* 0x000fc40000000000 */
[----:B------:R-:W-:Y:S01]  /*10170*/  ISETP.GT.AND P0, PT, R5, 0x8, PT ;  /* 0x000000080500780c */ /* 0x000fe20003f04270 */
[----:B------:R-:W-:Y:S03]  /*10180*/  MUFU.TANH R22, R4 ;  /* 0x0000000400167308 */ /* 0x000fe60000002400 */
[----:B------:R-:W-:Y:S02]  /*10190*/  FSEL R42, R121, -INF , P0 ;  /* 0xff800000792a7808 */ /* 0x000fe40000000000 */
[----:B------:R-:W-:Y:S01]  /*101a0*/  ISETP.GT.AND P0, PT, R5, 0x10, PT ;  /* 0x000000100500780c */ /* 0x000fe20003f04270 */
[----:B-1----:R-:W-:Y:S01]  /*101b0*/  FMUL.FTZ R2, R54, c[0x0][0x320] ;  /* 0x0000c80036027a20 */ /* 0x002fe20000410000 */
[----:B--2---:R-:W-:Y:S01]  /*101c0*/  FSEL R231, R9, -INF , P1 ;  /* 0xff80000009e77808 */ /* 0x004fe20000800000 */
[----:B------:R1:W-:Y:S01]  /*101d0*/  MUFU.TANH R4, R12 ;  /* 0x0000000c00047308 */ /* 0x0003e20000002400 */
        /* <DEDUP_REMOVED lines=10> */
[----:B------:R-:W-:Y:S01]  /*10280*/  FSEL R98, R84, -INF , P1 ;  /* 0xff80000054627808 */ /* 0x000fe20000800000 */
[----:B-1----:R-:W-:Y:S01]  /*10290*/  FMUL.FTZ R12, R103, c[0x0][0x2d0] ;  /* 0x0000b400670c7a20 */ /* 0x002fe20000410000 */
[C---:B------:R-:W-:Y:S02]  /*102a0*/  ISETP.GT.AND P1, PT, R5.reuse, 0x19, PT ;  /* 0x000000190500780c */ /* 0x040fe40003f24270 */
[----:B------:R-:W-:Y:S02]  /*102b0*/  ISETP.GT.AND P0, PT, R5, 0x20, PT ;  /* 0x000000200500780c */ /* 0x000fe40003f04270 */
[----:B------:R-:W-:Y:S01]  /*102c0*/  FSEL R96, R76, -INF , P1 ;  /* 0xff8000004c607808 */ /* 0x000fe20000800000 */
[----:B------:R-:W1:Y:S01]  /*102d0*/  MUFU.TANH R9, R35 ;  /* 0x0000002300097308 */ /* 0x000e620000002400 */
[----:B--2---:R-:W-:-:S02]  /*102e0*/  FMNMX.FTZ R2, R52, R53, !PT ;  /* 0x0000003534027209 */ /* 0x004fc40007810000 */
[----:B------:R-:W-:Y:S02]  /*102f0*/  ISETP.GT.AND P1, PT, R5, 0x21, PT ;  /* 0x000000210500780c */ /* 0x000fe40003f24270 */
[----:B------:R-:W-:Y:S02]  /*10300*/  FMNMX.FTZ R0, R56, R2, !PT ;  /* 0x0000000238007209 */ /* 0x000fe40007810000 */
[----:B------:R-:W-:Y:S02]  /*10310*/  FMNMX.FTZ R2, R41, R40, !PT ;  /* 0x0000002829027209 */ /* 0x000fe40007810000 */
[----:B------:R-:W-:Y:S02]  /*10320*/  FMNMX.FTZ R0, R57, R0, !PT ;  /* 0x0000000039007209 */ /* 0x000fe40007810000 */
[----:B------:R-:W-:Y:S02]  /*10330*/  FMNMX.FTZ R2, R42, R2, !PT ;  /* 0x000000022a027209 */ /* 0x000fe40007810000 */
[----:B------:R-:W-:-:S02]  /*10340*/  FMNMX.FTZ R0, R136, R0, !PT ;  /* 0x0000000088007209 */ /* 0x000fc40007810000 */
        /* <DEDUP_REMOVED lines=8> */
[----:B---3--:R-:W-:Y:S02]  /*103d0*/  FSEL R154, R21, -INF , P0 ;  /* 0xff800000159a7808 */ /* 0x008fe40000000000 */
[----:B------:R-:W-:Y:S02]  /*103e0*/  FMNMX.FTZ R0, R176, R0, !PT ;  /* 0x00000000b0007209 */ /* 0x000fe40007810000 */
[----:B------:R-:W-:Y:S02]  /*103f0*/  FMNMX.FTZ R2, R96, R2, !PT ;  /* 0x0000000260027209 */ /* 0x000fe40007810000 */
[----:B------:R-:W-:-:S02]  /*10400*/  FMNMX.FTZ R0, R177, R0, !PT ;  /* 0x00000000b1007209 */ /* 0x000fc40007810000 */
[----:B------:R-:W-:Y:S02]  /*10410*/  ISETP.GT.AND P0, PT, R5, 0x28, PT ;  /* 0x000000280500780c */ /* 0x000fe40003f04270 */
[----:B------:R-:W-:Y:S02]  /*10420*/  FMNMX.FTZ R0, R178, R0, !PT ;  /* 0x00000000b2007209 */ /* 0x000fe40007810000 */
[----:B------:R-:W-:Y:S01]  /*10430*/  FSEL R153, R4, -INF , P1 ;  /* 0xff80000004997808 */ /* 0x000fe20000800000 */
[----:B------:R-:W-:Y:S01]  /*10440*/  IMAD R4, R149, 0x20, R147 ;  /* 0x0000002095047824 */ /* 0x000fe200078e0293 */
[----:B------:R-:W-:Y:S02]  /*10450*/  FMNMX.FTZ R0, R225, R0, !PT ;  /* 0x00000000e1007209 */ /* 0x000fe40007810000 */
[----:B------:R-:W-:Y:S02]  /*10460*/  FMNMX.FTZ R2, R154, R2, !PT ;  /* 0x000000029a027209 */ /* 0x000fe40007810000 */
[----:B------:R-:W-:-:S02]  /*10470*/  FMNMX.FTZ R0, R228, R0, !PT ;  /* 0x00000000e4007209 */ /* 0x000fc40007810000 */
[----:B------:R-:W-:Y:S02]  /*10480*/  ISETP.GT.AND P1, PT, R5, 0x29, PT ;  /* 0x000000290500780c */ /* 0x000fe40003f24270 */
[----:B------:R-:W-:Y:S02]  /*10490*/  FMNMX.FTZ R0, R229, R0, !PT ;  /* 0x00000000e5007209 */ /* 0x000fe40007810000 */
[----:B------:R-:W-:Y:S02]  /*104a0*/  FSEL R152, R22, -INF , P0 ;  /* 0xff80000016987808 */ /* 0x000fe40000000000 */
[----:B------:R-:W-:Y:S02]  /*104b0*/  FMNMX.FTZ R7, R231, R0, !PT ;  /* 0x00000000e7077209 */ /* 0x000fe40007810000 */
[----:B------:R-:W-:Y:S02]  /*104c0*/  FMNMX.FTZ R0, R153, R2, !PT ;  /* 0x0000000299007209 */ /* 0x000fe40007810000 */
[----:B------:R-:W-:Y:S01]  /*104d0*/  ISETP.GT.AND P0, PT, R5, 0x30, PT ;  /* 0x000000300500780c */ /* 0x000fe20003f04270 */
[----:B------:R-:W2:Y:S01]  /*104e0*/  SHFL.BFLY PT, R6, R7, 0x2, 0x1f ;  /* 0x0c401f0007067f89 */ /* 0x000ea200000e0000 */
[----:B------:R-:W-:-:S02]  /*104f0*/  FSEL R14, R14, -INF , P1 ;  /* 0xff8000000e0e7808 */ /* 0x000fc40000800000 */
[----:B------:R-:W-:Y:S02]  /*10500*/  FMNMX.FTZ R0, R152, R0, !PT ;  /* 0x0000000098007209 */ /* 0x000fe40007810000 */
[----:B------:R-:W-:Y:S02]  /*10510*/  ISETP.GT.AND P1, PT, R5, 0x31, PT ;  /* 0x000000310500780c */ /* 0x000fe40003f24270 */
[----:B------:R-:W-:Y:S02]  /*10520*/  FSEL R13, R13, -INF , P0 ;  /* 0xff8000000d0d7808 */ /* 0x000fe40000000000 */
[----:B------:R-:W-:Y:S02]  /*10530*/  FMNMX.FTZ R0, R14, R0, !PT ;  /* 0x000000000e007209 */ /* 0x000fe40007810000 */
[----:B------:R-:W-:Y:S02]  /*10540*/  FSETP.NEU.FTZ.AND P0, PT, R103, -INF , PT ;  /* 0xff8000006700780b */ /* 0x000fe40003f1d000 */
[----:B------:R-:W-:-:S02]  /*10550*/  FSEL R216, R11, -INF , P1 ;  /* 0xff8000000bd87808 */ /* 0x000fc40000800000 */
[----:B------:R-:W-:Y:S02]  /*10560*/  ISETP.GT.AND P1, PT, R5, 0x38, PT ;  /* 0x000000380500780c */ /* 0x000fe40003f24270 */
[----:B------:R-:W-:Y:S02]  /*10570*/  FMNMX.FTZ R2, R13, R0, !PT ;  /* 0x000000000d027209 */ /* 0x000fe40007810000 */
[----:B------:R-:W-:Y:S02]  /*10580*/  FSEL R12, R12, RZ, P0 ;  /* 0x000000ff0c0c7208 */ /* 0x000fe40000000000 */
[----:B------:R-:W-:Y:S02]  /*10590*/  ISETP.GT.AND P0, PT, R5, 0x39, PT ;  /* 0x000000390500780c */ /* 0x000fe40003f04270 */
[----:B----4-:R-:W-:Y:S01]  /*105a0*/  FSEL R218, R10, -INF , P1 ;  /* 0xff8000000ada7808 */ /* 0x010fe20000800000 */
[--C-:B------:R-:W-:Y:S01]  /*105b0*/  FFMA.FTZ R0, R29, c[0x0][0x2d0], -R12.reuse ;  /* 0x0000b4001d007a23 */ /* 0x100fe2000001080c */
[----:B------:R-:W-:Y:S01]  /*105c0*/  FMNMX.FTZ R2, R216, R2, !PT ;  /* 0x00000002d8027209 */ /* 0x000fe20007810000 */
[----:B------:R-:W-:Y:S01]  /*105d0*/  FFMA.FTZ R5, R36, c[0x0][0x2d0], -R12 ;  /* 0x0000b40024057a23 */ /* 0x000fe2000001080c */
[----:B-1----:R-:W-:Y:S01]  /*105e0*/  FSEL R222, R9, -INF , P0 ;  /* 0xff80000009de7808 */ /* 0x002fe20000000000 */
[----:B------:R1:W-:Y:S01]  /*105f0*/  MUFU.EX2 R187, R0 ;  /* 0x0000000000bb7308 */ /* 0x0003e20000000800 */
[----:B------:R-:W-:-:S02]  /*10600*/  FMNMX.FTZ R2, R218, R2, !PT ;  /* 0x00000002da027209 */ /* 0x000fc40007810000 */
[----:B--2---:R-:W-:Y:S02]  /*10610*/  FMNMX.FTZ R7, R7, R6, !PT ;  /* 0x0000000607077209 */ /* 0x004fe40007810000 */
        /* <DEDUP_REMOVED lines=10> */
[----:B------:R-:W-:-:S04]  /*106c0*/  IMAD.SHL.U32 R209, R0, 0x2, RZ ;  /* 0x0000000200d17824 */ /* 0x000fc800078e00ff */
[----:B------:R-:W-:Y:S01]  /*106d0*/  IMAD R210, R3, 0x2, R209 ;  /* 0x0000000203d27824 */ /* 0x000fe200078e02d1 */
[----:B---3--:R-:W-:Y:S02]  /*106e0*/  @P2 LEA.HI.X R5, R156, R17, R158, 0x1, P0 ;  /* 0x000000119c052211 */ /* 0x008fe400000f0c9e */
[----:B------:R3:W3:Y:S01]  /*106f0*/  MUFU.EX2 R184, R8 ;  /* 0x0000000800b87308 */ /* 0x0006e20000000800 */
[C---:B------:R-:W-:Y:S02]  /*10700*/  FSETP.NEU.FTZ.AND P0, PT, R102.reuse, -INF , PT ;  /* 0xff8000006600780b */ /* 0x040fe40003f1d000 */
        /* <DEDUP_REMOVED lines=21> */
[----:B------:R-:W-:Y:S01]  /*10860*/  F2FP.PACK_AB R6, R184, R185 ;  /* 0x000000b9b806723e */ /* 0x000fe200000000ff */
        /* <DEDUP_REMOVED lines=39> */
[----:B------:R-:W-:Y:S07]  /*10ae0*/  HMMA.16816.F32 R64, R4, R38, RZ ;  /* 0x000000260440723c */ /* 0x000fee00000018ff */
[----:B------:R-:W-:-:S02]  /*10af0*/  FFMA.FTZ R4, R58, c[0x0][0x2d0], -R12 ;  /* 0x0000b4003a047a23 */ /* 0x000fc4000001080c */
[----:B-1----:R-:W-:Y:S02]  /*10b00*/  FFMA.FTZ R8, R15, c[0x0][0x2d0], -R3 ;  /* 0x0000b4000f087a23 */ /* 0x002fe40000010803 */
[----:B------:R1:W-:Y:S01]  /*10b10*/  MUFU.EX2 R239, R4 ;  /* 0x0000000400ef7308 */ /* 0x0003e20000000800 */
[----:B------:R-:W-:-:S07]  /*10b20*/  IMAD.MOV.U32 R15, RZ, RZ, R157 ;  /* 0x000000ffff0f7224 */ /* 0x000fce00078e009d */
[----:B------:R2:W3:Y:S01]  /*10b30*/  MUFU.EX2 R245, R8 ;  /* 0x0000000800f57308 */ /* 0x0004e20000000800 */
[----:B-1----:R-:W-:-:S07]  /*10b40*/  FFMA.FTZ R4, R106, c[0x0][0x2d0], -R12 ;  /* 0x0000b4006a047a23 */ /* 0x002fce000001080c */
[----:B------:R1:W-:Y:S01]  /*10b50*/  MUFU.EX2 R244, R4 ;  /* 0x0000000400f47308 */ /* 0x0003e20000000800 */
[----:B--2---:R-:W-:Y:S02]  /*10b60*/  F2FP.PACK_AB R8, R241, R246 ;  /* 0x000000f6f108723e */ /* 0x004fe400000000ff */
[----:B---3--:R-:W-:-:S07]  /*10b70*/  F2FP.PACK_AB R11, R245, R240 ;  /* 0x000000f0f50b723e */ /* 0x008fce00000000ff */
        /* <DEDUP_REMOVED lines=9> */
[----:B------:R1:W3:Y:S06]  /*10c10*/  MUFU.EX2 R242, R4 ;  /* 0x0000000400f27308 */ /* 0x0002ec0000000800 */
[C---:B------:R-:W-:Y:S08]  /*10c20*/  HMMA.16816.F32 R56, R8.reuse, R20, RZ ;  /* 0x000000140838723c */ /* 0x040ff000000018ff */
[----:B------:R-:W-:Y:S01]  /*10c30*/  HMMA.16816.F32 R128, R8, R22, RZ ;  /* 0x000000160880723c */ /* 0x000fe200000018ff */
[----:B------:R-:W-:Y:S01]  /*10c40*/  LDSM.16.MT88.4 R20, [R210+0x500] ;  /* 0x00050000d214783b */ /* 0x000fe20000004200 */
[----:B-1----:R-:W-:Y:S01]  /*10c50*/  FFMA.FTZ R4, R43, c[0x0][0x2d0], -R2 ;  /* 0x0000b4002b047a23 */ /* 0x002fe20000010802 */
[----:B---3--:R-:W-:-:S02]  /*10c60*/  F2FP.PACK_AB R6, R242, R243 ;  /* 0x000000f3f206723e */ /* 0x008fc400000000ff */
[----:B------:R-:W-:Y:S01]  /*10c70*/  LDSM.16.MT88.4 R40, [R210+0x2500] ;  /* 0x00250000d228783b */ /* 0x000fe20000004200 */
[----:B------:R1:W-:Y:S02]  /*10c80*/  MUFU.EX2 R230, R4 ;  /* 0x0000000400e67308 */ /* 0x0003e40000000800 */
[C---:B------:R-:W-:Y:S08]  /*10c90*/  HMMA.16816.F32 R52, R8.reuse, R28, RZ ;  /* 0x0000001c0834723c */ /* 0x040ff000000018ff */
[----:B------:R-:W-:Y:S01]  /*10ca0*/  HMMA.16816.F32 R144, R8, R30, RZ ;  /* 0x0000001e0890723c */ /* 0x000fe200000018ff */
[----:B------:R-:W3:Y:S01]  /*10cb0*/  LDSM.16.MT88.4 R28, [R210+0x1500] ;  /* 0x00150000d21c783b */ /* 0x000ee20000004200 */
[----:B-1----:R-:W-:-:S06]  /*10cc0*/  FFMA.FTZ R4, R48, c[0x0][0x2d0], -R2 ;  /* 0x0000b40030047a23 */ /* 0x002fcc0000010802 */
[C---:B------:R-:W-:Y:S01]  /*10cd0*/  HMMA.16816.F32 R156, R8.reuse, R34, RZ ;  /* 0x00000022089c723c */ /* 0x040fe200000018ff */
[----:B------:R1:W4:Y:S07]  /*10ce0*/  MUFU.EX2 R235, R4 ;  /* 0x0000000400eb7308 */ /* 0x00032e0000000800 */
[C---:B------:R-:W-:Y:S08]  /*10cf0*/  HMMA.16816.F32 R44, R8.reuse, R36, RZ ;  /* 0x00000024082c723c */ /* 0x040ff000000018ff */
[----:B------:R-:W-:Y:S01]  /*10d00*/  HMMA.16816.F32 R160, R8, R38, RZ ;  /* 0x0000002608a0723c */ /* 0x000fe200000018ff */
[----:B------:R-:W-:Y:S01]  /*10d10*/  LDSM.16.MT88.4 R36, [R210+0x2900] ;  /* 0x00290000d224783b */ /* 0x000fe20000004200 */
[----:B-1----:R-:W-:Y:S01]  /*10d20*/  FFMA.FTZ R4, R49, c[0x0][0x2d0], -R2 ;  /* 0x0000b40031047a23 */ /* 0x002fe20000010802 */
[----:B----4-:R-:W-:-:S03]  /*10d30*/  F2FP.PACK_AB R5, R235, R230 ;  /* 0x000000e6eb05723e */ /* 0x010fc600000000ff */
[----:B------:R1:W-:Y:S02]  /*10d40*/  MUFU.EX2 R234, R4 ;  /* 0x0000000400ea7308 */ /* 0x0003e40000000800 */
[----:B------:R-:W-:Y:S01]  /*10d50*/  HMMA.16816.F32 R48, R8, R32, RZ ;  /* 0x000000200830723c */ /* 0x000fe200000018ff */
[----:B------:R-:W4:Y:S06]  /*10d60*/  LDSM.16.MT88.4 R32, [R209+0x2500] ;  /* 0x00250000d120783b */ /* 0x000f2c0000004200 */
[----:B------:R-:W-:Y:S02]  /*10d70*/  FFMA.FTZ R8, R138, c[0x0][0x2d0], -R0 ;  /* 0x0000b4008a087a23 */ /* 0x000fe40000010800 */
[----:B------:R-:W-:-:S02]  /*10d80*/  IMAD.MOV.U32 R9, RZ, RZ, R187 ;  /* 0x000000ffff097224 */ /* 0x000fc400078e00bb */
[----:B------:R2:W-:Y:S01]  /*10d90*/  MUFU.EX2 R217, R8 ;  /* 0x0000000800d97308 */ /* 0x0005e20000000800 */
[----:B------:R-:W-:Y:S02]  /*10da0*/  IMAD.MOV.U32 R11, RZ, RZ, R186 ;  /* 0x000000ffff0b7224 */ /* 0x000fe400078e00ba */
[----:B------:R-:W-:Y:S02]  /*10db0*/  IMAD.MOV.U32 R10, RZ, RZ, R185 ;  /* 0x000000ffff0a7224 */ /* 0x000fe400078e00b9 */
[----:B-1----:R-:W-:-:S04]  /*10dc0*/  FFMA.FTZ R4, R101, c[0x0][0x2d0], -R2 ;  /* 0x0000b40065047a23 */ /* 0x002fc80000010802 */
[----:B------:R1:W1:Y:S01]  /*10dd0*/  MUFU.EX2 R233, R4 ;  /* 0x0000000400e97308 */ /* 0x0002620000000800 */
[----:B--2---:R-:W-:-:S07]  /*10de0*/  FFMA.FTZ R8, R100, c[0x0][0x2d0], -R0 ;  /* 0x0000b40064087a23 */ /* 0x004fce0000010800 */
[----:B------:R2:W-:Y:S01]  /*10df0*/  MUFU.EX2 R215, R8 ;  /* 0x0000000800d77308 */ /* 0x0005e20000000800 */
[----:B-1----:R-:W-:Y:S01]  /*10e00*/  FFMA.FTZ R4, R136, c[0x0][0x2d0], -R0 ;  /* 0x0000b40088047a23 */ /* 0x002fe20000010800 */
[----:B------:R-:W-:-:S06]  /*10e10*/  F2FP.PACK_AB R7, R233, R234 ;  /* 0x000000eae907723e */ /* 0x000fcc00000000ff */
[----:B------:R1:W-:Y:S01]  /*10e20*/  MUFU.EX2 R220, R4 ;  /* 0x0000000400dc7308 */ /* 0x0003e20000000800 */
[----:B--2---:R-:W-:-:S07]  /*10e30*/  FFMA.FTZ R8, R99, c[0x0][0x2d0], -R3 ;  /* 0x0000b40063087a23 */ /* 0x004fce0000010803 */
[----:B------:R2:W-:Y:S01]  /*10e40*/  MUFU.EX2 R207, R8 ;  /* 0x0000000800cf7308 */ /* 0x0005e20000000800 */
[----:B-1----:R-:W-:-:S07]  /*10e50*/  FFMA.FTZ R4, R137, c[0x0][0x2d0], -R0 ;  /* 0x0000b40089047a23 */ /* 0x002fce0000010800 */
[----:B------:R1:W1:Y:S01]  /*10e60*/  MUFU.EX2 R219, R4 ;  /* 0x0000000400db7308 */ /* 0x0002620000000800 */
[----:B--2---:R-:W-:-:S07]  /*10e70*/  FFMA.FTZ R8, R98, c[0x0][0x2d0], -R3 ;  /* 0x0000b40062087a23 */ /* 0x004fce0000010803 */
[----:B------:R2:W2:Y:S01]  /*10e80*/  MUFU.EX2 R214, R8 ;  /* 0x0000000800d67308 */ /* 0x0004a20000000800 */
[----:B-1----:R-:W-:-:S07]  /*10e90*/  F2FP.PACK_AB R4, R244, R239 ;  /* 0x000000eff404723e */ /* 0x002fce00000000ff */
[----:B------:R-:W-:Y:S01]  /*10ea0*/  HMMA.16816.F32 R168, R4, R24, R124 ;  /* 0x0000001804a8723c */ /* 0x000fe2000000187c */
[----:B--2---:R-:W-:-:S04]  /*10eb0*/  FFMA.FTZ R8, R97, c[0x0][0x2d0], -R3 ;  /* 0x0000b40061087a23 */ /* 0x004fc80000010803 */
[----:B------:R1:W-:Y:S03]  /*10ec0*/  MUFU.EX2 R206, R8 ;  /* 0x0000000800ce7308 */ /* 0x0003e60000000800 */
[C---:B---3--:R-:W-:Y:S08]  /*10ed0*/  HMMA.16816.F32 R124, R4.reuse, R28, R112 ;  /* 0x0000001c047c723c */ /* 0x048ff00000001870 */
[----:B------:R-:W-:Y:S01]  /*10ee0*/  HMMA.16816.F32 R164, R4, R20, R120 ;  /* 0x0000001404a4723c */ /* 0x000fe20000001878 */
[----:B-1----:R-:W-:-:S07]  /*10ef0*/  FFMA.FTZ R8, R96, c[0x0][0x2d0], -R3 ;  /* 0x0000b40060087a23 */ /* 0x002fce0000010803 */
[C---:B----4-:R-:W-:Y:S01]  /*10f00*/  HMMA.16816.F32 R112, R4.reuse, R32, R108 ;  /* 0x000000200470723c */ /* 0x050fe2000000186c */
[----:B------:R1:W2:Y:S07]  /*10f10*/  MUFU.EX2 R205, R8 ;  /* 0x0000000800cd7308 */ /* 0x0002ae0000000800 */
        /* <DEDUP_REMOVED lines=13> */
[----:B------:R-:W-:Y:S07]  /*10ff0*/  HMMA.16816.F32 R84, R4, R42, R64 ;  /* 0x0000002a0454723c */ /* 0x000fee0000001840 */
[----:B------:R-:W-:-:S02]  /*11000*/  F2FP.PACK_AB R4, R219, R220 ;  /* 0x000000dcdb04723e */ /* 0x000fc400000000ff */
[----:B------:R-:W-:Y:S02]  /*11010*/  F2FP.PACK_AB R6, R215, R217 ;  /* 0x000000d9d706723e */ /* 0x000fe400000000ff */
[----:B------:R-:W-:Y:S02]  /*11020*/  F2FP.PACK_AB R5, R214, R207 ;  /* 0x000000cfd605723e */ /* 0x000fe400000000ff */
[----:B--2---:R-:W-:Y:S01]  /*11030*/  F2FP.PACK_AB R7, R205, R206 ;  /* 0x000000cecd07723e */ /* 0x004fe200000000ff */
[----:B-1----:R-:W-:-:S04]  /*11040*/  FFMA.FTZ R8, R182, c[0x0][0x2d0], -R12 ;  /* 0x0000b400b6087a23 */ /* 0x002fc8000001080c */
[----:B------:R1:W-:Y:S02]  /*11050*/  MUFU.EX2 R200, R8 ;  /* 0x0000000800c87308 */ /* 0x0003e40000000800 */
[C---:B------:R-:W-:Y:S08]  /*11060*/  HMMA.16816.F32 R76, R4.reuse, R20, R60 ;  /* 0x00000014044c723c */ /* 0x040ff0000000183c */
[----:B------:R-:W-:Y:S01]  /*11070*/  HMMA.16816.F32 R60, R4, R26, R140 ;  /* 0x0000001a043c723c */ /* 0x000fe2000000188c */
[----:B-1----:R-:W-:-:S07]  /*11080*/  FFMA.FTZ R8, R155, c[0x0][0x2d0], -R2 ;  /* 0x0000b4009b087a23 */ /* 0x002fce0000010802 */
[C---:B------:R-:W-:Y:S01]  /*11090*/  HMMA.16816.F32 R80, R4.reuse, R24, R68 ;  /* 0x000000180450723c */ /* 0x040fe20000001844 */
[----:B------:R-:W-:Y:S01]  /*110a0*/  IMAD.MOV.U32 R140, RZ, RZ, R184 ;  /* 0x000000ffff8c7224 */ /* 0x000fe200078e00b8 */
[----:B------:R-:W1:Y:S01]  /*110b0*/  LDSM.16.MT88.4 R24, [R209+0x900] ;  /* 0x00090000d118783b */ /* 0x000e620000004200 */
[----:B------:R2:W-:Y:S01]  /*110c0*/  MUFU.EX2 R187, R8 ;  /* 0x0000000800bb7308 */ /* 0x0005e20000000800 */
[----:B------:R-:W-:Y:S02]  /*110d0*/  IMAD.MOV.U32 R143, RZ, RZ, R190 ;  /* 0x000000ffff8f7224 */ /* 0x000fe400078e00be */
[----:B------:R-:W-:Y:S02]  /*110e0*/  IMAD.MOV.U32 R142, RZ, RZ, R189 ;  /* 0x000000ffff8e7224 */ /* 0x000fe400078e00bd */
[----:B------:R-:W-:Y:S01]  /*110f0*/  HMMA.16816.F32 R72, R4, R16, R56 ;  /* 0x000000100448723c */ /* 0x000fe20000001838 */
[----:B------:R-:W-:-:S07]  /*11100*/  IMAD.MOV.U32 R141, RZ, RZ, R188 ;  /* 0x000000ffff8d7224 */ /* 0x000fce00078e00bc */
[----:B------:R-:W-:Y:S01]  /*11110*/  HMMA.16816.F32 R68, R4, R28, R52 ;  /* 0x0000001c0444723c */ /* 0x000fe20000001834 */
[----:B--2---:R-:W-:-:S04]  /*11120*/  FFMA.FTZ R8, R172, c[0x0][0x2d0], -R2 ;  /* 0x0000b400ac087a23 */ /* 0x004fc80000010802 */
[----:B------:R2:W4:Y:S03]  /*11130*/  MUFU.EX2 R186, R8 ;  /* 0x0000000800ba7308 */ /* 0x0005260000000800 */
[C---:B------:R-:W-:Y:S08]  /*11140*/  HMMA.16816.F32 R64, R4.reuse, R32, R48 ;  /* 0x000000200440723c */ /* 0x040ff00000001830 */
[----:B------:R-:W-:Y:S01]  /*11150*/  HMMA.16816.F32 R196, R4, R40, R44 ;  /* 0x0000002804c4723c */ /* 0x000fe2000000182c */
[----:B--2---:R-:W-:-:S07]  /*11160*/  FFMA.FTZ R8, R174, c[0x0][0x2d0], -R2 ;  /* 0x0000b400ae087a23 */ /* 0x004fce0000010802 */
[C---:B------:R-:W-:Y:S01]  /*11170*/  HMMA.16816.F32 R52, R4.reuse, R22, R132 ;  /* 0x000000160434723c */ /* 0x040fe20000001884 */
[----:B------:R-:W-:Y:S01]  /*11180*/  LDSM.16.MT88.4 R20, [R209+0x1900] ;  /* 0x00190000d114783b */ /* 0x000fe20000004200 */
[----:B------:R2:W-:Y:S05]  /*11190*/  MUFU.EX2 R184, R8 ;  /* 0x0000000800b87308 */ /* 0x0005ea0000000800 */
[----:B------:R-:W-:Y:S01]  /*111a0*/  IMAD.MOV.U32 R135, RZ, RZ, R183 ;  /* 0x000000ffff877224 */ /* 0x000fe200078e00b7 */
[C---:B------:R-:W-:Y:S01]  /*111b0*/  HMMA.16816.F32 R48, R4.reuse, R18, R128 ;  /* 0x000000120430723c */ /* 0x040fe20000001880 */
[----:B------:R-:W1:Y:S07]  /*111c0*/  LDSM.16.MT88.4 R16, [R210+0x900] ;  /* 0x00090000d210783b */ /* 0x000e6e0000004200 */
[----:B------:R-:W-:Y:S01]  /*111d0*/  HMMA.16816.F32 R44, R4, R30, R144 ;  /* 0x0000001e042c723c */ /* 0x000fe20000001890 */
[----:B------:R-:W1:Y:S01]  /*111e0*/  LDSM.16.MT88.4 R28, [R210+0x1900] ;  /* 0x00190000d21c783b */ /* 0x000e620000004200 */
[----:B--2---:R-:W-:-:S04]  /*111f0*/  FFMA.FTZ R8, R175, c[0x0][0x2d0], -R2 ;  /* 0x0000b400af087a23 */ /* 0x004fc80000010802 */
[----:B------:R2:W2:Y:S02]  /*11200*/  MUFU.EX2 R185, R8 ;  /* 0x0000000800b97308 */ /* 0x0004a40000000800 */
[C---:B------:R-:W-:Y:S01]  /*11210*/  HMMA.16816.F32 R56, R4.reuse, R34, R156 ;  /* 0x000000220438723c */ /* 0x040fe2000000189c */
[----:B------:R-:W1:Y:S04]  /*11220*/  LDSM.16.MT88.4 R32, [R209+0x2900] ;  /* 0x00290000d120783b */ /* 0x000e680000004200 */
[----:B------:R-:W1:Y:S03]  /*11230*/  LDSM.16.MT88.4 R156, [R209+0x1d00] ;  /* 0x001d0000d19c783b */ /* 0x000e660000004200 */
[----:B------:R-:W-:Y:S01]  /*11240*/  HMMA.16816.F32 R40, R4, R42, R160 ;  /* 0x0000002a0428723c */ /* 0x000fe200000018a0 */
[----:B--2---:R-:W-:-:S06]  /*11250*/  FFMA.FTZ R8, R173, c[0x0][0x2d0], -R0 ;  /* 0x0000b400ad087a23 */ /* 0x004fcc0000010800 */
[----:B---3--:R-:W-:Y:S01]  /*11260*/  F2FP.PACK_AB R4, R202, R203 ;  /* 0x000000cbca04723e */ /* 0x008fe200000000ff */
[----:B------:R-:W-:Y:S01]  /*11270*/  LDSM.16.MT88.4 R172, [R210+0x1d00] ;  /* 0x001d0000d2ac783b */ /* 0x000fe20000004200 */
[----:B----4-:R-:W-:Y:S01]  /*11280*/  F2FP.PACK_AB R5, R186, R187 ;  /* 0x000000bbba05723e */ /* 0x010fe200000000ff */
[----:B------:R2:W-:Y:S01]  /*11290*/  MUFU.EX2 R179, R8 ;  /* 0x0000000800b37308 */ /* 0x0005e20000000800 */
[----:B------:R-:W-:Y:S02]  /*112a0*/  F2FP.PACK_AB R6, R200, R201 ;  /* 0x000000c9c806723e */ /* 0x000fe400000000ff */
[----:B------:R-:W-:-:S07]  /*112b0*/  F2FP.PACK_AB R7, R185, R184 ;  /* 0x000000b8b907723e */ /* 0x000fce00000000ff */
[----:B-1----:R-:W-:Y:S01]  /*112c0*/  HMMA.16816.F32 R116, R4, R24, R168 ;  /* 0x000000180474723c */ /* 0x002fe200000018a8 */
[----:B--2---:R-:W-:-:S07]  /*112d0*/  FFMA.FTZ R8, R176, c[0x0][0x2d0], -R0 ;  /* 0x0000b400b0087a23 */ /* 0x004fce0000010800 */
[C---:B------:R-:W-:Y:S01]  /*112e0*/  HMMA.16816.F32 R192, R4.reuse, R36, R108 ;  /* 0x0000002404c0723c */ /* 0x040fe2000000186c */
[----:B------:R1:W2:Y:S07]  /*112f0*/  MUFU.EX2 R176, R8 ;  /* 0x0000000800b07308 */ /* 0x0002ae0000000800 */
        /* <DEDUP_REMOVED lines=18> */
[----:B------:R1:W4:Y:S06]  /*11420*/  MUFU.EX2 R106, R8 ;  /* 0x00000008006a7308 */ /* 0x00032c0000000800 */
[----:B--2---:R-:W-:Y:S02]  /*11430*/  F2FP.PACK_AB R4, R176, R179 ;  /* 0x000000b3b004723e */ /* 0x004fe400000000ff */
[----:B---3--:R-:W-:Y:S01]  /*11440*/  F2FP.PACK_AB R6, R178, R177 ;  /* 0x000000b1b206723e */ /* 0x008fe200000000ff */
[----:B-1----:R-:W-:Y:S01]  /*11450*/  FFMA.FTZ R8, R152, c[0x0][0x2d0], -R3 ;  /* 0x0000b40098087a23 */ /* 0x002fe20000010803 */
[----:B----4-:R-:W-:-:S03]  /*11460*/  F2FP.PACK_AB R5, R106, R107 ;  /* 0x0000006b6a05723e */ /* 0x010fc600000000ff */
[----:B------:R1:W-:Y:S02]  /*11470*/  MUFU.EX2 R101, R8 ;  /* 0x0000000800657308 */ /* 0x0003e40000000800 */
[----:B-1----:R-:W-:-:S06]  /*11480*/  FFMA.FTZ R8, R14, c[0x0][0x2d0], -R3 ;  /* 0x0000b4000e087a23 */ /* 0x002fcc0000010803 */
        /* <DEDUP_REMOVED lines=12> */
[----:B------:R-:W-:Y:S01]  /*11550*/  IMAD.MOV.U32 R55, RZ, RZ, R135 ;  /* 0x000000ffff377224 */ /* 0x000fe200078e0087 */
[----:B------:R-:W-:Y:S03]  /*11560*/  LDSM.16.MT88.4 R140, [R210+0xd00] ;  /* 0x000d0000d28c783b */ /* 0x000fe60000004200 */
        /* <DEDUP_REMOVED lines=30> */
[----:B------:R4:W2:Y:S01]  /*11750*/  MUFU.EX2 R21, R2 ;  /* 0x0000000200157308 */ /* 0x0008a20000000800 */
[----:B-1----:R-:W-:Y:S02]  /*11760*/  FADD.FTZ R8, R238, R237 ;  /* 0x000000edee087221 */ /* 0x002fe40000010000 */
[----:B----4-:R-:W-:Y:S01]  /*11770*/  FFMA.FTZ R2, R225, c[0x0][0x2d0], -R0 ;  /* 0x0000b400e1027a23 */ /* 0x010fe20000010800 */
[----:B--2---:R-:W-:-:S04]  /*11780*/  F2FP.PACK_AB R95, R21, R20 ;  /* 0x00000014155f723e */ /* 0x004fc800000000ff */
[----:B------:R1:W-:Y:S03]  /*11790*/  MUFU.EX2 R19, R2 ;  /* 0x0000000200137308 */ /* 0x0003e60000000800 */
[C---:B------:R-:W-:Y:S08]  /*117a0*/  HMMA.16816.F32 R152, R92.reuse, R158, R96 ;  /* 0x0000009e5c98723c */ /* 0x040ff00000001860 */
[----:B------:R-:W-:Y:S01]  /*117b0*/  HMMA.16816.F32 R76, R92, R82, R88 ;  /* 0x000000525c4c723c */ /* 0x000fe20000001858 */
        /* <DEDUP_REMOVED lines=124> */
[----:B------:R-:W5:Y:S04]  /*11f80*/  LDL R53, [R1+0x6c] ;  /* 0x00006c0001357983 */ /* 0x000f680000100800 */
[----:B------:R-:W5:Y:S01]  /*11f90*/  LDL.64 R28, [R1+0x60] ;  /* 0x00006000011c7983 */ /* 0x000f620000100a00 */
[----:B------:R-:W-:Y:S01]  /*11fa0*/  IMAD.MOV.U32 R101, RZ, RZ, R104 ;  /* 0x000000ffff657224 */ /* 0x000fe200078e0068 */
[----:B------:R-:W-:Y:S01]  /*11fb0*/  MOV R107, R102 ;  /* 0x00000066006b7202 */ /* 0x000fe20000000f00 */
[----:B------:R-:W-:Y:S01]  /*11fc0*/  IMAD.MOV.U32 R100, RZ, RZ, R105 ;  /* 0x000000ffff647224 */ /* 0x000fe200078e0069 */
[----:B------:R-:W-:Y:S01]  /*11fd0*/  MOV R225, R204 ;  /* 0x000000cc00e17202 */ /* 0x000fe20000000f00 */
[----:B------:R-:W-:Y:S01]  /*11fe0*/  IMAD.MOV.U32 R106, RZ, RZ, R103 ;  /* 0x000000ffff6a7224 */ /* 0x000fe200078e0067 */
[----:B--2---:R-:W-:-:S05]  /*11ff0*/  IADD3 RZ, P0, R30, 0x40, RZ ;  /* 0x000000401eff7810 */ /* 0x004fca0007f1e0ff */
[----:B-1-3--:R-:W-:Y:S01]  /*12000*/  IMAD.X R3, RZ, RZ, R55, P0 ;  /* 0x000000ffff037224 */ /* 0x00afe200000e0637 */
[C---:B----4-:R-:W-:Y:S02]  /*12010*/  IADD3 R2, P2, R32.reuse, 0x40, RZ ;  /* 0x0000004020027810 */ /* 0x050fe40007f5e0ff */
[----:B------:R-:W-:Y:S02]  /*12020*/  IADD3 R0, P1, R32, 0x20, RZ ;  /* 0x0000002020007810 */ /* 0x000fe40007f3e0ff */
[----:B------:R1:W-:Y:S04]  /*12030*/  STL [R1+0x44], R3 ;  /* 0x0000440301007387 */ /* 0x0003e80000100800 */
[----:B------:R2:W-:Y:S04]  /*12040*/  STL [R1+0x40], R2 ;  /* 0x0000400201007387 */ /* 0x0005e80000100800 */
[----:B------:R5:W-:Y:S01]  /*12050*/  STL [R1+0x38], R0 ;  /* 0x0000380001007387 */ /* 0x000be20000100800 */
[----:B-1----:R-:W-:-:S02]  /*12060*/  IADD3 R3, P0, R30, 0x20, RZ ;  /* 0x000000201e037810 */ /* 0x002fc40007f1e0ff */
[----:B--2---:R-:W-:-:S03]  /*12070*/  IADD3 R2, R30, 0x40, RZ ;  /* 0x000000401e027810 */ /* 0x004fc60007ffe0ff */
[----:B------:R1:W-:Y:S01]  /*12080*/  STL [R1+0x2c], R3 ;  /* 0x00002c0301007387 */ /* 0x0003e20000100800 */
[----:B-----5:R-:W-:-:S03]  /*12090*/  @P4 IMAD.HI.U32 R0, R53, c[0x0][0x2c8], RZ ;  /* 0x0000b20035004a27 */ /* 0x020fc600078e00ff */
[----:B------:R2:W-:Y:S04]  /*120a0*/  STL [R1+0x30], R2 ;  /* 0x0000300201007387 */ /* 0x0005e80000100800 */
[----:B------:R3:W-:Y:S01]  /*120b0*/  @P4 STL [R1+0x68], R0 ;  /* 0x0000680001004387 */ /* 0x0007e20000100800 */
[----:B-1----:R-:W-:Y:S01]  /*120c0*/  IADD3.X R3, RZ, R29, RZ, P2, !PT ;  /* 0x0000001dff037210 */ /* 0x002fe200017fe4ff */
[----:B--2---:R-:W-:Y:S01]  /*120d0*/  IMAD.X R2, RZ, RZ, R29, P1 ;  /* 0x000000ffff027224 */ /* 0x004fe200008e061d */
[----:B---3--:R-:W-:-:S03]  /*120e0*/  IADD3.X R0, RZ, R55, RZ, P0, !PT ;  /* 0x00000037ff007210 */ /* 0x008fc600007fe4ff */
[----:B------:R1:W-:Y:S04]  /*120f0*/  STL [R1+0x3c], R3 ;  /* 0x00003c0301007387 */ /* 0x0003e80000100800 */
[----:B------:R1:W-:Y:S04]  /*12100*/  STL [R1+0x28], R0 ;  /* 0x0000280001007387 */ /* 0x0003e80000100800 */
[----:B------:R1:W-:Y:S02]  /*12110*/  STL [R1+0x34], R2 ;  /* 0x0000340201007387 */ /* 0x0003e40000100800 */
.L_x_733:
[----:B-1----:R-:W2:Y:S01]  /*12120*/  LDL R0, [R1+0x78] ;  /* 0x0000780001007983 */ /* 0x002ea20000100800 */
[----:B------:R-:W-:Y:S04]  /*12130*/  DEPBAR.LE SB0, 0x0 ;  /* 0x000080000000791a */ /* 0x000fe80000000000 */
[----:B------:R-:W3:Y:S01]  /*12140*/  LDL R47, [R1+0x38] ;  /* 0x00003800012f7983 */ /* 0x000ee20000100800 */
[C---:B------:R-:W-:Y:S01]  /*12150*/  ISETP.GE.AND P0, PT, R225.reuse, RZ, PT ;  /* 0x000000ffe100720c */ /* 0x040fe20003f06270 */
[----:B------:R-:W-:Y:S01]  /*12160*/  IMAD.MOV.U32 R46, RZ, RZ, c[0x0][0x20c] ;  /* 0x00008300ff2e7624 */ /* 0x000fe200078e00ff */
[----:B------:R-:W-:Y:S01]  /*12170*/  MOV R45, c[0x0][0x208] ;  /* 0x00008200002d7a02 */ /* 0x000fe20000000f00 */
[----:B------:R-:W4:Y:S01]  /*12180*/  LDL.64 R42, [R1+0x70] ;  /* 0x00007000012a7983 */ /* 0x000f220000100a00 */
[C---:B------:R-:W-:Y:S02]  /*12190*/  ISETP.GE.AND P3, PT, R225.reuse, 0x1, PT ;  /* 0x00000001e100780c */ /* 0x040fe40003f66270 */
[----:B------:R-:W-:Y:S03]  /*121a0*/  MOV R238, c[0x0][0x2c4] ;  /* 0x0000b10000ee7a02 */ /* 0x000fe60000000f00 */
[----:B------:R-:W5:Y:S04]  /*121b0*/  LDL R55, [R1+0x34] ;  /* 0x0000340001377983 */ /* 0x000f680000100800 */
[----:B------:R-:W5:Y:S01]  /*121c0*/  LDL.64 R40, [R1+0x60] ;  /* 0x0000600001287983 */ /* 0x000f620000100a00 */
[C---:B------:R-:W-:Y:S04]  /*121d0*/  @P0 IMAD.WIDE.U32 R28, R225.reuse, c[0x0][0x208], RZ ;  /* 0x00008200e11c0a25 */ /* 0x040fe800078e00ff */
[----:B------:R-:W-:Y:S01]  /*121e0*/  @P0 IMAD.SHL.U32 R2, R28, 0x40, RZ ;  /* 0x000000401c020824 */ /* 0x000fe200078e00ff */
[----:B------:R-:W5:Y:S04]  /*121f0*/  LDL R58, [R1+0x40] ;  /* 0x00004000013a7983 */ /* 0x000f680000100800 */
[----:B------:R-:W5:Y:S04]  /*12200*/  LDL R54, [R1+0x3c] ;  /* 0x00003c0001367983 */ /* 0x000f680000100800 */
[----:B------:R-:W-:Y:S08]  /*12210*/  BAR.SYNC.DEFER_BLOCKING 0x0 ;  /* 0x0000000000007b1d */ /* 0x000ff00000010000 */
[----:B------:R-:W-:Y:S08]  /*12220*/  LDSM.16.M88.4 R64, [R211+0x6100] ;  /* 0x00610000d340783b */ /* 0x000ff00000000200 */
[----:B------:R-:W1:Y:S08]  /*12230*/  LDSM.16.M88.4 R16, [R208+0x3100] ;  /* 0x00310000d010783b */ /* 0x000e700000000200 */
[----:B------:R-:W1:Y:S08]  /*12240*/  LDSM.16.M88.4 R60, [R211+0x7100] ;  /* 0x00710000d33c783b */ /* 0x000e700000000200 */
[----:B------:R-:W1:Y:S08]  /*12250*/  LDSM.16.M88.4 R32, [R208+0x3500] ;  /* 0x00350000d020783b */ /* 0x000e700000000200 */
[----:B------:R-:W5:Y:S06]  /*12260*/  LDL.64 R236, [R1+0x50] ;  /* 0x0000500001ec7983 */ /* 0x000f6c0000100a00 */
[----:B------:R-:W2:Y:S08]  /*12270*/  LDSM.16.M88.4 R48, [R208+0x3900] ;  /* 0x00390000d030783b */ /* 0x000eb00000000200 */
[----:B------:R-:W5:Y:S01]  /*12280*/  LDL.64 R234, [R1+0x58] ;  /* 0x0000580001ea7983 */ /* 0x000f620000100a00 */
        /* <DEDUP_REMOVED lines=11> */
[----:B------:R-:W1:Y:S08]  /*12340*/  LDSM.16.M88.4 R192, [R223] ;  /* 0x00000000dfc0783b */ /* 0x000e700000000200 */
[----:B------:R-:W1:Y:S08]  /*12350*/  LDSM.16.M88.4 R196, [R222] ;  /* 0x00000000dec4783b */ /* 0x000e700000000200 */
[----:B------:R-:W5:Y:S04]  /*12360*/  LDL R232, [R1+0x2c] ;  /* 0x00002c0001e87983 */ /* 0x000f680000100800 */
[----:B------:R-:W5:Y:S04]  /*12370*/  LDL R233, [R1+0x68] ;  /* 0x0000680001e97983 */ /* 0x000f680000100800 */
[----:B------:R-:W5:Y:S04]  /*12380*/  LDL R231, [R1+0x28] ;  /* 0x0000280001e77983 */ /* 0x000f680000100800 */
[----:B------:R-:W5:Y:S04]  /*12390*/  LDL R252, [R1+0x30] ;  /* 0x0000300001fc7983 */ /* 0x000f680000100800 */
[----:B------:R-:W5:Y:S01]  /*123a0*/  LDL R251, [R1+0x44] ;  /* 0x0000440001fb7983 */ /* 0x000f620000100800 */
[----:B--2---:R-:W-:Y:S02]  /*123b0*/  ISETP.NE.AND P4, PT, R0, RZ, PT ;  /* 0x000000ff0000720c */ /* 0x004fe40003f85270 */
[----:B------:R-:W-:Y:S02]  /*123c0*/  @P0 SHF.R.S32.HI R0, RZ, 0x1f, R225 ;  /* 0x0000001fff000819 */ /* 0x000fe400000114e1 */
[----:B---3--:R-:W-:Y:S03]  /*123d0*/  @P0 IADD3 R36, P1, R2, R47, RZ ;  /* 0x0000002f02240210 */ /* 0x008fe60007f3e0ff */
[----:B------:R-:W-:Y:S01]  /*123e0*/  @P0 IMAD R0, R0, c[0x0][0x208], RZ ;  /* 0x0000820000000a24 */ /* 0x000fe200078e02ff */
[----:B----4-:R-:W-:Y:S03]  /*123f0*/  @P0 IADD3 R3, P2, R2, R42, RZ ;  /* 0x0000002a02030210 */ /* 0x010fe60007f5e0ff */
[----:B------:R-:W-:Y:S05]  /*12400*/  @P0 IMAD R0, R225, c[0x0][0x20c], R0 ;  /* 0x00008300e1000a24 */ /* 0x000fea00078e0200 */
[----:B------:R-:W-:Y:S04]  /*12410*/  @P0 IADD3 R0, R29, R0, RZ ;  /* 0x000000001d000210 */ /* 0x000fe80007ffe0ff */
[----:B------:R-:W-:Y:S02]  /*12420*/  @P0 SHF.L.U64.HI R0, R28, 0x6, R0 ;  /* 0x000000061c000819 */ /* 0x000fe40000010200 */
[-C--:B------:R-:W-:Y:S02]  /*12430*/  HMMA.16816.F32 R28, R60, R34.reuse, RZ ;  /* 0x000000223c1c723c */ /* 0x080fe400000018ff */
[C---:B-----5:R-:W-:Y:S01]  /*12440*/  @P0 IADD3.X R37, R0.reuse, R41, RZ, P2, !PT ;  /* 0x0000002900250210 */ /* 0x060fe200017fe4ff */
[----:B------:R-:W-:Y:S01]  /*12450*/  @P0 IMAD.X R38, R0, 0x1, R55, P1 ;  /* 0x0000000100260824 */ /* 0x000fe200008e0637 */
[C---:B------:R-:W-:Y:S02]  /*12460*/  @P0 LEA R52, P2, R3.reuse, c[0x0][0x1f8], 0x1 ;  /* 0x00007e0003340a11 */ /* 0x040fe400078408ff */
[C---:B------:R-:W-:Y:S02]  /*12470*/  @P0 LEA R56, P1, R36.reuse, c[0x0][0x1f8], 0x1 ;  /* 0x00007e0024380a11 */ /* 0x040fe400078208ff */
[C---:B------:R-:W-:Y:S04]  /*12480*/  HMMA.16816.F32 R32, R64.reuse, R34, RZ ;  /* 0x000000224020723c */ /* 0x040fe800000018ff */
[----:B------:R-:W-:Y:S02]  /*12490*/  @P0 LEA.HI.X R53, R3, c[0x0][0x1fc], R37, 0x1, P2 ;  /* 0x00007f0003350a11 */ /* 0x000fe400010f0c25 */
[----:B------:R-:W-:Y:S02]  /*124a0*/  @P0 LEA.HI.X R57, R36, c[0x0][0x1fc], R38, 0x1, P1 ;  /* 0x00007f0024390a11 */ /* 0x000fe400008f0c26 */
[-C--:B------:R-:W-:Y:S01]  /*124b0*/  HMMA.16816.F32 R36, R64, R48.reuse, RZ ;  /* 0x000000304024723c */ /* 0x080fe200000018ff */
[C---:B------:R-:W-:Y:S01]  /*124c0*/  @P0 LEA R3, P1, R45.reuse, R2, 0x5 ;  /* 0x000000022d030211 */ /* 0x040fe200078228ff */
[----:B------:R-:W-:Y:S01]  /*124d0*/  @!PT LDS RZ, [RZ] ;  /* 0x00000000fffff984 */ /* 0x000fe20000000800 */
[----:B------:R-:W-:Y:S01]  /*124e0*/  @!PT LDS RZ, [RZ] ;  /* 0x00000000fffff984 */ /* 0x000fe20000000800 */
[----:B------:R-:W-:Y:S01]  /*124f0*/  @!PT LDS RZ, [RZ] ;  /* 0x00000000fffff984 */ /* 0x000fe20000000800 */
[----:B------:R1:W-:Y:S02]  /*12500*/  @P0 LDGSTS.E.BYPASS.LTC128B.128 [R226+0x100], [R52.64], !P5 ;  /* 0x0010000034e20fae */ /* 0x0003e4000e901d46 */
[----:B------:R-:W-:Y:S02]  /*12510*/  @P0 IADD3 R44, P2, R2, R58, RZ ;  /* 0x0000003a022c0210 */ /* 0x000fe40007f5e0ff */
[----:B------:R-:W-:Y:S02]  /*12520*/  @P0 LEA.HI.X R2, R45, R0, R46, 0x5, P1 ;  /* 0x000000002d020211 */ /* 0x000fe400008f2c2e */
[----:B------:R-:W-:Y:S02]  /*12530*/  @P0 IADD3 R45, P1, R3, R42, RZ ;  /* 0x0000002a032d0210 */ /* 0x000fe40007f3e0ff */
[----:B------:R2:W-:Y:S02]  /*12540*/  @P0 LDGSTS.E.BYPASS.LTC128B.128 [R226+0x1100], [R56.64], !P6 ;  /* 0x0110000038e20fae */ /* 0x0005e4000f101d46 */
[----:B------:R-:W-:Y:S01]  /*12550*/  @P0 IADD3.X R0, R0, R54, RZ, P2, !PT ;  /* 0x0000003600000210 */ /* 0x000fe200017fe4ff */
[----:B------:R-:W-:Y:S01]  /*12560*/  @P0 IMAD.X R46, R2, 0x1, R41, P1 ;  /* 0x00000001022e0824 */ /* 0x000fe200008e0629 */
[C---:B------:R-:W-:Y:S01]  /*12570*/  @P0 LEA R104, P2, R44.reuse, c[0x0][0x1f8], 0x1 ;  /* 0x00007e002c680a11 */ /* 0x040fe200078408ff */
[C---:B------:R-:W-:Y:S02]  /*12580*/  HMMA.16816.F32 R40, R60.reuse, R48, RZ ;  /* 0x000000303c28723c */ /* 0x040fe400000018ff */
[C---:B------:R-:W-:Y:S02]  /*12590*/  @P0 LEA R200, P1, R45.reuse, c[0x0][0x1f8], 0x1 ;  /* 0x00007e002dc80a11 */ /* 0x040fe400078208ff */
[----:B------:R-:W-:Y:S02]  /*125a0*/  @P0 LEA.HI.X R105, R44, c[0x0][0x1fc], R0, 0x1, P2 ;  /* 0x00007f002c690a11 */ /* 0x000fe400010f0c00 */
[----:B------:R-:W-:Y:S02]  /*125b0*/  @P0 LEA.HI.X R201, R45, c[0x0][0x1fc], R46, 0x1, P1 ;  /* 0x00007f002dc90a11 */ /* 0x000fe400008f0c2e */
[C---:B------:R-:W-:Y:S01]  /*125c0*/  @P0 IADD3 R0, P2, R3.reuse, R47, RZ ;  /* 0x0000002f03000210 */ /* 0x040fe20007f5e0ff */
[----:B------:R3:W-:Y:S01]  /*125d0*/  @P0 LDGSTS.E.BYPASS.LTC128B.128 [R226+0x2100], [R104.64], !P4 ;  /* 0x0210000068e20fae */ /* 0x0007e2000e101d46 */
[-C--:B------:R-:W-:Y:S02]  /*125e0*/  HMMA.16816.F32 R44, R60, R50.reuse, RZ ;  /* 0x000000323c2c723c */ /* 0x080fe400000018ff */
[----:B------:R-:W-:Y:S02]  /*125f0*/  @P0 IADD3 R3, P1, R3, R58, RZ ;  /* 0x0000003a03030210 */ /* 0x000fe40007f3e0ff */
[----:B------:R-:W-:Y:S02]  /*12600*/  @P0 IADD3.X R55, R2, R55, RZ, P2, !PT ;  /* 0x0000003702370210 */ /* 0x000fe400017fe4ff */
[----:B------:R-:W-:Y:S01]  /*12610*/  @P0 LEA R102, P2, R0, c[0x0][0x1f8], 0x1 ;  /* 0x00007e0000660a11 */ /* 0x000fe200078408ff */
[----:B------:R4:W-:Y:S01]  /*12620*/  @P0 LDGSTS.E.BYPASS.LTC128B.128 [R226+0x900], [R200.64], !P5 ;  /* 0x00900000c8e20fae */ /* 0x0009e2000e901d46 */
[C---:B------:R-:W-:Y:S04]  /*12630*/  HMMA.16816.F32 R48, R64.reuse, R50, RZ ;  /* 0x000000324030723c */ /* 0x040fe800000018ff */
[----:B------:R-:W-:Y:S01]  /*12640*/  @P0 IMAD.X R54, R2, 0x1, R54, P1 ;  /* 0x0000000102360824 */ /* 0x000fe200008e0636 */
[C---:B------:R-:W-:Y:S02]  /*12650*/  @P0 LEA R2, P1, R3.reuse, c[0x0][0x1f8], 0x1 ;  /* 0x00007e0003020a11 */ /* 0x040fe400078208ff */
[----:B------:R-:W-:Y:S02]  /*12660*/  @P0 LEA.HI.X R103, R0, c[0x0][0x1fc], R55, 0x1, P2 ;  /* 0x00007f0000670a11 */ /* 0x000fe400010f0c37 */
[----:B------:R-:W-:Y:S02]  /*12670*/  @P0 LEA.HI.X R3, R3, c[0x0][0x1fc], R54, 0x1, P1 ;  /* 0x00007f0003030a11 */ /* 0x000fe400008f0c36 */
[-C--:B-1----:R-:W-:Y:S01]  /*12680*/  HMMA.16816.F32 R52, R64, R108.reuse, RZ ;  /* 0x0000006c4034723c */ /* 0x082fe200000018ff */
[----:B------:R1:W-:Y:S01]  /*12690*/  @P0 LDGSTS.E.BYPASS.LTC128B.128 [R226+0x1900], [R102.64], !P6 ;  /* 0x0190000066e20fae */ /* 0x0003e2000f101d46 */
[----:B------:R-:W-:Y:S01]  /*126a0*/  ISETP.NE.AND P2, PT, R238, 0x1, PT ;  /* 0x00000001ee00780c */ /* 0x000fe20003f45270 */
[----:B------:R-:W-:Y:S05]  /*126b0*/  IMAD.MOV.U32 R238, RZ, RZ, c[0x0][0x1e0] ;  /* 0x00007800ffee7624 */ /* 0x000fea00078e00ff */
[C---:B--2---:R-:W-:Y:S01]  /*126c0*/  HMMA.16816.F32 R56, R60.reuse, R108, RZ ;  /* 0x0000006c3c38723c */ /* 0x044fe200000018ff */
[----:B------:R2:W-:Y:S03]  /*126d0*/  @P0 LDGSTS.E.BYPASS.LTC128B.128 [R226+0x2900], [R2.64], !P4 ;  /* 0x0290000002e20fae */ /* 0x0005e6000e101d46 */
[----:B------:R-:W-:Y:S04]  /*126e0*/  SHF.L.U32 R238, R238, 0x5, RZ ;  /* 0x00000005eeee7819 */ /* 0x000fe800000006ff */
        /* <DEDUP_REMOVED lines=121> */
[----:B------:R2:W-:Y:S10]  /*12e80*/  MUFU.TANH R109, R13 ;  /* 0x0000000d006d7308 */ /* 0x0005f40000002400 */
[----:B------:R3:W-:Y:S01]  /*12e90*/  MUFU.TANH R111, R18 ;  /* 0x00000012006f7308 */ /* 0x0007e20000002400 */
[-C--:B-----5:R-:W-:Y:S01]  /*12ea0*/  HMMA.16816.F32 R20, R176, R4.reuse, R20 ;  /* 0x00000004b014723c */ /* 0x0a0fe20000001814 */
[----:B-1----:R-:W1:Y:S08]  /*12eb0*/  LDSM.16.M88.4 R8, [R215] ;  /* 0x00000000d708783b */ /* 0x002e700000000200 */
[----:B------:R5:W1:Y:S01]  /*12ec0*/  MUFU.TANH R110, R12 ;  /* 0x0000000c006e7308 */ /* 0x000a620000002400 */
[C---:B------:R-:W-:Y:S01]  /*12ed0*/  HMMA.16816.F32 R24, R180.reuse, R4, R24 ;  /* 0x00000004b418723c */ /* 0x040fe20000001818 */
[----:B--2---:R-:W2:Y:S08]  /*12ee0*/  LDL R13, [R1+0x7c] ;  /* 0x00007c00010d7983 */ /* 0x004eb00000100800 */
[----:B------:R-:W1:Y:S01]  /*12ef0*/  MUFU.TANH R108, R14 ;  /* 0x0000000e006c7308 */ /* 0x000e620000002400 */
[-C--:B------:R-:W-:Y:S02]  /*12f00*/  HMMA.16816.F32 R28, R180, R6.reuse, R28 ;  /* 0x00000006b41c723c */ /* 0x080fe4000000181c */
[----:B---3--:R-:W-:Y:S02]  /*12f10*/  IMAD.MOV.U32 R18, RZ, RZ, 0x5 ;  /* 0x00000005ff127424 */ /* 0x008fe400078e00ff */
[----:B------:R-:W-:Y:S04]  /*12f20*/  FMUL.FTZ R21, R21, c[0x0][0x320] ;  /* 0x0000c80015157a20 */ /* 0x000fe80000410000 */
[C---:B------:R-:W-:Y:S01]  /*12f30*/  HMMA.16816.F32 R32, R176.reuse, R6, R32 ;  /* 0x00000006b020723c */ /* 0x040fe20000001820 */
[----:B------:R-:W3:Y:S03]  /*12f40*/  MUFU.TANH R184, R15 ;  /* 0x0000000f00b87308 */ /* 0x000ee60000002400 */
[----:B------:R-:W-:Y:S01]  /*12f50*/  FMUL.FTZ R20, R20, c[0x0][0x320] ;  /* 0x0000c80014147a20 */ /* 0x000fe20000410000 */
[----:B-----5:R-:W-:Y:S01]  /*12f60*/  MOV R12, c[0x0][0x1e0] ;  /* 0x00007800000c7a02 */ /* 0x020fe20000000f00 */
[----:B------:R-:W-:Y:S02]  /*12f70*/  FMUL.FTZ R22, R22, c[0x0][0x320] ;  /* 0x0000c80016167a20 */ /* 0x000fe40000410000 */
[----:B------:R-:W-:Y:S01]  /*12f80*/  @P3 IMAD.WIDE.U32 R6, R204, c[0x0][0x1e0], RZ ;  /* 0x00007800cc063a25 */ /* 0x000fe200078e00ff */
[----:B------:R-:W-:Y:S02]  /*12f90*/  SHF.L.U64.HI R12, R12, R18, c[0x0][0x1e4] ;  /* 0x000079000c0c7619 */ /* 0x000fe40000010212 */
[----:B------:R-:W5:Y:S01]  /*12fa0*/  MUFU.TANH R199, R16 ;  /* 0x0000001000c77308 */ /* 0x000f620000002400 */
[----:B------:R-:W-:Y:S01]  /*12fb0*/  @P3 IMAD.IADD R0, R7, 0x1, R0 ;  /* 0x0000000107003824 */ /* 0x000fe200078e0200 */
[C---:B------:R-:W-:Y:S01]  /*12fc0*/  @P3 SHF.L.U32 R3, R6.reuse, 0x6, RZ ;  /* 0x0000000606033819 */ /* 0x040fe200000006ff */
[----:B------:R-:W2:Y:S01]  /*12fd0*/  LDL R7, [R1+0x80] ;  /* 0x0000800001077983 */ /* 0x000ea20000100800 */
[----:B------:R-:W-:Y:S01]  /*12fe0*/  FMUL.FTZ R23, R23, c[0x0][0x320] ;  /* 0x0000c80017177a20 */ /* 0x000fe20000410000 */
[-C--:B-1----:R-:W-:Y:S03]  /*12ff0*/  HMMA.16816.F32 R36, R176, R8.reuse, R36 ;  /* 0x00000008b024723c */ /* 0x082fe60000001824 */
[----:B------:R-:W-:Y:S01]  /*13000*/  @P3 SHF.L.U64.HI R2, R6, 0x6, R0 ;  /* 0x0000000606023819 */ /* 0x000fe20000010200 */
[----:B------:R-:W-:Y:S01]  /*13010*/  FMUL.FTZ R30, R30, c[0x0][0x320] ;  /* 0x0000c8001e1e7a20 */ /* 0x000fe20000410000 */
[----:B------:R-:W1:Y:S01]  /*13020*/  MUFU.TANH R198, R17 ;  /* 0x0000001100c67308 */ /* 0x000e620000002400 */
[----:B------:R1:W2:Y:S01]  /*13030*/  LDL R0, [R1+0x6c] ;  /* 0x00006c0001007983 */ /* 0x0002a20000100800 */
[----:B------:R-:W-:Y:S01]  /*13040*/  @P3 IADD3 R4, P0, R3, R236, RZ ;  /* 0x000000ec03043210 */ /* 0x000fe20007f1e0ff */
[C---:B------:R-:W-:Y:S02]  /*13050*/  HMMA.16816.F32 R40, R180.reuse, R8, R40 ;  /* 0x00000008b428723c */ /* 0x040fe40000001828 */
[----:B------:R-:W3:Y:S02]  /*13060*/  LDL R8, [R1+0x60] ;  /* 0x0000600001087983 */ /* 0x000ee40000100800 */
[----:B------:R-:W-:Y:S02]  /*13070*/  FMUL.FTZ R34, R34, c[0x0][0x320] ;  /* 0x0000c80022227a20 */ /* 0x000fe40000410000 */
[----:B------:R-:W-:Y:S01]  /*13080*/  FMUL.FTZ R32, R32, c[0x0][0x320] ;  /* 0x0000c80020207a20 */ /* 0x000fe20000410000 */
[----:B------:R-:W-:Y:S01]  /*13090*/  MUFU.TANH R195, R30 ;  /* 0x0000001e00c37308 */ /* 0x000fe20000002400 */
[----:B------:R-:W-:Y:S01]  /*130a0*/  FMUL.FTZ R35, R35, c[0x0][0x320] ;  /* 0x0000c80023237a20 */ /* 0x000fe20000410000 */
[-C--:B------:R-:W-:Y:S03]  /*130b0*/  HMMA.16816.F32 R44, R180, R10.reuse, R44 ;  /* 0x0000000ab42c723c */ /* 0x080fe6000000182c */
[----:B------:R-:W-:Y:S02]  /*130c0*/  FMUL.FTZ R33, R33, c[0x0][0x320] ;  /* 0x0000c80021217a20 */ /* 0x000fe40000410000 */
[----:B------:R-:W-:Y:S01]  /*130d0*/  @P3 IMAD.X R6, R2, 0x1, R235, P0 ;  /* 0x0000000102063824 */ /* 0x000fe200000e06eb */
[----:B------:R-:W-:Y:S01]  /*130e0*/  @P3 IADD3 R5, P0, R3, R232, RZ ;  /* 0x000000e803053210 */ /* 0x000fe20007f1e0ff */
[----:B------:R-:W-:Y:S01]  /*130f0*/  FMUL.FTZ R36, R36, c[0x0][0x320] ;  /* 0x0000c80024247a20 */ /* 0x000fe20000410000 */
[----:B------:R-:W1:Y:S01]  /*13100*/  MUFU.TANH R17, R19 ;  /* 0x0000001300117308 */ /* 0x000e620000002400 */
[----:B------:R-:W-:Y:S01]  /*13110*/  FMUL.FTZ R31, R31, c[0x0][0x320] ;  /* 0x0000c8001f1f7a20 */ /* 0x000fe20000410000 */
[C---:B------:R-:W-:Y:S04]  /*13120*/  HMMA.16816.F32 R48, R176.reuse, R10, R48 ;  /* 0x0000000ab030723c */ /* 0x040fe80000001830 */
[----:B------:R-:W-:Y:S02]  /*13130*/  FMUL.FTZ R39, R39, c[0x0][0x320] ;  /* 0x0000c80027277a20 */ /* 0x000fe40000410000 */
[----:B------:R-:W-:Y:S02]  /*13140*/  FMUL.FTZ R28, R28, c[0x0][0x320] ;  /* 0x0000c8001c1c7a20 */ /* 0x000fe40000410000 */
[----:B------:R1:W-:Y:S01]  /*13150*/  MUFU.TANH R187, R34 ;  /* 0x0000002200bb7308 */ /* 0x0003e20000002400 */
[----:B------:R-:W-:Y:S03]  /*13160*/  FMUL.FTZ R40, R40, c[0x0][0x320] ;  /* 0x0000c80028287a20 */ /* 0x000fe60000410000 */
[----:B------:R-:W-:Y:S02]  /*13170*/  FMUL.FTZ R29, R29, c[0x0][0x320] ;  /* 0x0000c8001d1d7a20 */ /* 0x000fe40000410000 */
[----:B------:R-:W-:Y:S02]  /*13180*/  FMUL.FTZ R37, R37, c[0x0][0x320] ;  /* 0x0000c80025257a20 */ /* 0x000fe40000410000 */
[----:B------:R-:W-:Y:S02]  /*13190*/  FMUL.FTZ R38, R38, c[0x0][0x320] ;  /* 0x0000c80026267a20 */ /* 0x000fe40000410000 */
        /* <DEDUP_REMOVED lines=19> */
[----:B------:R1:W-:Y:S10]  /*132d0*/  MUFU.TANH R188, R35 ;  /* 0x0000002300bc7308 */ /* 0x0003f40000002400 */
[----:B------:R-:W2:Y:S10]  /*132e0*/  MUFU.TANH R103, R20 ;  /* 0x0000001400677308 */ /* 0x000eb40000002400 */
[----:B------:R4:W-:Y:S01]  /*132f0*/  MUFU.TANH R186, R33 ;  /* 0x0000002100ba7308 */ /* 0x0009e20000002400 */
[----:B-1----:R-:W-:Y:S02]  /*13300*/  @P3 LEA.HI.X R35, R4, c[0x0][0x1cc], R6, 0x1, P1 ;  /* 0x0000730004233a11 */ /* 0x002fe400008f0c06 */
[----:B------:R-:W-:Y:S02]  /*13310*/  @P3 LEA R32, P1, R5, c[0x0][0x1c8], 0x1 ;  /* 0x0000720005203a11 */ /* 0x000fe400078208ff */
[C---:B------:R-:W-:Y:S05]  /*13320*/  @P3 IADD3.X R6, R2.reuse, R231, RZ, P0, !PT ;  /* 0x000000e702063210 */ /* 0x040fea00007fe4ff */
[----:B------:R-:W-:Y:S01]  /*13330*/  MUFU.TANH R189, R25 ;  /* 0x0000001900bd7308 */ /* 0x000fe20000002400 */
[----:B------:R-:W-:Y:S09]  /*13340*/  @P3 IADD3 R4, P0, R3, R252, RZ ;  /* 0x000000fc03043210 */ /* 0x000ff20007f1e0ff */
[----:B------:R1:W-:Y:S01]  /*13350*/  MUFU.TANH R196, R31 ;  /* 0x0000001f00c47308 */ /* 0x0003e20000002400 */
[----:B----4-:R-:W-:Y:S02]  /*13360*/  @P3 LEA.HI.X R33, R5, c[0x0][0x1cc], R6, 0x1, P1 ;  /* 0x0000730005213a11 */ /* 0x010fe400008f0c06 */
[----:B------:R-:W-:Y:S02]  /*13370*/  @P3 IADD3.X R5, R2, R251, RZ, P0, !PT ;  /* 0x000000fb02053210 */ /* 0x000fe400007fe4ff */
[----:B------:R-:W-:Y:S05]  /*13380*/  @P3 IADD3 R9, P0, R238, R3, RZ ;  /* 0x00000003ee093210 */ /* 0x000fea0007f1e0ff */
[----:B------:R-:W4:Y:S01]  /*13390*/  MUFU.TANH R105, R22 ;  /* 0x0000001600697308 */ /* 0x000f220000002400 */
[----:B------:R-:W-:Y:S01]  /*133a0*/  @P3 LEA R30, P1, R4, c[0x0][0x1c8], 0x1 ;  /* 0x00007200041e3a11 */ /* 0x000fe200078208ff */
[----:B------:R-:W-:Y:S08]  /*133b0*/  @P3 IMAD.X R12, R12, 0x1, R2, P0 ;  /* 0x000000010c0c3824 */ /* 0x000ff000000e0602 */
[----:B------:R4:W-:Y:S01]  /*133c0*/  MUFU.TANH R193, R28 ;  /* 0x0000001c00c17308 */ /* 0x0009e20000002400 */
[----:B-1----:R-:W-:Y:S02]  /*133d0*/  @P3 LEA.HI.X R31, R4, c[0x0][0x1cc], R5, 0x1, P1 ;  /* 0x00007300041f3a11 */ /* 0x002fe400008f0c05 */
[----:B------:R-:W-:Y:S07]  /*133e0*/  @P3 IADD3 R3, P1, R9, R236, RZ ;  /* 0x000000ec09033210 */ /* 0x000fee0007f3e0ff */
[----:B------:R-:W-:Y:S10]  /*133f0*/  MUFU.TANH R191, R27 ;  /* 0x0000001b00bf7308 */ /* 0x000ff40000002400 */
[----:B------:R1:W-:Y:S01]  /*13400*/  MUFU.TANH R194, R29 ;  /* 0x0000001d00c27308 */ /* 0x0003e20000002400 */
[----:B----4-:R-:W-:Y:S09]  /*13410*/  @P3 LEA R28, P0, R3, c[0x0][0x1c8], 0x1 ;  /* 0x00007200031c3a11 */ /* 0x010ff200078008ff */
        /* <DEDUP_REMOVED lines=9> */
[----:B------:R1:W-:Y:S10]  /*134b0*/  MUFU.TANH R202, R38 ;  /* 0x0000002600ca7308 */ /* 0x0003f40000002400 */
[----:B------:R-:W1:Y:S10]  /*134c0*/  MUFU.TANH R48, R48 ;  /* 0x0000003000307308 */ /* 0x000e740000002400 */
[----:B------:R-:W-:Y:S10]  /*134d0*/  MUFU.TANH R49, R49 ;  /* 0x0000003100317308 */ /* 0x000ff40000002400 */
[----:B------:R-:W-:Y:S10]  /*134e0*/  MUFU.TANH R42, R42 ;  /* 0x0000002a002a7308 */ /* 0x000ff40000002400 */
[----:B------:R-:W-:Y:S10]  /*134f0*/  MUFU.TANH R43, R43 ;  /* 0x0000002b002b7308 */ /* 0x000ff40000002400 */
[----:B------:R-:W-:Y:S01]  /*13500*/  MUFU.TANH R50, R50 ;  /* 0x0000003200327308 */ /* 0x000fe20000002400 */
[----:B--2---:R-:W-:Y:S01]  /*13510*/  @P2 SHF.R.U32.HI R0, RZ, c[0x0][0x2cc], R233 ;  /* 0x0000b300ff002a19 */ /* 0x004fe200000116e9 */
[----:B------:R-:W-:Y:S04]  /*13520*/  IMAD.MOV.U32 R233, RZ, RZ, -0x40 ;  /* 0xffffffc0ffe97424 */ /* 0x000fe800078e00ff */
[----:B------:R-:W-:Y:S01]  /*13530*/  IMAD R6, R225, R233, 0x1 ;  /* 0x00000001e1067424 */ /* 0x000fe200078e02e9 */
[----:B------:R-:W2:Y:S03]  /*13540*/  SHFL.IDX PT, R15, R0, RZ, 0x1c1f ;  /* 0x001c1fff000f7589 */ /* 0x000ea600000e0000 */
[----:B------:R-:W-:Y:S01]  /*13550*/  MUFU.TANH R51, R51 ;  /* 0x0000003300337308 */ /* 0x000fe20000002400 */
[----:B---3--:R-:W-:Y:S02]  /*13560*/  IADD3 R2, R8, R6, -R13 ;  /* 0x0000000608027210 */ /* 0x008fe40007ffe80d */
[C---:B------:R-:W-:Y:S02]  /*13570*/  @P3 IADD3.X R8, R12.reuse, R235, RZ, P1, !PT ;  /* 0x000000eb0c083210 */ /* 0x040fe40000ffe4ff */
[----:B------:R-:W3:Y:S02]  /*13580*/  SHFL.IDX PT, R16, R0, 0x1, 0x1c1f ;  /* 0x003c1f0000107f89 */ /* 0x000ee400000e0000 */
[----:B-1----:R-:W-:Y:S02]  /*13590*/  @P3 LEA.HI.X R29, R3, c[0x0][0x1cc], R8, 0x1, P0 ;  /* 0x00007300031d3a11 */ /* 0x002fe400000f0c08 */
[----:B------:R-:W-:Y:S01]  /*135a0*/  @P3 IADD3 R10, P0, R9, R232, RZ ;  /* 0x000000e8090a3210 */ /* 0x000fe20007f1e0ff */
[----:B------:R-:W-:Y:S03]  /*135b0*/  MUFU.TANH R46, R46 ;  /* 0x0000002e002e7308 */ /* 0x000fe60000002400 */
[----:B------:R-:W1:Y:S01]  /*135c0*/  SHFL.IDX PT, R14, R0, 0x2, 0x1c1f ;  /* 0x005c1f00000e7f89 */ /* 0x000e6200000e0000 */
[----:B------:R-:W-:Y:S06]  /*135d0*/  @P3 IMAD.X R36, R12, 0x1, R231, P0 ;  /* 0x000000010c243824 */ /* 0x000fec00000e06e7 */
[----:B------:R-:W-:Y:S01]  /*135e0*/  MUFU.TANH R47, R47 ;  /* 0x0000002f002f7308 */ /* 0x000fe20000002400 */
[----:B------:R1:W2:Y:S02]  /*135f0*/  SHFL.IDX PT, R13, R0, 0x3, 0x1c1f ;  /* 0x007c1f00000d7f89 */ /* 0x0002a400000e0000 */
[----:B-1----:R-:W-:Y:S06]  /*13600*/  IMAD.IADD R0, R2, 0x1, -R7 ;  /* 0x0000000102007824 */ /* 0x002fec00078e0a07 */
[----:B------:R-:W1:Y:S01]  /*13610*/  LDSM.16.M88.4 R4, [R214] ;  /* 0x00000000d604783b */ /* 0x000e620000000200 */
[----:B------:R-:W-:Y:S04]  /*13620*/  DEPBAR.LE SB0, 0x0 ;  /* 0x000080000000791a */ /* 0x000fe80000000000 */
[C---:B--2---:R-:W-:Y:S01]  /*13630*/  IADD3 R8, R0.reuse, R15, RZ ;  /* 0x0000000f00087210 */ /* 0x044fe20007ffe0ff */
[C---:B---3--:R-:W-:Y:S01]  /*13640*/  IMAD.IADD R3, R0.reuse, 0x1, R16 ;  /* 0x0000000100037824 */ /* 0x048fe200078e0210 */
[----:B------:R-:W-:Y:S01]  /*13650*/  IADD3 R2, R0, R14, RZ ;  /* 0x0000000e00027210 */ /* 0x000fe20007ffe0ff */
[----:B------:R-:W-:Y:S01]  /*13660*/  BAR.SYNC.DEFER_BLOCKING 0x0 ;  /* 0x0000000000007b1d */ /* 0x000fe20000010000 */
[C---:B------:R-:W-:Y:S02]  /*13670*/  ISETP.GT.AND P1, PT, R8.reuse, RZ, PT ;  /* 0x000000ff0800720c */ /* 0x040fe40003f24270 */
[----:B------:R-:W-:Y:S02]  /*13680*/  ISETP.GT.AND P0, PT, R8, 0x1, PT ;  /* 0x000000010800780c */ /* 0x000fe40003f04270 */
[----:B------:R-:W-:Y:S02]  /*13690*/  FSEL R11, R230, -INF , P1 ;  /* 0xff800000e60b7808 */ /* 0x000fe40000800000 */
[----:B------:R-:W-:Y:S02]  /*136a0*/  ISETP.GT.AND P1, PT, R3, RZ, PT ;  /* 0x000000ff0300720c */ /* 0x000fe40003f24270 */
[----:B------:R-:W-:Y:S02]  /*136b0*/  FSEL R14, R229, -INF , P0 ;  /* 0xff800000e50e7808 */ /* 0x000fe40000000000 */
[----:B------:R-:W-:Y:S02]  /*136c0*/  FSEL R19, R227, -INF , P1 ;  /* 0xff800000e3137808 */ /* 0x000fe40000800000 */
[----:B------:R-:W-:Y:S02]  /*136d0*/  ISETP.GT.AND P1, PT, R2, RZ, PT ;  /* 0x000000ff0200720c */ /* 0x000fe40003f24270 */
[----:B------:R-:W-:Y:S02]  /*136e0*/  IADD3 R0, R0, R13, RZ ;  /* 0x0000000d00007210 */ /* 0x000fe40007ffe0ff */
[----:B------:R-:W-:Y:S02]  /*136f0*/  ISETP.GT.AND P0, PT, R3, 0x1, PT ;  /* 0x000000010300780c */ /* 0x000fe40003f04270 */
[----:B------:R-:W-:Y:S02]  /*13700*/  FSEL R21, R207, -INF , P1 ;  /* 0xff800000cf157808 */ /* 0x000fe40000800000 */
[----:B------:R-:W-:Y:S02]  /*13710*/  FSEL R18, R228, -INF , P0 ;  /* 0xff800000e4127808 */ /* 0x000fe40000000000 */
[----:B------:R-:W-:Y:S01]  /*13720*/  ISETP.GT.AND P0, PT, R2, 0x1, PT ;  /* 0x000000010200780c */ /* 0x000fe20003f04270 */
[----:B------:R-:W-:Y:S01]  /*13730*/  @!PT LDS RZ, [RZ] ;  /* 0x00000000fffff984 */ /* 0x000fe20000000800 */
[----:B------:R-:W-:Y:S01]  /*13740*/  @!PT LDS RZ, [RZ] ;  /* 0x00000000fffff984 */ /* 0x000fe20000000800 */
[----:B------:R-:W-:Y:S01]  /*13750*/  @!PT LDS RZ, [RZ] ;  /* 0x00000000fffff984 */ /* 0x000fe20000000800 */
[----:B------:R2:W-:Y:S01]  /*13760*/  @P3 LDGSTS.E.BYPASS.LTC128B.128 [R226+0x3100], [R34.64], !P5 ;  /* 0x0310000022e23fae */ /* 0x0005e2000e901d46 */
[----:B------:R-:W-:Y:S02]  /*13770*/  ISETP.GT.AND P1, PT, R0, RZ, PT ;  /* 0x000000ff0000720c */ /* 0x000fe40003f24270 */
[----:B------:R-:W-:Y:S02]  /*13780*/  FSEL R20, R206, -INF , P0 ;  /* 0xff800000ce147808 */ /* 0x000fe40000000000 */
[----:B------:R-:W-:Y:S02]  /*13790*/  ISETP.GT.AND P0, PT, R0, 0x1, PT ;  /* 0x000000010000780c */ /* 0x000fe40003f04270 */
[----:B------:R-:W-:Y:S01]  /*137a0*/  FSEL R25, R205, -INF , P1 ;  /* 0xff800000cd197808 */ /* 0x000fe20000800000 */
[-C--:B-1----:R-:W-:Y:S01]  /*137b0*/  HMMA.16816.F32 R52, R176, R4.reuse, R52 ;  /* 0x00000004b034723c */ /* 0x082fe20000001834 */
[----:B------:R1:W-:Y:S04]  /*137c0*/  @P3 LDGSTS.E.BYPASS.LTC128B.128 [R226+0x4100], [R32.64], !P6 ;  /* 0x0410000020e23fae */ /* 0x0003e8000f101d46 */
[----:B------:R-:W-:Y:S02]  /*137d0*/  ISETP.GT.AND P1, PT, R2, 0x8, PT ;  /* 0x000000080200780c */ /* 0x000fe40003f24270 */
[----:B------:R-:W-:Y:S01]  /*137e0*/  FSEL R27, R201, -INF , P0 ;  /* 0xff800000c91b7808 */ /* 0x000fe20000000000 */
[C---:B------:R-:W-:Y:S01]  /*137f0*/  HMMA.16816.F32 R56, R180.reuse, R4, R56 ;  /* 0x00000004b438723c */ /* 0x040fe20000001838 */
[----:B------:R3:W-:Y:S03]  /*13800*/  @P3 LDGSTS.E.BYPASS.LTC128B.128 [R226+0x5100], [R30.64], !P4 ;  /* 0x051000001ee23fae */ /* 0x0007e6000e101d46 */
[----:B------:R-:W-:Y:S02]  /*13810*/  FSEL R22, R110, -INF , P1 ;  /* 0xff8000006e167808 */ /* 0x000fe40000800000 */
[----:B------:R-:W-:Y:S02]  /*13820*/  ISETP.GT.AND P0, PT, R2, 0x9, PT ;  /* 0x000000090200780c */ /* 0x000fe40003f04270 */
[----:B------:R-:W-:Y:S01]  /*13830*/  ISETP.GT.AND P1, PT, R0, 0x8, PT ;  /* 0x000000080000780c */ /* 0x000fe20003f24270 */
[-C--:B------:R-:W-:Y:S01]  /*13840*/  HMMA.16816.F32 R60, R180, R6.reuse, R60 ;  /* 0x00000006b43c723c */ /* 0x080fe2000000183c */
[----:B------:R1:W-:Y:S02]  /*13850*/  @P3 LDGSTS.E.BYPASS.LTC128B.128 [R226+0x3900], [R28.64], !P5 ;  /* 0x039000001ce23fae */ /* 0x0003e4000e901d46 */
[----:B----4-:R-:W-:Y:S02]  /*13860*/  FSEL R23, R109, -INF , P0 ;  /* 0xff8000006d177808 */ /* 0x010fe40000000000 */
[----:B------:R-:W-:Y:S02]  /*13870*/  FSEL R26, R108, -INF , P1 ;  /* 0xff8000006c1a7808 */ /* 0x000fe40000800000 */
[----:B------:R-:W-:Y:S01]  /*13880*/  ISETP.GT.AND P0, PT, R0, 0x9, PT ;  /* 0x000000090000780c */ /* 0x000fe20003f04270 */
[----:B------:R-:W-:Y:S04]  /*13890*/  HMMA.16816.F32 R64, R176, R6, R64 ;  /* 0x00000006b040723c */ /* 0x000fe80000001840 */
[----:B------:R-:W-:Y:S01]  /*138a0*/  ISETP.GT.AND P1, PT, R8, 0x8, PT ;  /* 0x000000080800780c */ /* 0x000fe20003f24270 */
[----:B------:R-:W-:Y:S01]  /*138b0*/  FMUL.FTZ R52, R52, c[0x0][0x320] ;  /* 0x0000c80034347a20 */ /* 0x000fe20000410000 */
[----:B------:R-:W-:Y:S01]  /*138c0*/  FSEL R24, R184, -INF , P0 ;  /* 0xff800000b8187808 */ /* 0x000fe20000000000 */
[----:B------:R-:W-:Y:S01]  /*138d0*/  FMUL.FTZ R5, R53, c[0x0][0x320] ;  /* 0x0000c80035057a20 */ /* 0x000fe20000410000 */
[----:B-----5:R-:W-:Y:S01]  /*138e0*/  FSEL R13, R199, -INF , P1 ;  /* 0xff800000c70d7808 */ /* 0x020fe20000800000 */
[----:B------:R-:W-:Y:S01]  /*138f0*/  FMUL.FTZ R38, R54, c[0x0][0x320] ;  /* 0x0000c80036267a20 */ /* 0x000fe20000410000 */
[----:B------:R-:W-:Y:S01]  /*13900*/  ISETP.GT.AND P1, PT, R3, 0x8, PT ;  /* 0x000000080300780c */ /* 0x000fe20003f24270 */
[----:B------:R-:W4:Y:S01]  /*13910*/  MUFU.TANH R52, R52 ;  /* 0x0000003400347308 */ /* 0x000f220000002400 */
        /* <DEDUP_REMOVED lines=26> */
[----:B------:R-:W-:Y:S01]  /*13ac0*/  FMNMX.FTZ R105, R11, R100, !PT ;  /* 0x000000640b697209 */ /* 0x000fe20007810000 */
[----:B------:R-:W-:Y:S01]  /*13ad0*/  FMUL.FTZ R62, R62, c[0x0][0x320] ;  /* 0x0000c8003e3e7a20 */ /* 0x000fe20000410000 */
[----:B------:R-:W-:Y:S01]  /*13ae0*/  FSEL R45, R104, -INF , P0 ;  /* 0xff800000682d7808 */ /* 0x000fe20000000000 */
[----:B------:R-:W1:Y:S01]  /*13af0*/  MUFU.TANH R64, R64 ;  /* 0x0000004000407308 */ /* 0x000e620000002400 */
[----:B------:R-:W-:Y:S02]  /*13b00*/  FSEL R190, R190, -INF , P1 ;  /* 0xff800000bebe7808 */ /* 0x000fe40000800000 */
[----:B------:R-:W-:Y:S02]  /*13b10*/  ISETP.GT.AND P1, PT, R0, 0x10, PT ;  /* 0x000000100000780c */ /* 0x000fe40003f24270 */
[----:B------:R-:W-:Y:S02]  /*13b20*/  ISETP.GT.AND P0, PT, R2, 0x11, PT ;  /* 0x000000110200780c */ /* 0x000fe40003f04270 */
[----:B------:R-:W-:Y:S02]  /*13b30*/  FSEL R192, R192, -INF , P1 ;  /* 0xff800000c0c07808 */ /* 0x000fe40000800000 */
[----:B------:R-:W-:Y:S01]  /*13b40*/  FMNMX.FTZ R105, R14, R105, !PT ;  /* 0x000000690e697209 */ /* 0x000fe20007810000 */
[----:B------:R-:W-:Y:S01]  /*13b50*/  MUFU.TANH R7, R7 ;  /* 0x0000000700077308 */ /* 0x000fe20000002400 */
[----:B------:R-:W-:Y:S02]  /*13b60*/  ISETP.GT.AND P1, PT, R2, 0x18, PT ;  /* 0x000000180200780c */ /* 0x000fe40003f24270 */
[----:B------:R-:W-:Y:S02]  /*13b70*/  FSEL R189, R189, -INF , P0 ;  /* 0xff800000bdbd7808 */ /* 0x000fe40000000000 */
[----:B------:R-:W-:Y:S02]  /*13b80*/  ISETP.GT.AND P0, PT, R0, 0x11, PT ;  /* 0x000000110000780c */ /* 0x000fe40003f04270 */
[----:B------:R-:W-:Y:S02]  /*13b90*/  FMNMX.FTZ R105, R13, R105, !PT ;  /* 0x000000690d697209 */ /* 0x000fe40007810000 */
[----:B------:R-:W-:Y:S01]  /*13ba0*/  FSEL R191, R191, -INF , P0 ;  /* 0xff800000bfbf7808 */ /* 0x000fe20000000000 */
[----:B------:R-:W1:Y:S01]  /*13bb0*/  MUFU.TANH R65, R65 ;  /* 0x0000004100417308 */ /* 0x000e620000002400 */
[----:B------:R-:W-:Y:S02]  /*13bc0*/  ISETP.GT.AND P0, PT, R2, 0x19, PT ;  /* 0x000000190200780c */ /* 0x000fe40003f04270 */
[----:B------:R-:W-:Y:S02]  /*13bd0*/  FSEL R193, R193, -INF , P1 ;  /* 0xff800000c1c17808 */ /* 0x000fe40000800000 */
[----:B------:R-:W-:Y:S02]  /*13be0*/  ISETP.GT.AND P1, PT, R0, 0x18, PT ;  /* 0x000000180000780c */ /* 0x000fe40003f24270 */
[----:B------:R-:W-:Y:S02]  /*13bf0*/  FMNMX.FTZ R4, R19, R101, !PT ;  /* 0x0000006513047209 */ /* 0x000fe40007810000 */
[----:B------:R-:W-:Y:S01]  /*13c00*/  FSEL R194, R194, -INF , P0 ;  /* 0xff800000c2c27808 */ /* 0x000fe20000000000 */
[----:B------:R-:W1:Y:S01]  /*13c10*/  MUFU.TANH R38, R38 ;  /* 0x0000002600267308 */ /* 0x000e620000002400 */
[----:B------:R-:W-:Y:S02]  /*13c20*/  FMNMX.FTZ R105, R15, R105, !PT ;  /* 0x000000690f697209 */ /* 0x000fe40007810000 */
[----:B------:R-:W-:Y:S02]  /*13c30*/  ISETP.GT.AND P0, PT, R0, 0x19, PT ;  /* 0x000000190000780c */ /* 0x000fe40003f04270 */
[----:B------:R-:W-:Y:S02]  /*13c40*/  FSEL R195, R195, -INF , P1 ;  /* 0xff800000c3c37808 */ /* 0x000fe40000800000 */
[----:B------:R-:W-:Y:S02]  /*13c50*/  ISETP.GT.AND P1, PT, R8, 0x18, PT ;  /* 0x000000180800780c */ /* 0x000fe40003f24270 */
[----:B------:R-:W-:Y:S01]  /*13c60*/  FMNMX.FTZ R4, R18, R4, !PT ;  /* 0x0000000412047209 */ /* 0x000fe20007810000 */
[----:B------:R-:W1:Y:S01]  /*13c70*/  MUFU.TANH R37, R37 ;  /* 0x0000002500257308 */ /* 0x000e620000002400 */
[----:B------:R-:W-:Y:S02]  /*13c80*/  FSEL R185, R185, -INF , P1 ;  /* 0xff800000b9b97808 */ /* 0x000fe40000800000 */
[C---:B------:R-:W-:Y:S02]  /*13c90*/  ISETP.GT.AND P1, PT, R3.reuse, 0x18, PT ;  /* 0x000000180300780c */ /* 0x040fe40003f24270 */
[----:B------:R-:W-:Y:S02]  /*13ca0*/  FMNMX.FTZ R105, R40, R105, !PT ;  /* 0x0000006928697209 */ /* 0x000fe40007810000 */
[----:B------:R-:W-:Y:S02]  /*13cb0*/  FSEL R196, R196, -INF , P0 ;  /* 0xff800000c4c47808 */ /* 0x000fe40000000000 */
[----:B------:R-:W-:Y:S01]  /*13cc0*/  ISETP.GT.AND P0, PT, R8, 0x19, PT ;  /* 0x000000190800780c */ /* 0x000fe20003f04270 */
[----:B------:R-:W-:Y:S01]  /*13cd0*/  MUFU.TANH R56, R56 ;  /* 0x0000003800387308 */ /* 0x000fe20000002400 */
[----:B------:R-:W-:Y:S02]  /*13ce0*/  FMNMX.FTZ R4, R16, R4, !PT ;  /* 0x0000000410047209 */ /* 0x000fe40007810000 */
[----:B------:R-:W-:Y:S02]  /*13cf0*/  FSEL R186, R186, -INF , P0 ;  /* 0xff800000baba7808 */ /* 0x000fe40000000000 */
[----:B------:R-:W-:Y:S02]  /*13d00*/  ISETP.GT.AND P0, PT, R3, 0x19, PT ;  /* 0x000000190300780c */ /* 0x000fe40003f04270 */
[----:B------:R-:W-:Y:S02]  /*13d10*/  FSEL R187, R187, -INF , P1 ;  /* 0xff800000bbbb7808 */ /* 0x000fe40000800000 */
[----:B------:R-:W-:Y:S01]  /*13d20*/  FMNMX.FTZ R105, R41, R105, !PT ;  /* 0x0000006929697209 */ /* 0x000fe20007810000 */
[----:B------:R-:W-:Y:S01]  /*13d30*/  MUFU.TANH R57, R57 ;  /* 0x0000003900397308 */ /* 0x000fe20000002400 */
[----:B------:R-:W-:Y:S02]  /*13d40*/  ISETP.GT.AND P1, PT, R8, 0x20, PT ;  /* 0x000000200800780c */ /* 0x000fe40003f24270 */
[----:B------:R-:W-:Y:S02]  /*13d50*/  FMNMX.FTZ R4, R17, R4, !PT ;  /* 0x0000000411047209 */ /* 0x000fe40007810000 */
[----:B------:R-:W-:Y:S02]  /*13d60*/  FSEL R188, R188, -INF , P0 ;  /* 0xff800000bcbc7808 */ /* 0x000fe40000000000 */
[----:B------:R-:W-:Y:S02]  /*13d70*/  ISETP.GT.AND P0, PT, R8, 0x21, PT ;  /* 0x000000210800780c */ /* 0x000fe40003f04270 */
[----:B------:R-:W-:Y:S01]  /*13d80*/  FSEL R197, R197, -INF , P1 ;  /* 0xff800000c5c57808 */ /* 0x000fe20000800000 */
        /* <DEDUP_REMOVED lines=9> */
[----:B------:R-:W-:Y:S02]  /*13e20*/  FMNMX.FTZ R105, R186, R105, !PT ;  /* 0x00000069ba697209 */ /* 0x000fe40007810000 */
[----:B------:R-:W-:Y:S02]  /*13e30*/  FSEL R231, R39, -INF , P0 ;  /* 0xff80000027e77808 */ /* 0x000fe40000000000 */
[----:B------:R-:W-:Y:S01]  /*13e40*/  FSEL R205, R48, -INF , P1 ;  /* 0xff80000030cd7808 */ /* 0x000fe20000800000 */
[----:B------:R-:W-:Y:S01]  /*13e50*/  MUFU.TANH R58, R58 ;  /* 0x0000003a003a7308 */ /* 0x000fe20000002400 */
[C---:B------:R-:W-:Y:S02]  /*13e60*/  ISETP.GT.AND P1, PT, R8.reuse, 0x30, PT ;  /* 0x000000300800780c */ /* 0x040fe40003f24270 */
[----:B------:R-:W-:Y:S02]  /*13e70*/  FMNMX.FTZ R4, R45, R4, !PT ;  /* 0x000000042d047209 */ /* 0x000fe40007810000 */
[----:B------:R-:W-:Y:S02]  /*13e80*/  ISETP.GT.AND P0, PT, R8, 0x29, PT ;  /* 0x000000290800780c */ /* 0x000fe40003f04270 */
[----:B------:R-:W-:Y:S02]  /*13e90*/  FMNMX.FTZ R105, R197, R105, !PT ;  /* 0x00000069c5697209 */ /* 0x000fe40007810000 */
[----:B----4-:R-:W-:Y:S01]  /*13ea0*/  FSEL R228, R52, -INF , P1 ;  /* 0xff80000034e47808 */ /* 0x010fe20000800000 */
[----:B------:R-:W-:Y:S01]  /*13eb0*/  MUFU.TANH R62, R62 ;  /* 0x0000003e003e7308 */ /* 0x000fe20000002400 */
[----:B------:R-:W-:Y:S02]  /*13ec0*/  ISETP.GT.AND P2, PT, R3, 0x20, PT ;  /* 0x000000200300780c */ /* 0x000fe40003f44270 */
[----:B------:R-:W-:Y:S02]  /*13ed0*/  FSEL R206, R49, -INF , P0 ;  /* 0xff80000031ce7808 */ /* 0x000fe40000000000 */
[----:B------:R-:W-:Y:S02]  /*13ee0*/  ISETP.GT.AND P0, PT, R8, 0x31, PT ;  /* 0x000000310800780c */ /* 0x000fe40003f04270 */
[----:B------:R-:W-:Y:S02]  /*13ef0*/  FMNMX.FTZ R105, R200, R105, !PT ;  /* 0x00000069c8697209 */ /* 0x000fe40007810000 */
[----:B------:R-:W-:Y:S02]  /*13f00*/  ISETP.GT.AND P1, PT, R8, 0x38, PT ;  /* 0x000000380800780c */ /* 0x000fe40003f24270 */
[----:B------:R-:W-:Y:S02]  /*13f10*/  FMNMX.FTZ R4, R187, R4, !PT ;  /* 0x00000004bb047209 */ /* 0x000fe40007810000 */
[----:B-----5:R-:W-:Y:S02]  /*13f20*/  FSEL R227, R5, -INF , P0 ;  /* 0xff80000005e37808 */ /* 0x020fe40000000000 */
[----:B------:R-:W-:Y:S02]  /*13f30*/  FSEL R202, R202, -INF , P2 ;  /* 0xff800000caca7808 */ /* 0x000fe40001000000 */
[----:B------:R-:W-:Y:S01]  /*13f40*/  ISETP.GT.AND P0, PT, R8, 0x39, PT ;  /* 0x000000390800780c */ /* 0x000fe20003f04270 */
[----:B------:R-:W-:Y:S01]  /*13f50*/  FMUL.FTZ R8, R66, c[0x0][0x320] ;  /* 0x0000c80042087a20 */ /* 0x000fe20000410000 */
[----:B-1----:R-:W-:Y:S02]  /*13f60*/  FSEL R230, R64, -INF , P1 ;  /* 0xff80000040e67808 */ /* 0x002fe40000800000 */
[----:B------:R-:W-:Y:S02]  /*13f70*/  FMNMX.FTZ R105, R205, R105, !PT ;  /* 0x00000069cd697209 */ /* 0x000fe40007810000 */
[----:B------:R-:W-:Y:S01]  /*13f80*/  ISETP.GT.AND P1, PT, R0, 0x20, PT ;  /* 0x000000200000780c */ /* 0x000fe20003f24270 */
[----:B------:R-:W1:Y:S01]  /*13f90*/  MUFU.TANH R8, R8 ;  /* 0x0000000800087308 */ /* 0x000e620000002400 */
[----:B------:R-:W-:Y:S02]  /*13fa0*/  FMNMX.FTZ R4, R188, R4, !PT ;  /* 0x00000004bc047209 */ /* 0x000fe40007810000 */
[----:B------:R-:W-:Y:S02]  /*13fb0*/  FMNMX.FTZ R5, R21, R106, !PT ;  /* 0x0000006a15057209 */ /* 0x000fe40007810000 */
[----:B------:R-:W-:Y:S02]  /*13fc0*/  FSEL R236, R65, -INF , P0 ;  /* 0xff80000041ec7808 */ /* 0x000fe40000000000 */
[----:B------:R-:W-:Y:S02]  /*13fd0*/  FSEL R248, R42, -INF , P1 ;  /* 0xff8000002af87808 */ /* 0x000fe40000800000 */
[----:B------:R-:W-:Y:S02]  /*13fe0*/  ISETP.GT.AND P1, PT, R3, 0x28, PT ;  /* 0x000000280300780c */ /* 0x000fe40003f24270 */
[----:B------:R-:W-:Y:S02]  /*13ff0*/  FMNMX.FTZ R105, R206, R105, !PT ;  /* 0x00000069ce697209 */ /* 0x000fe40007810000 */
[----:B------:R-:W-:Y:S02]  /*14000*/  ISETP.GT.AND P0, PT, R0, 0x21, PT ;  /* 0x000000210000780c */ /* 0x000fe40003f04270 */
[----:B------:R-:W-:Y:S02]  /*14010*/  FMNMX.FTZ R4, R202, R4, !PT ;  /* 0x00000004ca047209 */ /* 0x000fe40007810000 */
[----:B------:R-:W-:Y:S02]  /*14020*/  FMNMX.FTZ R5, R20, R5, !PT ;  /* 0x0000000514057209 */ /* 0x000fe40007810000 */
[----:B------:R-:W-:Y:S02]  /*14030*/  FSEL R250, R43, -INF , P0 ;  /* 0xff8000002bfa7808 */ /* 0x000fe40000000000 */
[----:B------:R-:W-:Y:S02]  /*14040*/  ISETP.GT.AND P0, PT, R3, 0x29, PT ;  /* 0x000000290300780c */ /* 0x000fe40003f04270 */
[----:B------:R-:W-:Y:S02]  /*14050*/  FSEL R199, R50, -INF , P1 ;  /* 0xff80000032c77808 */ /* 0x000fe40000800000 */
[----:B------:R-:W-:Y:S02]  /*14060*/  FMNMX.FTZ R4, R203, R4, !PT ;  /* 0x00000004cb047209 */ /* 0x000fe40007810000 */
        /* <DEDUP_REMOVED lines=15> */
[----:B------:R-:W-:Y:S02]  /*14160*/  FMNMX.FTZ R105, R236, R105, !PT ;  /* 0x00000069ec697209 */ /* 0x000fe40007810000 */
[----:B------:R-:W-:Y:S02]  /*14170*/  FMNMX.FTZ R4, R189, R4, !PT ;  /* 0x00000004bd047209 */ /* 0x000fe40007810000 */
[----:B------:R-:W-:Y:S01]  /*14180*/  ISETP.GT.AND P2, PT, R2, 0x21, PT ;  /* 0x000000210200780c */ /* 0x000fe20003f44270 */
[----:B------:R-:W4:Y:S01]  /*14190*/  SHFL.BFLY PT, R6, R105, 0x2, 0x1f ;  /* 0x0c401f0069067f89 */ /* 0x000f2200000e0000 */
[----:B------:R-:W-:Y:S02]  /*141a0*/  FMNMX.FTZ R4, R193, R4, !PT ;  /* 0x00000004c1047209 */ /* 0x000fe40007810000 */
[----:B------:R-:W-:Y:S02]  /*141b0*/  FMNMX.FTZ R3, R229, R3, !PT ;  /* 0x00000003e5037209 */ /* 0x000fe40007810000 */
[----:B------:R-:W-:Y:S02]  /*141c0*/  FMNMX.FTZ R4, R194, R4, !PT ;  /* 0x00000004c2047209 */ /* 0x000fe40007810000 */
[----:B-1----:R-:W-:Y:S02]  /*141d0*/  FSEL R249, R8, -INF , P1 ;  /* 0xff80000008f97808 */ /* 0x002fe40000800000 */
[----:B------:R-:W-:Y:S02]  /*141e0*/  FSEL R239, R7, -INF , P0 ;  /* 0xff80000007ef7808 */ /* 0x000fe40000000000 */
[----:B------:R-:W-:Y:S01]  /*141f0*/  FSEL R247, R247, -INF , P2 ;  /* 0xff800000f7f77808 */ /* 0x000fe20001000000 */
[----:B------:R-:W1:Y:S01]  /*14200*/  MUFU.TANH R7, R59 ;  /* 0x0000003b00077308 */ /* 0x000e620000002400 */
[----:B------:R-:W-:Y:S02]  /*14210*/  ISETP.GT.AND P0, PT, R0, 0x28, PT ;  /* 0x000000280000780c */ /* 0x000fe40003f04270 */
[C---:B------:R-:W-:Y:S02]  /*14220*/  ISETP.GT.AND P2, PT, R2.reuse, 0x28, PT ;  /* 0x000000280200780c */ /* 0x040fe40003f44270 */
[----:B------:R-:W-:Y:S02]  /*14230*/  ISETP.GT.AND P1, PT, R2, 0x29, PT ;  /* 0x000000290200780c */ /* 0x000fe40003f24270 */
[----:B------:R-:W-:Y:S02]  /*14240*/  FMNMX.FTZ R4, R231, R4, !PT ;  /* 0x00000004e7047209 */ /* 0x000fe40007810000 */
[----:B------:R-:W-:Y:S02]  /*14250*/  FMNMX.FTZ R3, R232, R3, !PT ;  /* 0x00000003e8037209 */ /* 0x000fe40007810000 */
[----:B------:R-:W-:Y:S02]  /*14260*/  FMNMX.FTZ R4, R247, R4, !PT ;  /* 0x00000004f7047209 */ /* 0x000fe40007810000 */
[----:B------:R-:W-:Y:S02]  /*14270*/  FSEL R243, R243, -INF , P1 ;  /* 0xff800000f3f37808 */ /* 0x000fe40000800000 */
[----:B------:R-:W-:Y:S02]  /*14280*/  ISETP.GT.AND P1, PT, R2, 0x30, PT ;  /* 0x000000300200780c */ /* 0x000fe40003f24270 */
[----:B------:R-:W-:Y:S02]  /*14290*/  FSEL R242, R242, -INF , P2 ;  /* 0xff800000f2f27808 */ /* 0x000fe40001000000 */
        /* <DEDUP_REMOVED lines=10> */
[----:B----4-:R-:W-:Y:S01]  /*14340*/  FMNMX.FTZ R105, R105, R6, !PT ;  /* 0x0000000669697209 */ /* 0x010fe20007810000 */
[----:B------:R-:W4:Y:S01]  /*14350*/  SHFL.BFLY PT, R104, R3, 0x2, 0x1f ;  /* 0x0c401f0003687f89 */ /* 0x000f2200000e0000 */
[----:B------:R-:W-:Y:S02]  /*14360*/  FMNMX.FTZ R2, R234, R2, !PT ;  /* 0x00000002ea027209 */ /* 0x000fe40007810000 */
[----:B------:R-:W-:Y:S02]  /*14370*/  FMNMX.FTZ R5, R25, R107, !PT ;  /* 0x0000006b19057209 */ /* 0x000fe40007810000 */
[----:B------:R-:W-:Y:S02]  /*14380*/  FSEL R241, R60, -INF , P1 ;  /* 0xff8000003cf17808 */ /* 0x000fe40000800000 */
[----:B------:R-:W-:Y:S01]  /*14390*/  FMNMX.FTZ R2, R235, R2, !PT ;  /* 0x00000002eb027209 */ /* 0x000fe20007810000 */
[----:B------:R-:W5:Y:S01]  /*143a0*/  SHFL.BFLY PT, R6, R105, 0x1, 0x1f ;  /* 0x0c201f0069067f89 */ /* 0x000f6200000e0000 */
[----:B------:R-:W-:Y:S02]  /*143b0*/  FMNMX.FTZ R5, R27, R5, !PT ;  /* 0x000000051b057209 */ /* 0x000fe40007810000 */
[----:B------:R-:W-:Y:S02]  /*143c0*/  FSEL R233, R61, -INF , P0 ;  /* 0xff8000003de97808 */ /* 0x000fe40000000000 */
[----:B------:R-:W-:Y:S02]  /*143d0*/  FMNMX.FTZ R2, R241, R2, !PT ;  /* 0x00000002f1027209 */ /* 0x000fe40007810000 */
[----:B------:R-:W-:Y:S02]  /*143e0*/  FMNMX.FTZ R5, R26, R5, !PT ;  /* 0x000000051a057209 */ /* 0x000fe40007810000 */
[----:B------:R-:W-:Y:S02]  /*143f0*/  FMNMX.FTZ R2, R233, R2, !PT ;  /* 0x00000002e9027209 */ /* 0x000fe40007810000 */
[----:B------:R-:W-:Y:S02]  /*14400*/  FMNMX.FTZ R5, R24, R5, !PT ;  /* 0x0000000518057209 */ /* 0x000fe40007810000 */
[----:B------:R-:W-:Y:S01]  /*14410*/  ISETP.GT.AND P0, PT, R0, 0x30, PT ;  /* 0x000000300000780c */ /* 0x000fe20003f04270 */
[----:B------:R-:W1:Y:S01]  /*14420*/  SHFL.BFLY PT, R103, R2, 0x2, 0x1f ;  /* 0x0c401f0002677f89 */ /* 0x000e6200000e0000 */
[----:B------:R-:W-:Y:S02]  /*14430*/  FMNMX.FTZ R5, R192, R5, !PT ;  /* 0x00000005c0057209 */ /* 0x000fe40007810000 */
[----:B----4-:R-:W-:Y:S02]  /*14440*/  FMNMX.FTZ R104, R3, R104, !PT ;  /* 0x0000006803687209 */ /* 0x010fe40007810000 */
[----:B------:R-:W-:Y:S02]  /*14450*/  FMNMX.FTZ R3, R191, R5, !PT ;  /* 0x00000005bf037209 */ /* 0x000fe40007810000 */
[----:B------:R-:W-:Y:S01]  /*14460*/  FSEL R246, R58, -INF , P0 ;  /* 0xff8000003af67808 */ /* 0x000fe20000000000 */
[----:B------:R-:W4:Y:S01]  /*14470*/  SHFL.BFLY PT, R5, R104, 0x1, 0x1f ;  /* 0x0c201f0068057f89 */ /* 0x000f2200000e0000 */
[----:B------:R-:W-:Y:S02]  /*14480*/  FMNMX.FTZ R3, R195, R3, !PT ;  /* 0x00000003c3037209 */ /* 0x000fe40007810000 */
[----:B-----5:R-:W-:Y:S02]  /*14490*/  FMNMX.FTZ R105, R105, R6, !PT ;  /* 0x0000000669697209 */ /* 0x020fe40007810000 */
[----:B------:R-:W-:Y:S02]  /*144a0*/  FMNMX.FTZ R3, R196, R3, !PT ;  /* 0x00000003c4037209 */ /* 0x000fe40007810000 */
[C---:B------:R-:W-:Y:S01]  /*144b0*/  FSETP.NEU.FTZ.AND P0, PT, R105.reuse, -INF , PT ;  /* 0xff8000006900780b */ /* 0x040fe20003f1d000 */
[----:B------:R-:W-:Y:S01]  /*144c0*/  FMUL.FTZ R109, R105, c[0x0][0x2d0] ;  /* 0x0000b400696d7a20 */ /* 0x000fe20000410000 */
[----:B------:R-:W-:Y:S02]  /*144d0*/  FMNMX.FTZ R3, R248, R3, !PT ;  /* 0x00000003f8037209 */ /* 0x000fe40007810000 */
[----:B------:R-:W-:Y:S02]  /*144e0*/  ISETP.GT.AND P1, PT, R0, 0x29, PT ;  /* 0x000000290000780c */ /* 0x000fe40003f24270 */
[----:B------:R-:W-:Y:S02]  /*144f0*/  FSEL R109, R109, RZ, P0 ;  /* 0x000000ff6d6d7208 */ /* 0x000fe40000000000 */
[----:B------:R-:W-:Y:S02]  /*14500*/  FMNMX.FTZ R3, R250, R3, !PT ;  /* 0x00000003fa037209 */ /* 0x000fe40007810000 */
[----:B-1----:R-:W-:Y:S01]  /*14510*/  FMNMX.FTZ R103, R2, R103, !PT ;  /* 0x0000006702677209 */ /* 0x002fe20007810000 */
[--C-:B------:R-:W-:Y:S01]  /*14520*/  FFMA.FTZ R2, R13, c[0x0][0x2d0], -R109.reuse ;  /* 0x0000b4000d027a23 */ /* 0x100fe2000001086d */
[----:B------:R-:W-:Y:S01]  /*14530*/  FSEL R198, R47, -INF , P1 ;  /* 0xff8000002fc67808 */ /* 0x000fe20000800000 */
[--C-:B------:R-:W-:Y:S01]  /*14540*/  FFMA.FTZ R4, R11, c[0x0][0x2d0], -R109.reuse ;  /* 0x0000b4000b047a23 */ /* 0x100fe2000001086d */
[----:B------:R-:W-:Y:S01]  /*14550*/  ISETP.GT.AND P1, PT, R0, 0x31, PT ;  /* 0x000000310000780c */ /* 0x000fe20003f24270 */
[----:B------:R1:W-:Y:S01]  /*14560*/  MUFU.EX2 R63, R2 ;  /* 0x00000002003f7308 */ /* 0x0003e20000000800 */
[----:B------:R-:W-:Y:S01]  /*14570*/  FMNMX.FTZ R3, R245, R3, !PT ;  /* 0x00000003f5037209 */ /* 0x000fe20007810000 */
[----:B------:R-:W5:Y:S01]  /*14580*/  SHFL.BFLY PT, R8, R103, 0x1, 0x1f ;  /* 0x0c201f0067087f89 */ /* 0x000f6200000e0000 */
[----:B------:R-:W-:Y:S02]  /*14590*/  FSEL R238, R7, -INF , P1 ;  /* 0xff80000007ee7808 */ /* 0x000fe40000800000 */
[----:B------:R-:W-:Y:S02]  /*145a0*/  FMNMX.FTZ R3, R198, R3, !PT ;  /* 0x00000003c6037209 */ /* 0x000fe40007810000 */
[----:B------:R-:W-:Y:S02]  /*145b0*/  ISETP.GT.AND P1, PT, R0, 0x38, PT ;  /* 0x000000380000780c */ /* 0x000fe40003f24270 */
[----:B----4-:R-:W-:Y:S01]  /*145c0*/  FMNMX.FTZ R104, R104, R5, !PT ;  /* 0x0000000568687209 */ /* 0x010fe20007810000 */
[----:B------:R-:W-:Y:S01]  /*145d0*/  MUFU.EX2 R237, R4 ;  /* 0x0000000400ed7308 */ /* 0x000fe20000000800 */
[----:B------:R-:W-:Y:S02]  /*145e0*/  FSEL R244, R62, -INF , P1 ;  /* 0xff8000003ef47808 */ /* 0x000fe40000800000 */
[----:B------:R-:W-:Y:S01]  /*145f0*/  ISETP.GT.AND P1, PT, R0, 0x39, PT ;  /* 0x000000390000780c */ /* 0x000fe20003f24270 */
[----:B------:R-:W-:Y:S01]  /*14600*/  FMUL.FTZ R110, R104, c[0x0][0x2d0] ;  /* 0x0000b400686e7a20 */ /* 0x000fe20000410000 */
[----:B------:R-:W-:Y:S01]  /*14610*/  FMNMX.FTZ R0, R246, R3, !PT ;  /* 0x00000003f6007209 */ /* 0x000fe20007810000 */
[----:B------:R-:W-:Y:S01]  /*14620*/  FFMA.FTZ R3, R14, c[0x0][0x2d0], -R109 ;  /* 0x0000b4000e037a23 */ /* 0x000fe2000001086d */
[----:B------:R-:W-:Y:S02]  /*14630*/  FSEL R108, R108, -INF , P1 ;  /* 0xff8000006c6c7808 */ /* 0x000fe40000800000 */
[----:B------:R-:W-:Y:S01]  /*14640*/  FMNMX.FTZ R0, R238, R0, !PT ;  /* 0x00000000ee007209 */ /* 0x000fe20007810000 */
[----:B------:R4:W2:Y:S01]  /*14650*/  MUFU.EX2 R240, R3 ;  /* 0x0000000300f07308 */ /* 0x0008a20000000800 */
[----:B------:R-:W-:Y:S02]  /*14660*/  FSETP.NEU.FTZ.AND P2, PT, R104, -INF , PT ;  /* 0xff8000006800780b */ /* 0x000fe40003f5d000 */
[----:B------:R-:W-:Y:S02]  /*14670*/  FMNMX.FTZ R0, R244, R0, !PT ;  /* 0x00000000f4007209 */ /* 0x000fe40007810000 */
[----:B------:R-:W-:Y:S02]  /*14680*/  FSEL R110, R110, RZ, P2 ;  /* 0x000000ff6e6e7208 */ /* 0x000fe40001000000 */
[----:B------:R-:W-:Y:S02]  /*14690*/  FMNMX.FTZ R0, R108, R0, !PT ;  /* 0x000000006c007209 */ /* 0x000fe40007810000 */
[C---:B------:R-:W-:Y:S02]  /*146a0*/  @P3 LEA R6, P1, R10.reuse, c[0x0][0x1c8], 0x1 ;  /* 0x000072000a063a11 */ /* 0x040fe400078208ff */
[----:B-----5:R-:W-:Y:S01]  /*146b0*/  FMNMX.FTZ R103, R103, R8, !PT ;  /* 0x0000000867677209 */ /* 0x020fe20007810000 */
[----:B-1----:R-:W1:Y:S01]  /*146c0*/  SHFL.BFLY PT, R2, R0, 0x2, 0x1f ;  /* 0x0c401f0000027f89 */ /* 0x002e6200000e0000 */
[----:B------:R-:W-:Y:S01]  /*146d0*/  @P3 LEA.HI.X R7, R10, c[0x0][0x1cc], R36, 0x1, P1 ;  /* 0x000073000a073a11 */ /* 0x000fe200008f0c24 */
[----:B------:R-:W-:Y:S02]  /*146e0*/  FFMA.FTZ R8, R17, c[0x0][0x2d0], -R110 ;  /* 0x0000b40011087a23 */ /* 0x000fe4000001086e */
[----:B------:R-:W-:Y:S02]  /*146f0*/  FMUL.FTZ R111, R103, c[0x0][0x2d0] ;  /* 0x0000b400676f7a20 */ /* 0x000fe40000410000 */
[----:B------:R5:W-:Y:S02]  /*14700*/  MUFU.EX2 R60, R8 ;  /* 0x00000008003c7308 */ /* 0x000be40000000800 */
[----:B------:R3:W-:Y:S01]  /*14710*/  @P3 LDGSTS.E.BYPASS.LTC128B.128 [R226+0x4900], [R6.64], !P6 ;  /* 0x0490000006e23fae */ /* 0x0007e2000f101d46 */
[----:B----4-:R-:W-:Y:S02]  /*14720*/  @P3 IADD3 R3, P1, R9, R252, RZ ;  /* 0x000000fc09033210 */ /* 0x010fe40007f3e0ff */
[----:B--2---:R-:W-:Y:S03]  /*14730*/  F2FP.PACK_AB R176, R240, R237 ;  /* 0x000000edf0b0723e */ /* 0x004fe600000000ff */
[----:B------:R-:W-:Y:S01]  /*14740*/  @P3 IMAD.X R12, R12, 0x1, R251, P1 ;  /* 0x000000010c0c3824 */ /* 0x000fe200008e06fb */
[C---:B------:R-:W-:Y:S04]  /*14750*/  @P3 LEA R4, P1, R3.reuse, c[0x0][0x1c8], 0x1 ;  /* 0x0000720003043a11 */ /* 0x040fe800078208ff */
[----:B------:R-:W-:Y:S01]  /*14760*/  @P3 LEA.HI.X R5, R3, c[0x0][0x1cc], R12, 0x1, P1 ;  /* 0x0000730003053a11 */ /* 0x000fe200008f0c0c */
[----:B------:R-:W-:Y:S01]  /*14770*/  FFMA.FTZ R3, R15, c[0x0][0x2d0], -R109 ;  /* 0x0000b4000f037a23 */ /* 0x000fe2000001086d */
[----:B-1----:R-:W-:Y:S01]  /*14780*/  FMNMX.FTZ R0, R0, R2, !PT ;  /* 0x0000000200007209 */ /* 0x002fe20007810000 */
[--C-:B------:R-:W-:Y:S01]  /*14790*/  FFMA.FTZ R2, R16, c[0x0][0x2d0], -R110.reuse ;  /* 0x0000b40010027a23 */ /* 0x100fe2000001086e */
[----:B------:R-:W-:Y:S01]  /*147a0*/  FSETP.NEU.FTZ.AND P1, PT, R103, -INF , PT ;  /* 0xff8000006700780b */ /* 0x000fe20003f3d000 */
[----:B------:R1:W2:Y:S01]  /*147b0*/  MUFU.EX2 R56, R3 ;  /* 0x0000000300387308 */ /* 0x0002a20000000800 */
[----:B------:R4:W-:Y:S02]  /*147c0*/  @P3 LDGSTS.E.BYPASS.LTC128B.128 [R226+0x5900], [R4.64], !P4 ;  /* 0x0590000004e23fae */ /* 0x0009e4000e101d46 */
[----:B------:R-:W-:Y:S05]  /*147d0*/  FSEL R111, R111, RZ, P1 ;  /* 0x000000ff6f6f7208 */ /* 0x000fea0000800000 */
[--C-:B-----5:R-:W-:Y:S01]  /*147e0*/  FFMA.FTZ R8, R21, c[0x0][0x2d0], -R111.reuse ;  /* 0x0000b40015087a23 */ /* 0x120fe2000001086f */
[----:B------:R-:W-:Y:S01]  /*147f0*/  LDSM.16.MT88.4 R36, [R210+0x100] ;  /* 0x00010000d224783b */ /* 0x000fe20000004200 */
[----:B------:R5:W3:Y:S07]  /*14800*/  MUFU.EX2 R64, R2 ;  /* 0x0000000200407308 */ /* 0x000aee0000000800 */
[----:B------:R-:W-:Y:S03]  /*14810*/  LDSM.16.MT88.4 R52, [R209+0x1100] ;  /* 0x00110000d134783b */ /* 0x000fe60000004200 */
[----:B------:R4:W-:Y:S01]  /*14820*/  MUFU.EX2 R66, R8 ;  /* 0x0000000800427308 */ /* 0x0009e20000000800 */
[--C-:B-1----:R-:W-:Y:S01]  /*14830*/  FFMA.FTZ R3, R19, c[0x0][0x2d0], -R110.reuse ;  /* 0x0000b40013037a23 */ /* 0x102fe2000001086e */
[----:B--2---:R-:W-:Y:S03]  /*14840*/  F2FP.PACK_AB R178, R56, R63 ;  /* 0x0000003f38b2723e */ /* 0x004fe600000000ff */
[----:B------:R-:W0:Y:S05]  /*14850*/  LDGDEPBAR ;  /* 0x00000000000079af */ /* 0x000e2a0000000000 */
[----:B------:R1:W-:Y:S03]  /*14860*/  MUFU.EX2 R207, R3 ;  /* 0x0000000300cf7308 */ /* 0x0003e60000000800 */
[----:B-----5:R-:W2:Y:S01]  /*14870*/  SHFL.BFLY PT, R2, R0, 0x1, 0x1f ;  /* 0x0c201f0000027f89 */ /* 0x020ea200000e0000 */
[----:B---3--:R-:W-:Y:S01]  /*14880*/  F2FP.PACK_AB R179, R60, R64 ;  /* 0x000000403cb3723e */ /* 0x008fe200000000ff */
[--C-:B----4-:R-:W-:Y:S05]  /*14890*/  FFMA.FTZ R8, R20, c[0x0][0x2d0], -R111.reuse ;  /* 0x0000b40014087a23 */ /* 0x110fea000001086f */
[----:B------:R-:W3:Y:S01]  /*148a0*/  MUFU.EX2 R57, R8 ;  /* 0x0000000800397308 */ /* 0x000ee20000000800 */
[----:B-1----:R-:W-:Y:S01]  /*148b0*/  FFMA.FTZ R3, R18, c[0x0][0x2d0], -R110 ;  /* 0x0000b40012037a23 */ /* 0x002fe2000001086e */
[----:B--2---:R-:W-:Y:S01]  /*148c0*/  FMNMX.FTZ R102, R0, R2, !PT ;  /* 0x0000000200667209 */ /* 0x004fe20007810000 */
[--C-:B------:R-:W-:Y:S07]  /*148d0*/  FFMA.FTZ R0, R22, c[0x0][0x2d0], -R111.reuse ;  /* 0x0000b40016007a23 */ /* 0x100fee000001086f */
[----:B------:R1:W2:Y:S01]  /*148e0*/  MUFU.EX2 R59, R3 ;  /* 0x00000003003b7308 */ /* 0x0002a20000000800 */
[----:B------:R-:W-:Y:S01]  /*148f0*/  FSEL R2, R104, RZ, P2 ;  /* 0x000000ff68027208 */ /* 0x000fe20001000000 */
[C---:B------:R-:W-:Y:S08]  /*14900*/  FMUL.FTZ R184, R102.reuse, c[0x0][0x2d0] ;  /* 0x0000b40066b87a20 */ /* 0x040ff00000410000 */
[----:B------:R4:W-:Y:S01]  /*14910*/  MUFU.EX2 R65, R0 ;  /* 0x0000000000417308 */ /* 0x0009e20000000800 */
[----:B---3--:R-:W-:Y:S02]  /*14920*/  F2FP.PACK_AB R180, R57, R66 ;  /* 0x0000004239b4723e */ /* 0x008fe400000000ff */
[----:B-1----:R-:W-:Y:S02]  /*14930*/  FSEL R3, R105, RZ, P0 ;  /* 0x000000ff69037208 */ /* 0x002fe40000000000 */
[----:B------:R-:W-:Y:S02]  /*14940*/  FSETP.NEU.FTZ.AND P0, PT, R102, -INF , PT ;  /* 0xff8000006600780b */ /* 0x000fe40003f1d000 */
[----:B--2---:R-:W-:Y:S02]  /*14950*/  F2FP.PACK_AB R177, R59, R207 ;  /* 0x000000cf3bb1723e */ /* 0x004fe400000000ff */
[----:B------:R-:W-:Y:S01]  /*14960*/  FSEL R184, R184, RZ, P0 ;  /* 0x000000ffb8b87208 */ /* 0x000fe20000000000 */
[----:B----4-:R-:W-:Y:S02]  /*14970*/  FFMA.FTZ R0, R23, c[0x0][0x2d0], -R111 ;  /* 0x0000b40017007a23 */ /* 0x010fe4000001086f */
[----:B------:R-:W1:Y:S02]  /*14980*/  LDSM.16.MT88.4 R20, [R209+0x100] ;  /* 0x00010000d114783b */ /* 0x000e640000004200 */
[--C-:B------:R-:W-:Y:S01]  /*14990*/  FFMA.FTZ R8, R24, c[0x0][0x2d0], -R184.reuse ;  /* 0x0000b40018087a23 */ /* 0x100fe200000108b8 */
[----:B------:R2:W3:Y:S10]  /*149a0*/  MUFU.EX2 R61, R0 ;  /* 0x00000000003d7308 */ /* 0x0004f40000000800 */
[----:B------:R-:W-:Y:S01]  /*149b0*/  MUFU.EX2 R62, R8 ;  /* 0x00000008003e7308 */ /* 0x000fe20000000800 */
[--C-:B--2---:R-:W-:Y:S01]  /*149c0*/  FFMA.FTZ R0, R25, c[0x0][0x2d0], -R184.reuse ;  /* 0x0000b40019007a23 */ /* 0x104fe200000108b8 */
[----:B---3--:R-:W-:Y:S08]  /*149d0*/  F2FP.PACK_AB R182, R61, R65 ;  /* 0x000000413db6723e */ /* 0x008ff000000000ff */
[----:B------:R2:W-:Y:S02]  /*149e0*/  MUFU.EX2 R67, R0 ;  /* 0x0000000000437308 */ /* 0x0005e40000000800 */
[--C-:B--2---:R-:W-:Y:S08]  /*149f0*/  FFMA.FTZ R0, R27, c[0x0][0x2d0], -R184.reuse ;  /* 0x0000b4001b007a23 */ /* 0x104ff000000108b8 */
[----:B------:R2:W-:Y:S02]  /*14a00*/  MUFU.EX2 R9, R0 ;  /* 0x0000000000097308 */ /* 0x0005e40000000800 */
[----:B--2---:R-:W-:Y:S08]  /*14a10*/  FFMA.FTZ R0, R26, c[0x0][0x2d0], -R184 ;  /* 0x0000b4001a007a23 */ /* 0x004ff000000108b8 */
[----:B------:R2:W3:Y:S02]  /*14a20*/  MUFU.EX2 R58, R0 ;  /* 0x00000000003a7308 */ /* 0x0004e40000000800 */
[----:B--2---:R-:W-:Y:S01]  /*14a30*/  FADD.FTZ R0, -R3, R100 ;  /* 0x0000006403007221 */ /* 0x004fe20000010100 */
[----:B---3--:R-:W-:Y:S03]  /*14a40*/  F2FP.PACK_AB R183, R62, R58 ;  /* 0x0000003a3eb7723e */ /* 0x008fe600000000ff */
[----:B------:R-:W-:Y:S04]  /*14a50*/  FMUL.FTZ R0, R0, c[0x0][0x2d0] ;  /* 0x0000b40000007a20 */ /* 0x000fe80000410000 */
[----:B------:R2:W3:Y:S02]  /*14a60*/  MUFU.EX2 R100, R0 ;  /* 0x0000000000647308 */ /* 0x0004e40000000800 */
[----:B--2---:R-:W-:Y:S01]  /*14a70*/  FADD.FTZ R0, -R2, R101 ;  /* 0x0000006502007221 */ /* 0x004fe20000010100 */
[----:B------:R-:W-:Y:S01]  /*14a80*/  FSEL R2, R103, RZ, P1 ;  /* 0x000000ff67027208 */ /* 0x000fe20000800000 */
[----:B---3--:R-:W-:Y:S02]  /*14a90*/  FMUL.FTZ R4, R100, R112 ;  /* 0x0000007064047220 */ /* 0x008fe40000410000 */
[----:B------:R-:W-:Y:S02]  /*14aa0*/  FMUL.FTZ R0, R0, c[0x0][0x2d0] ;  /* 0x0000b40000007a20 */ /* 0x000fe40000410000 */
[C---:B------:R-:W-:Y:S02]  /*14ab0*/  FMUL.FTZ R5, R100.reuse, R113 ;  /* 0x0000007164057220 */ /* 0x040fe40000410000 */
[----:B------:R2:W3:Y:S01]  /*14ac0*/  MUFU.EX2 R101, R0 ;  /* 0x0000000000657308 */ /* 0x0004e20000000800 */
[C---:B------:R-:W-:Y:S02]  /*14ad0*/  FMUL.FTZ R16, R100.reuse, R124 ;  /* 0x0000007c64107220 */ /* 0x040fe40000410000 */
[C---:B------:R-:W-:Y:S02]  /*14ae0*/  FMUL.FTZ R17, R100.reuse, R125 ;  /* 0x0000007d64117220 */ /* 0x040fe40000410000 */
[C---:B------:R-:W-:Y:S01]  /*14af0*/  FMUL.FTZ R49, R100.reuse, R157 ;  /* 0x0000009d64317220 */ /* 0x040fe20000410000 */
[----:B------:R-:W-:Y:S01]  /*14b00*/  MOV R157, R239 ;  /* 0x000000ef009d7202 */ /* 0x000fe20000000f00 */
[C---:B------:R-:W-:Y:S02]  /*14b10*/  FMUL.FTZ R32, R100.reuse, R140 ;  /* 0x0000008c64207220 */ /* 0x040fe40000410000 */
[C---:B------:R-:W-:Y:S01]  /*14b20*/  FMUL.FTZ R33, R100.reuse, R141 ;  /* 0x0000008d64217220 */ /* 0x040fe20000410000 */
[----:B------:R-:W-:Y:S01]  /*14b30*/  MOV R141, R61 ;  /* 0x0000003d008d7202 */ /* 0x000fe20000000f00 */
[----:B------:R-:W-:Y:S02]  /*14b40*/  IMAD.MOV.U32 R140, RZ, RZ, R60 ;  /* 0x000000ffff8c7224 */ /* 0x000fe400078e003c */
[C---:B------:R-:W-:Y:S02]  /*14b50*/  FMUL.FTZ R68, R100.reuse, R68 ;  /* 0x0000004464447220 */ /* 0x040fe40000410000 */
[C---:B------:R-:W-:Y:S02]  /*14b60*/  FMUL.FTZ R69, R100.reuse, R69 ;  /* 0x0000004564457220 */ /* 0x040fe40000410000 */
[C---:B------:R-:W-:Y:S02]  /*14b70*/  FMUL.FTZ R80, R100.reuse, R80 ;  /* 0x0000005064507220 */ /* 0x040fe40000410000 */
[C---:B------:R-:W-:Y:S02]  /*14b80*/  FMUL.FTZ R81, R100.reuse, R81 ;  /* 0x0000005164517220 */ /* 0x040fe40000410000 */
[C---:B------:R-:W-:Y:S02]  /*14b90*/  FMUL.FTZ R84, R100.reuse, R84 ;  /* 0x0000005464547220 */ /* 0x040fe40000410000 */
[----:B------:R-:W-:Y:S02]  /*14ba0*/  FMUL.FTZ R85, R100, R85 ;  /* 0x0000005564557220 */ /* 0x000fe40000410000 */
[----:B--2---:R-:W-:Y:S01]  /*14bb0*/  FADD.FTZ R0, -R2, R106 ;  /* 0x0000006a02007221 */ /* 0x004fe20000010100 */
[----:B------:R-:W-:Y:S01]  /*14bc0*/  FSEL R2, R102, RZ, P0 ;  /* 0x000000ff66027208 */ /* 0x000fe20000000000 */
[C---:B---3--:R-:W-:Y:S01]  /*14bd0*/  FMUL.FTZ R50, R101.reuse, R158 ;  /* 0x0000009e65327220 */ /* 0x048fe20000410000 */
[----:B------:R-:W-:Y:S01]  /*14be0*/  MOV R158, R249 ;  /* 0x000000f9009e7202 */ /* 0x000fe20000000f00 */
[----:B------:R-:W-:Y:S02]  /*14bf0*/  FMUL.FTZ R0, R0, c[0x0][0x2d0] ;  /* 0x0000b40000007a20 */ /* 0x000fe40000410000 */
[C---:B------:R-:W-:Y:S02]  /*14c00*/  FMUL.FTZ R6, R101.reuse, R114 ;  /* 0x0000007265067220 */ /* 0x040fe40000410000 */
[----:B------:R2:W3:Y:S01]  /*14c10*/  MUFU.EX2 R3, R0 ;  /* 0x0000000000037308 */ /* 0x0004e20000000800 */
[C---:B------:R-:W-:Y:S02]  /*14c20*/  FMUL.FTZ R7, R101.reuse, R115 ;  /* 0x0000007365077220 */ /* 0x040fe40000410000 */
[----:B------:R-:W4:Y:S01]  /*14c30*/  LDSM.16.MT88.4 R112, [R210+0x1100] ;  /* 0x00110000d270783b */ /* 0x000f220000004200 */
[C---:B------:R-:W-:Y:S02]  /*14c40*/  FMUL.FTZ R18, R101.reuse, R126 ;  /* 0x0000007e65127220 */ /* 0x040fe40000410000 */
[C---:B------:R-:W-:Y:S02]  /*14c50*/  FMUL.FTZ R19, R101.reuse, R127 ;  /* 0x0000007f65137220 */ /* 0x040fe40000410000 */
[-C--:B-1----:R-:W-:Y:S03]  /*14c60*/  HMMA.16816.F32 R4, R176, R20.reuse, R4 ;  /* 0x00000014b004723c */ /* 0x082fe60000001804 */
[C---:B------:R-:W-:Y:S01]  /*14c70*/  FMUL.FTZ R34, R101.reuse, R142 ;  /* 0x0000008e65227220 */ /* 0x040fe20000410000 */
[----:B------:R-:W-:Y:S01]  /*14c80*/  LDSM.16.MT88.4 R124, [R210+0x500] ;  /* 0x00050000d27c783b */ /* 0x000fe20000004200 */
[C---:B------:R-:W-:Y:S01]  /*14c90*/  FMUL.FTZ R35, R101.reuse, R143 ;  /* 0x0000008f65237220 */ /* 0x040fe20000410000 */
[----:B------:R-:W-:Y:S01]  /*14ca0*/  MOV R143, R63 ;  /* 0x0000003f008f7202 */ /* 0x000fe20000000f00 */
[C---:B------:R-:W-:Y:S02]  /*14cb0*/  FMUL.FTZ R51, R101.reuse, R159 ;  /* 0x0000009f65337220 */ /* 0x040fe40000410000 */
[----:B------:R-:W-:Y:S03]  /*14cc0*/  IMAD.MOV.U32 R159, RZ, RZ, R236 ;  /* 0x000000ffff9f7224 */ /* 0x000fe600078e00ec */
[----:B------:R-:W-:Y:S02]  /*14cd0*/  IMAD.MOV.U32 R142, RZ, RZ, R62 ;  /* 0x000000ffff8e7224 */ /* 0x000fe400078e003e */
[----:B------:R-:W-:Y:S02]  /*14ce0*/  FMUL.FTZ R70, R101, R70 ;  /* 0x0000004665467220 */ /* 0x000fe40000410000 */
[----:B--2---:R-:W-:Y:S01]  /*14cf0*/  FADD.FTZ R0, -R2, R107 ;  /* 0x0000006b02007221 */ /* 0x004fe20000010100 */
[----:B------:R-:W-:Y:S01]  /*14d00*/  MOV R107, R9 ;  /* 0x00000009006b7202 */ /* 0x000fe20000000f00 */
[----:B------:R-:W-:Y:S02]  /*14d10*/  FFMA.FTZ R2, R40, c[0x0][0x2d0], -R109 ;  /* 0x0000b40028027a23 */ /* 0x000fe4000001086d */
[----:B------:R-:W-:Y:S01]  /*14d20*/  FMUL.FTZ R0, R0, c[0x0][0x2d0] ;  /* 0x0000b40000007a20 */ /* 0x000fe20000410000 */
[----:B------:R-:W-:Y:S01]  /*14d30*/  F2FP.PACK_AB R181, R107, R67 ;  /* 0x000000436bb5723e */ /* 0x000fe200000000ff */
[----:B------:R1:W-:Y:S01]  /*14d40*/  MUFU.EX2 R48, R2 ;  /* 0x0000000200307308 */ /* 0x0003e20000000800 */
[C---:B---3--:R-:W-:Y:S01]  /*14d50*/  FMUL.FTZ R29, R3.reuse, R137 ;  /* 0x00000089031d7220 */ /* 0x048fe20000410000 */
[----:B------:R-:W-:Y:S01]  /*14d60*/  MOV R137, R241 ;  /* 0x000000f100897202 */ /* 0x000fe20000000f00 */
[C---:B------:R-:W-:Y:S02]  /*14d70*/  FMUL.FTZ R8, R3.reuse, R116 ;  /* 0x0000007403087220 */ /* 0x040fe40000410000 */
[C---:B------:R-:W-:Y:S02]  /*14d80*/  FMUL.FTZ R9, R3.reuse, R117 ;  /* 0x0000007503097220 */ /* 0x040fe40000410000 */
[C---:B------:R-:W-:Y:S02]  /*14d90*/  FMUL.FTZ R12, R3.reuse, R120 ;  /* 0x00000078030c7220 */ /* 0x040fe40000410000 */
[C---:B------:R-:W-:Y:S01]  /*14da0*/  FMUL.FTZ R13, R3.reuse, R121 ;  /* 0x00000079030d7220 */ /* 0x040fe20000410000 */
[----:B------:R-:W2:Y:S01]  /*14db0*/  MUFU.EX2 R0, R0 ;  /* 0x0000000000007308 */ /* 0x000ea20000000800 */
[C---:B------:R-:W-:Y:S01]  /*14dc0*/  FMUL.FTZ R24, R3.reuse, R132 ;  /* 0x0000008403187220 */ /* 0x040fe20000410000 */
[----:B------:R-:W-:Y:S01]  /*14dd0*/  MOV R132, R57 ;  /* 0x0000003900847202 */ /* 0x000fe20000000f00 */
[C---:B------:R-:W-:Y:S02]  /*14de0*/  FMUL.FTZ R25, R3.reuse, R133 ;  /* 0x0000008503197220 */ /* 0x040fe40000410000 */
[C---:B------:R-:W-:Y:S02]  /*14df0*/  FMUL.FTZ R28, R3.reuse, R136 ;  /* 0x00000088031c7220 */ /* 0x040fe40000410000 */
[----:B------:R-:W-:Y:S02]  /*14e00*/  IMAD.MOV.U32 R133, RZ, RZ, R237 ;  /* 0x000000ffff857224 */ /* 0x000fe400078e00ed */
[C---:B------:R-:W-:Y:S02]  /*14e10*/  FMUL.FTZ R40, R3.reuse, R148 ;  /* 0x0000009403287220 */ /* 0x040fe40000410000 */
[----:B------:R-:W-:Y:S02]  /*14e20*/  IMAD.MOV.U32 R136, RZ, RZ, R233 ;  /* 0x000000ffff887224 */ /* 0x000fe400078e00e9 */
[----:B------:R-:W-:Y:S02]  /*14e30*/  FMUL.FTZ R57, R3, R165 ;  /* 0x000000a503397220 */ /* 0x000fe40000410000 */
[--C-:B-1----:R-:W-:Y:S02]  /*14e40*/  FFMA.FTZ R2, R41, c[0x0][0x2d0], -R109.reuse ;  /* 0x0000b40029027a23 */ /* 0x102fe4000001086d */
[C---:B------:R-:W-:Y:S01]  /*14e50*/  FMUL.FTZ R41, R3.reuse, R149 ;  /* 0x0000009503297220 */ /* 0x040fe20000410000 */
[----:B------:R-:W-:Y:S01]  /*14e60*/  MOV R149, R67 ;  /* 0x0000004300957202 */ /* 0x000fe20000000f00 */
[----:B------:R1:W-:Y:S01]  /*14e70*/  MUFU.EX2 R47, R2 ;  /* 0x00000002002f7308 */ /* 0x0003e20000000800 */
[C---:B------:R-:W-:Y:S02]  /*14e80*/  FMUL.FTZ R60, R3.reuse, R168 ;  /* 0x000000a8033c7220 */ /* 0x040fe40000410000 */
[----:B------:R-:W-:Y:S02]  /*14e90*/  FMUL.FTZ R61, R3, R169 ;  /* 0x000000a9033d7220 */ /* 0x000fe40000410000 */
[C---:B--2---:R-:W-:Y:S01]  /*14ea0*/  FMUL.FTZ R43, R0.reuse, R151 ;  /* 0x00000097002b7220 */ /* 0x044fe20000410000 */
[----:B------:R-:W-:Y:S01]  /*14eb0*/  MOV R151, R246 ;  /* 0x000000f600977202 */ /* 0x000fe20000000f00 */
[C---:B------:R-:W-:Y:S02]  /*14ec0*/  FMUL.FTZ R42, R0.reuse, R150 ;  /* 0x00000096002a7220 */ /* 0x040fe40000410000 */
[----:B------:R-:W-:Y:S02]  /*14ed0*/  IMAD.MOV.U32 R150, RZ, RZ, R244 ;  /* 0x000000ffff967224 */ /* 0x000fe400078e00f4 */
[C---:B------:R-:W-:Y:S02]  /*14ee0*/  FMUL.FTZ R10, R0.reuse, R118 ;  /* 0x00000076000a7220 */ /* 0x040fe40000410000 */
[C---:B------:R-:W-:Y:S02]  /*14ef0*/  FMUL.FTZ R11, R0.reuse, R119 ;  /* 0x00000077000b7220 */ /* 0x040fe40000410000 */
[----:B------:R-:W2:Y:S01]  /*14f00*/  LDSM.16.MT88.4 R116, [R209+0x2100] ;  /* 0x00210000d174783b */ /* 0x000ea20000004200 */
[C---:B------:R-:W-:Y:S02]  /*14f10*/  FMUL.FTZ R67, R101.reuse, R175 ;  /* 0x000000af65437220 */ /* 0x040fe40000410000 */
[----:B------:R-:W-:Y:S02]  /*14f20*/  FMUL.FTZ R14, R0, R122 ;  /* 0x0000007a000e7220 */ /* 0x000fe40000410000 */
[C---:B------:R-:W-:Y:S04]  /*14f30*/  HMMA.16816.F32 R8, R180.reuse, R20, R8 ;  /* 0x00000014b408723c */ /* 0x040fe80000001808 */
[----:B-1----:R-:W-:Y:S02]  /*14f40*/  FFMA.FTZ R2, R44, c[0x0][0x2d0], -R110 ;  /* 0x0000b4002c027a23 */ /* 0x002fe4000001086e */
[C---:B------:R-:W-:Y:S02]  /*14f50*/  FMUL.FTZ R15, R0.reuse, R123 ;  /* 0x0000007b000f7220 */ /* 0x040fe40000410000 */
[----:B------:R1:W3:Y:S01]  /*14f60*/  MUFU.EX2 R46, R2 ;  /* 0x00000002002e7308 */ /* 0x0002e20000000800 */
[----:B------:R-:W-:Y:S03]  /*14f70*/  FMUL.FTZ R30, R0, R138 ;  /* 0x0000008a001e7220 */ /* 0x000fe60000410000 */
[----:B------:R-:W-:Y:S01]  /*14f80*/  IMAD.MOV.U32 R138, RZ, RZ, R240 ;  /* 0x000000ffff8a7224 */ /* 0x000fe200078e00f0 */
[-C--:B------:R-:W-:Y:S03]  /*14f90*/  HMMA.16816.F32 R12, R180, R22.reuse, R12 ;  /* 0x00000016b40c723c */ /* 0x080fe6000000180c */
[C---:B------:R-:W-:Y:S02]  /*14fa0*/  FMUL.FTZ R20, R100.reuse, R128 ;  /* 0x0000008064147220 */ /* 0x040fe40000410000 */
[----:B------:R-:W-:Y:S02]  /*14fb0*/  FMUL.FTZ R21, R100, R129 ;  /* 0x0000008164157220 */ /* 0x000fe40000410000 */
[C---:B------:R-:W-:Y:S01]  /*14fc0*/  FMUL.FTZ R26, R0.reuse, R134 ;  /* 0x00000086001a7220 */ /* 0x040fe20000410000 */
[C---:B------:R-:W-:Y:S04]  /*14fd0*/  HMMA.16816.F32 R16, R176.reuse, R22, R16 ;  /* 0x00000016b010723c */ /* 0x040fe80000001810 */
[C---:B------:R-:W-:Y:S01]  /*14fe0*/  FMUL.FTZ R27, R0.reuse, R135 ;  /* 0x00000087001b7220 */ /* 0x040fe20000410000 */
[----:B------:R-:W-:Y:S01]  /*14ff0*/  MOV R134, R58 ;  /* 0x0000003a00867202 */ /* 0x000fe20000000f00 */
[C---:B------:R-:W-:Y:S01]  /*15000*/  FMUL.FTZ R31, R0.reuse, R139 ;  /* 0x0000008b001f7220 */ /* 0x040fe20000410000 */
[----:B------:R-:W-:Y:S01]  /*15010*/  MOV R135, R56 ;  /* 0x0000003800877202 */ /* 0x000fe20000000f00 */
[----:B------:R-:W-:Y:S01]  /*15020*/  FMUL.FTZ R22, R101, R130 ;  /* 0x0000008265167220 */ /* 0x000fe20000410000 */
[----:B------:R-:W-:Y:S03]  /*15030*/  MOV R139, R59 ;  /* 0x0000003b008b7202 */ /* 0x000fe60000000f00 */
[----:B-1----:R-:W-:Y:S02]  /*15040*/  FFMA.FTZ R2, R45, c[0x0][0x2d0], -R110 ;  /* 0x0000b4002d027a23 */ /* 0x002fe4000001086e */
[----:B------:R-:W-:Y:S02]  /*15050*/  FMUL.FTZ R23, R101, R131 ;  /* 0x0000008365177220 */ /* 0x000fe40000410000 */
[----:B------:R1:W5:Y:S01]  /*15060*/  MUFU.EX2 R252, R2 ;  /* 0x0000000200fc7308 */ /* 0x0003620000000800 */
[----:B------:R-:W-:Y:S01]  /*15070*/  LDSM.16.MT88.4 R128, [R209+0x1500] ;  /* 0x00150000d180783b */ /* 0x000fe20000004200 */
[C---:B------:R-:W-:Y:S01]  /*15080*/  FMUL.FTZ R45, R3.reuse, R153 ;  /* 0x00000099032d7220 */ /* 0x040fe20000410000 */
[----:B---3--:R-:W-:Y:S01]  /*15090*/  MOV R153, R46 ;  /* 0x0000002e00997202 */ /* 0x008fe20000000f00 */
[C---:B------:R-:W-:Y:S01]  /*150a0*/  FMUL.FTZ R46, R0.reuse, R154 ;  /* 0x0000009a002e7220 */ /* 0x040fe20000410000 */
[-C--:B------:R-:W-:Y:S03]  /*150b0*/  HMMA.16816.F32 R20, R176, R36.reuse, R20 ;  /* 0x00000024b014723c */ /* 0x080fe60000001814 */
[C---:B------:R-:W-:Y:S02]  /*150c0*/  FMUL.FTZ R44, R3.reuse, R152 ;  /* 0x00000098032c7220 */ /* 0x040fe40000410000 */
[----:B------:R-:W-:Y:S02]  /*150d0*/  FMUL.FTZ R56, R3, R164 ;  /* 0x000000a403387220 */ /* 0x000fe40000410000 */
[C---:B------:R-:W-:Y:S01]  /*150e0*/  FMUL.FTZ R58, R0.reuse, R166 ;  /* 0x000000a6003a7220 */ /* 0x040fe20000410000 */
[C---:B------:R-:W-:Y:S04]  /*150f0*/  HMMA.16816.F32 R24, R180.reuse, R36, R24 ;  /* 0x00000024b418723c */ /* 0x040fe80000001818 */
[C---:B------:R-:W-:Y:S02]  /*15100*/  FMUL.FTZ R59, R0.reuse, R167 ;  /* 0x000000a7003b7220 */ /* 0x040fe40000410000 */
[C---:B------:R-:W-:Y:S02]  /*15110*/  FMUL.FTZ R62, R0.reuse, R170 ;  /* 0x000000aa003e7220 */ /* 0x040fe40000410000 */
[-C--:B------:R-:W-:Y:S04]  /*15120*/  HMMA.16816.F32 R28, R180, R38.reuse, R28 ;  /* 0x00000026b41c723c */ /* 0x080fe8000000181c */
[----:B-1----:R-:W-:Y:S02]  /*15130*/  FFMA.FTZ R2, R185, c[0x0][0x2d0], -R109 ;  /* 0x0000b400b9027a23 */ /* 0x002fe4000001086d */
[C---:B------:R-:W-:Y:S02]  /*15140*/  FMUL.FTZ R63, R0.reuse, R171 ;  /* 0x000000ab003f7220 */ /* 0x040fe40000410000 */
[C---:B------:R-:W-:Y:S01]  /*15150*/  HMMA.16816.F32 R32, R176.reuse, R38, R32 ;  /* 0x00000026b020723c */ /* 0x040fe20000001820 */
[----:B------:R1:W-:Y:S03]  /*15160*/  MUFU.EX2 R251, R2 ;  /* 0x0000000200fb7308 */ /* 0x0003e60000000800 */
[----:B------:R-:W-:Y:S02]  /*15170*/  IMAD.MOV.U32 R154, RZ, RZ, R47 ;  /* 0x000000ffff9a7224 */ /* 0x000fe400078e002f */
[----:B------:R-:W-:Y:S01]  /*15180*/  FMUL.FTZ R47, R0, R155 ;  /* 0x0000009b002f7220 */ /* 0x000fe20000410000 */
[----:B------:R-:W-:Y:S01]  /*15190*/  MOV R155, R235 ;  /* 0x000000eb009b7202 */ /* 0x000fe20000000f00 */
[C---:B------:R-:W-:Y:S04]  /*151a0*/  FMUL.FTZ R38, R101.reuse, R146 ;  /* 0x0000009265267220 */ /* 0x040fe80000410000 */
[----:B------:R-:W-:Y:S02]  /*151b0*/  IMAD.MOV.U32 R146, RZ, RZ, R238 ;  /* 0x000000ffff927224 */ /* 0x000fe400078e00ee */
[----:B------:R-:W-:Y:S02]  /*151c0*/  IMAD.MOV.U32 R152, RZ, RZ, R48 ;  /* 0x000000ffff987224 */ /* 0x000fe400078e0030 */
[C---:B------:R-:W-:Y:S02]  /*151d0*/  FMUL.FTZ R48, R100.reuse, R156 ;  /* 0x0000009c64307220 */ /* 0x040fe40000410000 */
[----:B------:R-:W-:Y:S02]  /*151e0*/  IMAD.MOV.U32 R156, RZ, RZ, R234 ;  /* 0x000000ffff9c7224 */ /* 0x000fe400078e00ea */
[C---:B------:R-:W-:Y:S01]  /*151f0*/  FMUL.FTZ R36, R100.reuse, R144 ;  /* 0x0000009064247220 */ /* 0x040fe20000410000 */
[----:B------:R-:W-:Y:S01]  /*15200*/  MOV R144, R65 ;  /* 0x0000004100907202 */ /* 0x000fe20000000f00 */
[----:B------:R-:W-:Y:S02]  /*15210*/  FMUL.FTZ R37, R100, R145 ;  /* 0x0000009164257220 */ /* 0x000fe40000410000 */
[C---:B------:R-:W-:Y:S02]  /*15220*/  FMUL.FTZ R39, R101.reuse, R147 ;  /* 0x0000009365277220 */ /* 0x040fe40000410000 */
[----:B-1----:R-:W-:Y:S02]  /*15230*/  FFMA.FTZ R2, R186, c[0x0][0x2d0], -R109 ;  /* 0x0000b400ba027a23 */ /* 0x002fe4000001086d */
[----:B------:R-:W-:Y:S02]  /*15240*/  IMAD.MOV.U32 R186, RZ, RZ, R232 ;  /* 0x000000ffffba7224 */ /* 0x000fe400078e00e8 */
[----:B------:R1:W-:Y:S01]  /*15250*/  MUFU.EX2 R249, R2 ;  /* 0x0000000200f97308 */ /* 0x0003e20000000800 */
[-C--:B------:R-:W-:Y:S03]  /*15260*/  HMMA.16816.F32 R36, R176, R52.reuse, R36 ;  /* 0x00000034b024723c */ /* 0x080fe60000001824 */
[C---:B------:R-:W-:Y:S02]  /*15270*/  FMUL.FTZ R65, R100.reuse, R173 ;  /* 0x000000ad64417220 */ /* 0x040fe40000410000 */
[----:B------:R-:W-:Y:S02]  /*15280*/  IMAD.MOV.U32 R148, RZ, RZ, R66 ;  /* 0x000000ffff947224 */ /* 0x000fe400078e0042 */
[----:B------:R-:W-:Y:S01]  /*15290*/  FMUL.FTZ R66, R101, R174 ;  /* 0x000000ae65427220 */ /* 0x000fe20000410000 */
[C---:B------:R-:W-:Y:S04]  /*152a0*/  HMMA.16816.F32 R40, R180.reuse, R52, R40 ;  /* 0x00000034b428723c */ /* 0x040fe80000001828 */
[----:B------:R-:W-:Y:S02]  /*152b0*/  IMAD.MOV.U32 R145, RZ, RZ, R64 ;  /* 0x000000ffff917224 */ /* 0x000fe400078e0040 */
[C---:B------:R-:W-:Y:S02]  /*152c0*/  FMUL.FTZ R64, R100.reuse, R172 ;  /* 0x000000ac64407220 */ /* 0x040fe40000410000 */
[-C--:B------:R-:W-:Y:S01]  /*152d0*/  HMMA.16816.F32 R44, R180, R54.reuse, R44 ;  /* 0x00000036b42c723c */ /* 0x080fe2000000182c */
[----:B------:R-:W-:Y:S03]  /*152e0*/  LDSM.16.MT88.4 R172, [R210+0x1d00] ;  /* 0x001d0000d2ac783b */ /* 0x000fe60000004200 */
[C---:B------:R-:W-:Y:S01]  /*152f0*/  FMUL.FTZ R52, R100.reuse, R160 ;  /* 0x000000a064347220 */ /* 0x040fe20000410000 */
[----:B------:R-:W-:Y:S01]  /*15300*/  MOV R160, R229 ;  /* 0x000000e500a07202 */ /* 0x000fe20000000f00 */
[----:B------:R-:W-:Y:S02]  /*15310*/  FMUL.FTZ R53, R100, R161 ;  /* 0x000000a164357220 */ /* 0x000fe40000410000 */
[C---:B------:R-:W-:Y:S04]  /*15320*/  HMMA.16816.F32 R48, R176.reuse, R54, R48 ;  /* 0x00000036b030723c */ /* 0x040fe80000001830 */
[----:B-1----:R-:W-:Y:S02]  /*15330*/  FFMA.FTZ R2, R187, c[0x0][0x2d0], -R110 ;  /* 0x0000b400bb027a23 */ /* 0x002fe4000001086e */
[----:B------:R-:W-:Y:S02]  /*15340*/  IMAD.MOV.U32 R185, RZ, RZ, R230 ;  /* 0x000000ffffb97224 */ /* 0x000fe400078e00e6 */
[----:B------:R1:W-:Y:S01]  /*15350*/  MUFU.EX2 R246, R2 ;  /* 0x0000000200f67308 */ /* 0x0003e20000000800 */
[C---:B------:R-:W-:Y:S03]  /*15360*/  FMUL.FTZ R55, R101.reuse, R163 ;  /* 0x000000a365377220 */ /* 0x040fe60000410000 */
[----:B------:R-:W-:Y:S01]  /*15370*/  MOV R163, R231 ;  /* 0x000000e700a37202 */ /* 0x000fe20000000f00 */
[C---:B------:R-:W-:Y:S01]  /*15380*/  FMUL.FTZ R54, R101.reuse, R162 ;  /* 0x000000a265367220 */ /* 0x040fe20000410000 */
[----:B------:R-:W-:Y:S01]  /*15390*/  MOV R162, R228 ;  /* 0x000000e400a27202 */ /* 0x000fe20000000f00 */
[----:B------:R-:W-:Y:S02]  /*153a0*/  FMUL.FTZ R71, R101, R71 ;  /* 0x0000004765477220 */ /* 0x000fe40000410000 */
[C---:B------:R-:W-:Y:S02]  /*153b0*/  FMUL.FTZ R72, R3.reuse, R72 ;  /* 0x0000004803487220 */ /* 0x040fe40000410000 */
[C---:B------:R-:W-:Y:S01]  /*153c0*/  FMUL.FTZ R73, R3.reuse, R73 ;  /* 0x0000004903497220 */ /* 0x040fe20000410000 */
[-C--:B----4-:R-:W-:Y:S03]  /*153d0*/  HMMA.16816.F32 R52, R176, R112.reuse, R52 ;  /* 0x00000070b034723c */ /* 0x090fe60000001834 */
[C---:B------:R-:W-:Y:S02]  /*153e0*/  FMUL.FTZ R74, R0.reuse, R74 ;  /* 0x0000004a004a7220 */ /* 0x040fe40000410000 */
[----:B------:R-:W-:Y:S02]  /*153f0*/  FMUL.FTZ R75, R0, R75 ;  /* 0x0000004b004b7220 */ /* 0x000fe40000410000 */
[C---:B------:R-:W-:Y:S01]  /*15400*/  FMUL.FTZ R76, R3.reuse, R76 ;  /* 0x0000004c034c7220 */ /* 0x040fe20000410000 */
[C---:B------:R-:W-:Y:S04]  /*15410*/  HMMA.16816.F32 R56, R180.reuse, R112, R56 ;  /* 0x00000070b438723c */ /* 0x040fe80000001838 */
[----:B-1----:R-:W-:Y:S02]  /*15420*/  FFMA.FTZ R2, R188, c[0x0][0x2d0], -R110 ;  /* 0x0000b400bc027a23 */ /* 0x002fe4000001086e */
[----:B------:R-:W-:Y:S02]  /*15430*/  FMUL.FTZ R77, R3, R77 ;  /* 0x0000004d034d7220 */ /* 0x000fe40000410000 */
[-C--:B------:R-:W-:Y:S01]  /*15440*/  HMMA.16816.F32 R60, R180, R114.reuse, R60 ;  /* 0x00000072b43c723c */ /* 0x080fe2000000183c */
[----:B------:R1:W-:Y:S03]  /*15450*/  MUFU.EX2 R244, R2 ;  /* 0x0000000200f47308 */ /* 0x0003e60000000800 */
[C---:B------:R-:W-:Y:S02]  /*15460*/  FMUL.FTZ R78, R0.reuse, R78 ;  /* 0x0000004e004e7220 */ /* 0x040fe40000410000 */
[----:B------:R-:W-:Y:S02]  /*15470*/  FMUL.FTZ R79, R0, R79 ;  /* 0x0000004f004f7220 */ /* 0x000fe40000410000 */
[C---:B------:R-:W-:Y:S01]  /*15480*/  HMMA.16816.F32 R64, R176.reuse, R114, R64 ;  /* 0x00000072b040723c */ /* 0x040fe20000001840 */
[----:B------:R-:W3:Y:S03]  /*15490*/  LDSM.16.MT88.4 R112, [R210+0x2100] ;  /* 0x00210000d270783b */ /* 0x000ee60000004200 */
[----:B------:R-:W-:Y:S02]  /*154a0*/  IMAD.MOV.U32 R161, RZ, RZ, R227 ;  /* 0x000000ffffa17224 */ /* 0x000fe400078e00e3 */
[C---:B------:R-:W-:Y:S02]  /*154b0*/  FMUL.FTZ R82, R101.reuse, R82 ;  /* 0x0000005265527220 */ /* 0x040fe40000410000 */
[-C--:B--2---:R-:W-:Y:S04]  /*154c0*/  HMMA.16816.F32 R68, R176, R116.reuse, R68 ;  /* 0x00000074b044723c */ /* 0x084fe80000001844 */
[----:B------:R-:W-:Y:S02]  /*154d0*/  FMUL.FTZ R83, R101, R83 ;  /* 0x0000005365537220 */ /* 0x000fe40000410000 */
[C---:B------:R-:W-:Y:S02]  /*154e0*/  FMUL.FTZ R88, R3.reuse, R88 ;  /* 0x0000005803587220 */ /* 0x040fe40000410000 */
[C---:B------:R-:W-:Y:S04]  /*154f0*/  HMMA.16816.F32 R72, R180.reuse, R116, R72 ;  /* 0x00000074b448723c */ /* 0x040fe80000001848 */
[----:B-1----:R-:W-:Y:S02]  /*15500*/  FFMA.FTZ R2, R190, c[0x0][0x2d0], -R111 ;  /* 0x0000b400be027a23 */ /* 0x002fe4000001086f */
[----:B------:R-:W-:Y:S02]  /*15510*/  FMUL.FTZ R89, R3, R89 ;  /* 0x0000005903597220 */ /* 0x000fe40000410000 */
[-C--:B------:R-:W-:Y:S01]  /*15520*/  HMMA.16816.F32 R76, R180, R118.reuse, R76 ;  /* 0x00000076b44c723c */ /* 0x080fe2000000184c */
[----:B------:R1:W-:Y:S03]  /*15530*/  MUFU.EX2 R241, R2 ;  /* 0x0000000200f17308 */ /* 0x0003e60000000800 */
[----:B------:R-:W-:Y:S02]  /*15540*/  IMAD.MOV.U32 R147, RZ, RZ, R207 ;  /* 0x000000ffff937224 */ /* 0x000fe400078e00cf */
[C---:B------:R-:W-:Y:S02]  /*15550*/  FMUL.FTZ R90, R0.reuse, R90 ;  /* 0x0000005a005a7220 */ /* 0x040fe40000410000 */
[C---:B------:R-:W-:Y:S01]  /*15560*/  HMMA.16816.F32 R80, R176.reuse, R118, R80 ;  /* 0x00000076b050723c */ /* 0x040fe20000001850 */
[----:B------:R-:W2:Y:S03]  /*15570*/  LDSM.16.MT88.4 R116, [R209+0x500] ;  /* 0x00050000d174783b */ /* 0x000ea60000004200 */
[C---:B------:R-:W-:Y:S02]  /*15580*/  FMUL.FTZ R86, R101.reuse, R86 ;  /* 0x0000005665567220 */ /* 0x040fe40000410000 */
[----:B------:R-:W-:Y:S02]  /*15590*/  FMUL.FTZ R87, R101, R87 ;  /* 0x0000005765577220 */ /* 0x000fe40000410000 */
[C---:B------:R-:W-:Y:S04]  /*155a0*/  FMUL.FTZ R91, R0.reuse, R91 ;  /* 0x0000005b005b7220 */ /* 0x040fe80000410000 */
[C---:B------:R-:W-:Y:S01]  /*155b0*/  FMUL.FTZ R92, R3.reuse, R92 ;  /* 0x0000005c035c7220 */ /* 0x040fe20000410000 */
[-C--:B---3--:R-:W-:Y:S03]  /*155c0*/  HMMA.16816.F32 R84, R176, R112.reuse, R84 ;  /* 0x00000070b054723c */ /* 0x088fe60000001854 */
[----:B------:R-:W-:Y:S02]  /*155d0*/  FMUL.FTZ R93, R3, R93 ;  /* 0x0000005d035d7220 */ /* 0x000fe40000410000 */
[----:B-1----:R-:W-:Y:S02]  /*155e0*/  FFMA.FTZ R2, R189, c[0x0][0x2d0], -R111 ;  /* 0x0000b400bd027a23 */ /* 0x002fe4000001086f */
[C---:B------:R-:W-:Y:S01]  /*155f0*/  FMUL.FTZ R94, R0.reuse, R94 ;  /* 0x0000005e005e7220 */ /* 0x040fe20000410000 */
[C---:B------:R-:W-:Y:S01]  /*15600*/  HMMA.16816.F32 R88, R180.reuse, R112, R88 ;  /* 0x00000070b458723c */ /* 0x040fe20000001858 */
[----:B------:R1:W3:Y:S03]  /*15610*/  MUFU.EX2 R240, R2 ;  /* 0x0000000200f07308 */ /* 0x0002e60000000800 */
[----:B------:R-:W-:Y:S02]  /*15620*/  FMUL.FTZ R95, R0, R95 ;  /* 0x0000005f005f7220 */ /* 0x000fe40000410000 */
[----:B------:R-:W-:Y:S01]  /*15630*/  FFMA.FTZ R106, R206, c[0x0][0x2d0], -R109 ;  /* 0x0000b400ce6a7a23 */ /* 0x000fe2000001086d */
[----:B------:R-:W-:Y:S01]  /*15640*/  F2FP.PACK_AB R112, R154, R152 ;  /* 0x000000989a70723e */ /* 0x000fe200000000ff */
[----:B------:R-:W-:Y:S01]  /*15650*/  FMUL.FTZ R96, R100, R96 ;  /* 0x0000006064607220 */ /* 0x000fe20000410000 */
[----:B-----5:R-:W-:Y:S02]  /*15660*/  F2FP.PACK_AB R113, R252, R153 ;  /* 0x00000099fc71723e */ /* 0x020fe400000000ff */
[-C--:B------:R-:W-:Y:S01]  /*15670*/  HMMA.16816.F32 R92, R180, R114.reuse, R92 ;  /* 0x00000072b45c723c */ /* 0x080fe2000000185c */
[----:B------:R4:W-:Y:S01]  /*15680*/  MUFU.EX2 R228, R106 ;  /* 0x0000006a00e47308 */ /* 0x0009e20000000800 */
[----:B------:R-:W-:Y:S01]  /*15690*/  LDSM.16.MT88.4 R180, [R209+0x2d00] ;  /* 0x002d0000d1b4783b */ /* 0x000fe20000004200 */
[----:B------:R-:W-:Y:S02]  /*156a0*/  FMUL.FTZ R97, R100, R97 ;  /* 0x0000006164617220 */ /* 0x000fe40000410000 */
[C---:B------:R-:W-:Y:S02]  /*156b0*/  FMUL.FTZ R98, R101.reuse, R98 ;  /* 0x0000006265627220 */ /* 0x040fe40000410000 */
[----:B------:R-:W-:Y:S07]  /*156c0*/  FMUL.FTZ R99, R101, R99 ;  /* 0x0000006365637220 */ /* 0x000fee0000410000 */
[----:B------:R-:W-:Y:S04]  /*156d0*/  HMMA.16816.F32 R96, R176, R114, R96 ;  /* 0x00000072b060723c */ /* 0x000fe80000001860 */
[--C-:B-1----:R-:W-:Y:S01]  /*156e0*/  FFMA.FTZ R2, R192, c[0x0][0x2d0], -R184.reuse ;  /* 0x0000b400c0027a23 */ /* 0x102fe200000108b8 */
[----:B---3--:R-:W-:Y:S02]  /*156f0*/  F2FP.PACK_AB R120, R240, R241 ;  /* 0x000000f1f078723e */ /* 0x008fe400000000ff */
[----:B------:R-:W-:Y:S01]  /*15700*/  F2FP.PACK_AB R114, R249, R251 ;  /* 0x000000fbf972723e */ /* 0x000fe200000000ff */
[----:B------:R1:W-:Y:S01]  /*15710*/  MUFU.EX2 R239, R2 ;  /* 0x0000000200ef7308 */ /* 0x0003e20000000800 */
[----:B------:R-:W-:Y:S03]  /*15720*/  F2FP.PACK_AB R115, R244, R246 ;  /* 0x000000f6f473723e */ /* 0x000fe600000000ff */
[--C-:B----4-:R-:W-:Y:S01]  /*15730*/  FFMA.FTZ R106, R247, c[0x0][0x2d0], -R111.reuse ;  /* 0x0000b400f76a7a23 */ /* 0x110fe2000001086f */
[----:B------:R-:W-:Y:S03]  /*15740*/  MOV R247, R154 ;  /* 0x0000009a00f77202 */ /* 0x000fe60000000f00 */
        /* <DEDUP_REMOVED lines=137> */
[----:B---3--:R-:W-:Y:S01]  /*15fe0*/  F2FP.PACK_AB R176, R189, R188 ;  /* 0x000000bcbdb0723e */ /* 0x008fe200000000ff */
[----:B------:R-:W-:Y:S01]  /*15ff0*/  IMAD.MOV.U32 R151, RZ, RZ, R150 ;  /* 0x000000ffff977224 */ /* 0x000fe200078e0096 */
[----:B------:R-:W-:Y:S05]  /*16000*/  MOV R150, R149 ;  /* 0x0000009500967202 */ /* 0x000fea0000000f00 */
[----:B------:R1:W-:Y:S01]  /*16010*/  MUFU.EX2 R186, R2 ;  /* 0x0000000200ba7308 */ /* 0x0003e20000000800 */
[----:B------:R-:W-:Y:S01]  /*16020*/  IMAD.MOV.U32 R149, RZ, RZ, R148 ;  /* 0x000000ffff957224 */ /* 0x000fe200078e0094 */
[----:B------:R-:W-:Y:S02]  /*16030*/  MOV R148, R147 ;  /* 0x0000009300947202 */ /* 0x000fe40000000f00 */
[----:B------:R-:W-:Y:S01]  /*16040*/  MOV R147, R142 ;  /* 0x0000008e00937202 */ /* 0x000fe20000000f00 */
[----:B------:R-:W-:Y:S01]  /*16050*/  IMAD.MOV.U32 R160, RZ, RZ, R149 ;  /* 0x000000ffffa07224 */ /* 0x000fe200078e0095 */
[----:B------:R-:W-:Y:S02]  /*16060*/  MOV R142, R140 ;  /* 0x0000008c008e7202 */ /* 0x000fe40000000f00 */
[----:B------:R-:W-:Y:S02]  /*16070*/  MOV R140, R138 ;  /* 0x0000008a008c7202 */ /* 0x000fe40000000f00 */
[----:B------:R-:W-:Y:S02]  /*16080*/  MOV R138, R107 ;  /* 0x0000006b008a7202 */ /* 0x000fe40000000f00 */
[----:B------:R-:W-:Y:S02]  /*16090*/  MOV R155, R150 ;  /* 0x00000096009b7202 */ /* 0x000fe40000000f00 */
[----:B------:R-:W-:Y:S02]  /*160a0*/  MOV R161, R148 ;  /* 0x0000009400a17202 */ /* 0x000fe40000000f00 */
[----:B------:R-:W-:Y:S05]  /*160b0*/  MOV R149, R142 ;  /* 0x0000008e00957202 */ /* 0x000fea0000000f00 */
[----:B------:R-:W-:Y:S02]  /*160c0*/  IMAD.MOV.U32 R245, RZ, RZ, R149 ;  /* 0x000000fffff57224 */ /* 0x000fe400078e0095 */
[----:B-1----:R-:W-:Y:S02]  /*160d0*/  FFMA.FTZ R2, R146, c[0x0][0x2d0], -R184 ;  /* 0x0000b40092027a23 */ /* 0x002fe400000108b8 */
[----:B------:R-:W-:Y:S02]  /*160e0*/  IMAD.MOV.U32 R146, RZ, RZ, R143 ;  /* 0x000000ffff927224 */ /* 0x000fe400078e008f */
[----:B------:R1:W3:Y:S01]  /*160f0*/  MUFU.EX2 R187, R2 ;  /* 0x0000000200bb7308 */ /* 0x0002e20000000800 */
[----:B------:R-:W-:Y:S02]  /*16100*/  IMAD.MOV.U32 R143, RZ, RZ, R141 ;  /* 0x000000ffff8f7224 */ /* 0x000fe400078e008d */
[----:B------:R-:W-:Y:S02]  /*16110*/  IMAD.MOV.U32 R141, RZ, RZ, R139 ;  /* 0x000000ffff8d7224 */ /* 0x000fe400078e008b */
        /* <DEDUP_REMOVED lines=135> */
.L_x_732:
[----:B------:R-:W-:-:S13]  /*16990*/  ISETP.GE.AND P0, PT, R204, RZ, PT ;  /* 0x000000ffcc00720c */ /* 0x000fda0003f06270 */
[----:B------:R-:W-:Y:S05]  /*169a0*/  @!P0 BRA `(.L_x_734) ;  /* 0x0000400000008947 */ /* 0x000fea0003800000 */
[----:B------:R-:W2:Y:S01]  /*169b0*/  LDL.64 R8, [R1+0x50] ;  /* 0x0000500001087983 */ /* 0x000ea20000100a00 */
[----:B------:R-:W-:-:S03]  /*169c0*/  ULDC.64 UR4, c[0x0][0x208] ;  /* 0x0000820000047ab9 */ /* 0x000fc60000000a00 */
[----:B------:R-:W3:Y:S04]  /*169d0*/  LDL.64 R14, [R1+0x58] ;  /* 0x00005800010e7983 */ /* 0x000ee80000100a00 */
[----:B-1----:R-:W4:Y:S04]  /*169e0*/  LDL.64 R6, [R1+0x70] ;  /* 0x0000700001067983 */ /* 0x002f280000100a00 */
[----:B------:R-:W5:Y:S01]  /*169f0*/  LDL.LU.64 R4, [R1+0x60] ;  /* 0x0000600001047983 */ /* 0x000f620000300a00 */
[----:B------:R-:W-:Y:S01]  /*16a00*/  USHF.L.U64.HI UR5, UR4, 0x5, UR5 ;  /* 0x0000000504057899 */ /* 0x000fe20008010205 */
[----:B------:R-:W-:Y:S01]  /*16a10*/  IMAD.MOV.U32 R3, RZ, RZ, R104 ;  /* 0x000000ffff037224 */ /* 0x000fe200078e0068 */
[----:B------:R-:W-:Y:S01]  /*16a20*/  USHF.L.U32 UR8, UR4, 0x5, URZ ;  /* 0x0000000504087899 */ /* 0x000fe2000800063f */
[----:B------:R-:W-:-:S02]  /*16a30*/  IMAD.MOV.U32 R2, RZ, RZ, R105 ;  /* 0x000000ffff027224 */ /* 0x000fc400078e0069 */
[----:B------:R-:W-:Y:S01]  /*16a40*/  IMAD.MOV.U32 R107, RZ, RZ, R102 ;  /* 0x000000ffff6b7224 */ /* 0x000fe200078e0066 */
[----:B------:R-:W-:Y:S01]  /*16a50*/  ULDC UR4, c[0x0][0x208] ;  /* 0x0000820000047ab9 */ /* 0x000fe20000000800 */
[----:B------:R-:W-:Y:S01]  /*16a60*/  IMAD.MOV.U32 R106, RZ, RZ, R103 ;  /* 0x000000ffff6a7224 */ /* 0x000fe200078e0067 */
[----:B------:R-:W-:Y:S01]  /*16a70*/  USHF.L.U32 UR4, UR4, 0x6, URZ ;  /* 0x0000000604047899 */ /* 0x000fe2000800063f */
[C---:B--2---:R-:W-:Y:S02]  /*16a80*/  IADD3 RZ, P1, R8.reuse, 0x20, RZ ;  /* 0x0000002008ff7810 */ /* 0x044fe40007f3e0ff */
[----:B------:R-:W-:-:S03]  /*16a90*/  IADD3 RZ, P0, R8, 0x40, RZ ;  /* 0x0000004008ff7810 */ /* 0x000fc60007f1e0ff */
[----:B---3--:R-:W-:Y:S01]  /*16aa0*/  IMAD.X R10, RZ, RZ, R15, P1 ;  /* 0x000000ffff0a7224 */ /* 0x008fe200008e060f */
[C---:B----4-:R-:W-:Y:S02]  /*16ab0*/  IADD3 RZ, P2, R6.reuse, 0x40, RZ ;  /* 0x0000004006ff7810 */ /* 0x050fe40007f5e0ff */
[----:B------:R-:W-:Y:S02]  /*16ac0*/  IADD3.X R0, RZ, R15, RZ, P0, !PT ;  /* 0x0000000fff007210 */ /* 0x000fe400007fe4ff */
[----:B------:R1:W-:Y:S01]  /*16ad0*/  STL [R1+0x34], R10 ;  /* 0x0000340a01007387 */ /* 0x0003e20000100800 */
[C---:B------:R-:W-:Y:S01]  /*16ae0*/  IADD3 RZ, P3, R6.reuse, 0x20, RZ ;  /* 0x0000002006ff7810 */ /* 0x040fe20007f7e0ff */
[----:B-----5:R-:W-:Y:S01]  /*16af0*/  IMAD.X R11, RZ, RZ, R5, P2 ;  /* 0x000000ffff0b7224 */ /* 0x020fe200010e0605 */
[C---:B------:R-:W-:Y:S01]  /*16b00*/  IADD3 R12, R6.reuse, 0x20, RZ ;  /* 0x00000020060c7810 */ /* 0x040fe20007ffe0ff */
[----:B------:R2:W-:Y:S01]  /*16b10*/  STL [R1+0x30], R0 ;  /* 0x0000300001007387 */ /* 0x0005e20000100800 */
[----:B------:R-:W-:Y:S01]  /*16b20*/  IADD3.X R13, RZ, R5, RZ, P3, !PT ;  /* 0x00000005ff0d7210 */ /* 0x000fe20001ffe4ff */
[----:B------:R-:W-:Y:S01]  /*16b30*/  IMAD.MOV.U32 R4, RZ, RZ, R6 ;  /* 0x000000ffff047224 */ /* 0x000fe200078e0006 */
[----:B-1----:R-:W-:-:S05]  /*16b40*/  IADD3 R10, R6, 0x40, RZ ;  /* 0x00000040060a7810 */ /* 0x002fca0007ffe0ff */
[----:B------:R1:W-:Y:S01]  /*16b50*/  STL.64 [R1+0x8], R10 ;  /* 0x0000080a01007387 */ /* 0x0003e20000100a00 */
[----:B--2---:R-:W-:-:S03]  /*16b60*/  IADD3 R0, R8, 0x40, RZ ;  /* 0x0000004008007810 */ /* 0x004fc60007ffe0ff */
[----:B------:R2:W-:Y:S01]  /*16b70*/  STL.64 [R1+0x10], R12 ;  /* 0x0000100c01007387 */ /* 0x0005e20000100a00 */
[----:B-1----:R-:W-:-:S05]  /*16b80*/  IADD3 R10, R8, 0x20, RZ ;  /* 0x00000020080a7810 */ /* 0x002fca0007ffe0ff */
[----:B------:R2:W-:Y:S04]  /*16b90*/  STL [R1+0x2c], R10 ;  /* 0x00002c0a01007387 */ /* 0x0005e80000100800 */
[----:B------:R2:W-:Y:S04]  /*16ba0*/  STL.64 [R1+0x60], R4 ;  /* 0x0000600401007387 */ /* 0x0005e80000100a00 */
[----:B------:R2:W-:Y:S02]  /*16bb0*/  STL [R1+0x28], R0 ;  /* 0x0000280001007387 */ /* 0x0005e40000100800 */
.L_x_735:
[----:B---3--:R-:W3:Y:S01]  /*16bc0*/  LDL.64 R230, [R1+0x60] ;  /* 0x0000600001e67983 */ /* 0x008ee20000100a00 */
[----:B------:R-:W-:Y:S04]  /*16bd0*/  DEPBAR.LE SB0, 0x0 ;  /* 0x000080000000791a */ /* 0x000fe80000000000 */
[----:B------:R-:W-:Y:S01]  /*16be0*/  MOV R53, 0x6 ;  /* 0x0000000600357802 */ /* 0x000fe20000000f00 */
[----:B------:R-:W4:Y:S01]  /*16bf0*/  LDL.64 R206, [R1+0x10] ;  /* 0x0000100001ce7983 */ /* 0x000f220000100a00 */
[----:B--2---:R-:W-:Y:S02]  /*16c00*/  MOV R0, c[0x0][0x208] ;  /* 0x0000820000007a02 */ /* 0x004fe40000000f00 */
[----:B------:R-:W-:Y:S02]  /*16c10*/  SHF.R.S32.HI R52, RZ, 0x1f, R204 ;  /* 0x0000001fff347819 */ /* 0x000fe400000114cc */
[----:B------:R-:W-:Y:S01]  /*16c20*/  SHF.L.U64.HI R0, R0, R53, c[0x0][0x20c] ;  /* 0x0000830000007619 */ /* 0x000fe20000010235 */
[----:B------:R-:W2:Y:S01]  /*16c30*/  LDL.64 R202, [R1+0x8] ;  /* 0x0000080001ca7983 */ /* 0x000ea20000100a00 */
[----:B------:R-:W-:Y:S02]  /*16c40*/  MOV R188, UR8 ;  /* 0x0000000800bc7c02 */ /* 0x000fe40008000f00 */
[----:B------:R-:W-:Y:S01]  /*16c50*/  MOV R189, UR5 ;  /* 0x0000000500bd7c02 */ /* 0x000fe20008000f00 */
[----:B------:R-:W-:Y:S02]  /*16c60*/  IMAD R0, R0, R204, RZ ;  /* 0x000000cc00007224 */ /* 0x000fe400078e02ff */
[----:B------:R-:W5:Y:S02]  /*16c70*/  LDL R228, [R1+0x78] ;  /* 0x0000780001e47983 */ /* 0x000f640000100800 */
[----:B------:R-:W-:Y:S02]  /*16c80*/  IMAD R0, R52, UR4, R0 ;  /* 0x0000000434007c24 */ /* 0x000fe4000f8e0200 */
[----:B------:R-:W5:Y:S06]  /*16c90*/  LDL.64 R232, [R1+0x70] ;  /* 0x0000700001e87983 */ /* 0x000f6c0000100a00 */
        /* <DEDUP_REMOVED lines=13> */
[C---:B------:R-:W-:Y:S06]  /*16d70*/  HMMA.16816.F32 R16, R64.reuse, R18, RZ ;  /* 0x000000124010723c */ /* 0x040fec00000018ff */
[----:B------:R-:W-:Y:S02]  /*16d80*/  LDSM.16.M88.4 R192, [R222] ;  /* 0x00000000dec0783b */ /* 0x000fe40000000200 */
        /* <DEDUP_REMOVED lines=16> */
[----:B---3--:R-:W-:Y:S05]  /*16e90*/  IMAD.WIDE.U32 R186, R204, UR4, R230 ;  /* 0x00000004ccba7c25 */ /* 0x008fea000f8e00e6 */
[----:B------:R-:W-:Y:S03]  /*16ea0*/  LEA R196, P2, R186, c[0x0][0x1f8], 0x1 ;  /* 0x00007e00bac47a11 */ /* 0x000fe600078408ff */
[----:B----4-:R-:W-:Y:S01]  /*16eb0*/  IMAD.WIDE.U32 R184, R204, UR4, R206 ;  /* 0x00000004ccb87c25 */ /* 0x010fe2000f8e00ce */
[----:B------:R-:W-:Y:S04]  /*16ec0*/  IADD3 R187, R187, R0, RZ ;  /* 0x00000000bbbb7210 */ /* 0x000fe80007ffe0ff */
[----:B------:R-:W-:Y:S01]  /*16ed0*/  LEA R200, P1, R184, c[0x0][0x1f8], 0x1 ;  /* 0x00007e00b8c87a11 */ /* 0x000fe200078208ff */
[----:B--2---:R-:W-:Y:S01]  /*16ee0*/  IMAD.WIDE.U32 R104, R204, UR4, R202 ;  /* 0x00000004cc687c25 */ /* 0x004fe2000f8e00ca */
[----:B------:R-:W-:Y:S02]  /*16ef0*/  IADD3 R185, R0, R185, RZ ;  /* 0x000000b900b97210 */ /* 0x000fe40007ffe0ff */
[----:B------:R-:W-:Y:S02]  /*16f00*/  LEA.HI.X R197, R186, c[0x0][0x1fc], R187, 0x1, P2 ;  /* 0x00007f00bac57a11 */ /* 0x000fe400010f0cbb */
[----:B------:R-:W-:Y:S02]  /*16f10*/  LEA.HI.X R201, R184, c[0x0][0x1fc], R185, 0x1, P1 ;  /* 0x00007f00b8c97a11 */ /* 0x000fe400008f0cb9 */
[----:B------:R-:W1:Y:S01]  /*16f20*/  LDSM.16.M88.4 R184, [R224] ;  /* 0x00000000e0b8783b */ /* 0x000e620000000200 */
[----:B------:R-:W-:Y:S02]  /*16f30*/  LEA R198, P0, R104, c[0x0][0x1f8], 0x1 ;  /* 0x00007e0068c67a11 */ /* 0x000fe400078008ff */
[----:B------:R-:W-:Y:S02]  /*16f40*/  IADD3 R100, R0, R105, RZ ;  /* 0x0000006900647210 */ /* 0x000fe40007ffe0ff */
[----:B-----5:R-:W-:Y:S02]  /*16f50*/  ISETP.NE.AND P3, PT, R228, RZ, PT ;  /* 0x000000ffe400720c */ /* 0x020fe40003f65270 */
[----:B------:R-:W-:Y:S01]  /*16f60*/  LEA.HI.X R199, R104, c[0x0][0x1fc], R100, 0x1, P0 ;  /* 0x00007f0068c77a11 */ /* 0x000fe200000f0c64 */
[----:B------:R-:W-:Y:S02]  /*16f70*/  IMAD.WIDE.U32 R100, R204, UR4, R188 ;  /* 0x00000004cc647c25 */ /* 0x000fe4000f8e00bc */
[----:B------:R-:W2:Y:S03]  /*16f80*/  LDSM.16.M88.4 R188, [R223] ;  /* 0x00000000dfbc783b */ /* 0x000ea60000000200 */
[----:B------:R-:W-:Y:S02]  /*16f90*/  IADD3 R0, R0, R101, RZ ;  /* 0x0000006500007210 */ /* 0x000fe40007ffe0ff */
[-C--:B------:R-:W-:Y:S03]  /*16fa0*/  IADD3 R104, P0, R232, R100.reuse, RZ ;  /* 0x00000064e8687210 */ /* 0x080fe60007f1e0ff */
[----:B------:R-:W-:Y:S01]  /*16fb0*/  @!PT LDS RZ, [RZ] ;  /* 0x00000000fffff984 */ /* 0x000fe20000000800 */
[----:B------:R-:W-:Y:S01]  /*16fc0*/  @!PT LDS RZ, [RZ] ;  /* 0x00000000fffff984 */ /* 0x000fe20000000800 */
[----:B------:R-:W-:Y:S01]  /*16fd0*/  @!PT LDS RZ, [RZ] ;  /* 0x00000000fffff984 */ /* 0x000fe20000000800 */
[----:B------:R3:W-:Y:S01]  /*16fe0*/  LDGSTS.E.BYPASS.LTC128B.128 [R226+0x100], [R196.64], !P5 ;  /* 0x00100000c4e27fae */ /* 0x0007e2000e901d46 */
[----:B------:R-:W-:Y:S02]  /*16ff0*/  IADD3.X R102, R0, R231, RZ, P0, !PT ;  /* 0x000000e700667210 */ /* 0x000fe400007fe4ff */
[-C--:B------:R-:W-:Y:S02]  /*17000*/  IADD3 R101, P0, R206, R100.reuse, RZ ;  /* 0x00000064ce657210 */ /* 0x080fe40007f1e0ff */
[----:B------:R-:W-:Y:S03]  /*17010*/  IADD3 R100, P2, R202, R100, RZ ;  /* 0x00000064ca647210 */ /* 0x000fe60007f5e0ff */
[----:B------:R4:W-:Y:S08]  /*17020*/  LDGSTS.E.BYPASS.LTC128B.128 [R226+0x1100], [R200.64], !P6 ;  /* 0x01100000c8e27fae */ /* 0x0009f0000f101d46 */
[----:B------:R5:W-:Y:S01]  /*17030*/  LDGSTS.E.BYPASS.LTC128B.128 [R226+0x2100], [R198.64], !P3 ;  /* 0x02100000c6e27fae */ /* 0x000be2000d901d46 */
[-C--:B-1----:R-:W-:Y:S03]  /*17040*/  HMMA.16816.F32 R20, R108, R184.reuse, R20 ;  /* 0x000000b86c14723c */ /* 0x082fe60000001814 */
[C---:B---3--:R-:W-:Y:S05]  /*17050*/  LEA R196, P1, R104.reuse, c[0x0][0x1f8], 0x1 ;  /* 0x00007e0068c47a11 */ /* 0x048fea00078208ff */
[C---:B------:R-:W-:Y:S04]  /*17060*/  HMMA.16816.F32 R24, R180.reuse, R184, R24 ;  /* 0x000000b8b418723c */ /* 0x040fe80000001818 */
[----:B------:R-:W-:Y:S02]  /*17070*/  LEA.HI.X R197, R104, c[0x0][0x1fc], R102, 0x1, P1 ;  /* 0x00007f0068c57a11 */ /* 0x000fe400008f0c66 */
[C---:B------:R-:W-:Y:S02]  /*17080*/  IADD3.X R102, R0.reuse, R207, RZ, P0, !PT ;  /* 0x000000cf00667210 */ /* 0x040fe400007fe4ff */
[-C--:B------:R-:W-:Y:S01]  /*17090*/  HMMA.16816.F32 R28, R180, R186.reuse, R28 ;  /* 0x000000bab41c723c */ /* 0x080fe2000000181c */
[----:B------:R5:W-:Y:S03]  /*170a0*/  LDGSTS.E.BYPASS.LTC128B.128 [R226+0x900], [R196.64], !P5 ;  /* 0x00900000c4e27fae */ /* 0x000be6000e901d46 */
[C---:B------:R-:W-:Y:S02]  /*170b0*/  LEA R104, P0, R101.reuse, c[0x0][0x1f8], 0x1 ;  /* 0x00007e0065687a11 */ /* 0x040fe400078008ff */
[----:B------:R-:W-:Y:S02]  /*170c0*/  IADD3.X R0, R0, R203, RZ, P2, !PT ;  /* 0x000000cb00007210 */ /* 0x000fe400017fe4ff */
[C---:B------:R-:W-:Y:S04]  /*170d0*/  HMMA.16816.F32 R32, R108.reuse, R186, R32 ;  /* 0x000000ba6c20723c */ /* 0x040fe80000001820 */
[----:B------:R-:W-:Y:S02]  /*170e0*/  LEA.HI.X R105, R101, c[0x0][0x1fc], R102, 0x1, P0 ;  /* 0x00007f0065697a11 */ /* 0x000fe400000f0c66 */
[C---:B------:R-:W-:Y:S02]  /*170f0*/  LEA R102, P0, R100.reuse, c[0x0][0x1f8], 0x1 ;  /* 0x00007e0064667a11 */ /* 0x040fe400078008ff */
[-C--:B--2---:R-:W-:Y:S01]  /*17100*/  HMMA.16816.F32 R36, R108, R188.reuse, R36 ;  /* 0x000000bc6c24723c */ /* 0x084fe20000001824 */
[----:B------:R1:W-:Y:S03]  /*17110*/  LDGSTS.E.BYPASS.LTC128B.128 [R226+0x1900], [R104.64], !P6 ;  /* 0x0190000068e27fae */ /* 0x0003e6000f101d46 */
[----:B------:R-:W-:Y:S02]  /*17120*/  LEA.HI.X R103, R100, c[0x0][0x1fc], R0, 0x1, P0 ;  /* 0x00007f0064677a11 */ /* 0x000fe400000f0c00 */
[C---:B------:R-:W-:Y:S02]  /*17130*/  ISETP.GT.AND P0, PT, R204.reuse, RZ, PT ;  /* 0x000000ffcc00720c */ /* 0x040fe40003f04270 */
[C---:B------:R-:W-:Y:S01]  /*17140*/  HMMA.16816.F32 R40, R180.reuse, R188, R40 ;  /* 0x000000bcb428723c */ /* 0x040fe20000001828 */
[----:B------:R2:W-:Y:S03]  /*17150*/  LDGSTS.E.BYPASS.LTC128B.128 [R226+0x2900], [R102.64], !P3 ;  /* 0x0290000066e27fae */ /* 0x0005e6000d901d46 */
[----:B------:R-:W-:Y:S04]  /*17160*/  IADD3 R204, R204, -0x1, RZ ;  /* 0xffffffffcccc7810 */ /* 0x000fe80007ffe0ff */
[-C--:B------:R-:W-:Y:S01]  /*17170*/  HMMA.16816.F32 R44, R180, R190.reuse, R44 ;  /* 0x000000beb42c723c */ /* 0x080fe2000000182c */
[----:B-----5:R-:W-:Y:S07]  /*17180*/  LDSM.16.M88.4 R196, [R208+0x4100] ;  /* 0x00410000d0c4783b */ /* 0x020fee0000000200 */
[C---:B------:R-:W-:Y:S01]  /*17190*/  HMMA.16816.F32 R48, R108.reuse, R190, R48 ;  /* 0x000000be6c30723c */ /* 0x040fe20000001830 */
[----:B----4-:R-:W-:Y:S07]  /*171a0*/  LDSM.16.M88.4 R200, [R211+0x9100] ;  /* 0x00910000d3c8783b */ /* 0x010fee0000000200 */
[-C--:B------:R-:W-:Y:S01]  /*171b0*/  HMMA.16816.F32 R52, R108, R192.reuse, R52 ;  /* 0x000000c06c34723c */ /* 0x080fe20000001834 */
[----:B------:R-:W-:Y:S07]  /*171c0*/  LDSM.16.M88.4 R176, [R208+0x4500] ;  /* 0x00450000d0b0783b */ /* 0x000fee0000000200 */
[C---:B------:R-:W-:Y:S01]  /*171d0*/  HMMA.16816.F32 R56, R180.reuse, R192, R56 ;  /* 0x000000c0b438723c */ /* 0x040fe20000001838 */
[----:B--2---:R-:W2:Y:S07]  /*171e0*/  LDSM.16.M88.4 R100, [R211+0x8100] ;  /* 0x00810000d364783b */ /* 0x004eae0000000200 */
[-C--:B------:R-:W-:Y:S01]  /*171f0*/  HMMA.16816.F32 R60, R180, R194.reuse, R60 ;  /* 0x000000c2b43c723c */ /* 0x080fe2000000183c */
[----:B------:R-:W3:Y:S07]  /*17200*/  LDSM.16.M88.4 R184, [R208+0x4900] ;  /* 0x00490000d0b8783b */ /* 0x000eee0000000200 */
[----:B------:R-:W-:Y:S01]  /*17210*/  HMMA.16816.F32 R64, R108, R194, R64 ;  /* 0x000000c26c40723c */ /* 0x000fe20000001840 */
[----:B------:R-:W4:Y:S08]  /*17220*/  LDSM.16.M88.4 R108, [R208+0x4d00] ;  /* 0x004d0000d06c783b */ /* 0x000f300000000200 */
[----:B------:R-:W-:Y:S08]  /*17230*/  LDSM.16.M88.4 R180, [R212+0x8100] ;  /* 0x00810000d4b4783b */ /* 0x000ff00000000200 */
[----:B------:R-:W5:Y:S01]  /*17240*/  LDSM.16.M88.4 R188, [R221] ;  /* 0x00000000ddbc783b */ /* 0x000f620000000200 */
[-C--:B--2---:R-:W-:Y:S07]  /*17250*/  HMMA.16816.F32 R4, R100, R196.reuse, R4 ;  /* 0x000000c46404723c */ /* 0x084fee0000001804 */
[----:B------:R-:W2:Y:S01]  /*17260*/  LDSM.16.M88.4 R192, [R212+0x9100] ;  /* 0x00910000d4c0783b */ /* 0x000ea20000000200 */
[C---:B------:R-:W-:Y:S07]  /*17270*/  HMMA.16816.F32 R8, R200.reuse, R196, R8 ;  /* 0x000000c4c808723c */ /* 0x040fee0000001808 */
[----:B------:R-:W0:Y:S01]  /*17280*/  LDGDEPBAR ;  /* 0x00000000000079af */ /* 0x000e220000000000 */
[-C--:B------:R-:W-:Y:S08]  /*17290*/  HMMA.16816.F32 R12, R200, R198.reuse, R12 ;  /* 0x000000c6c80c723c */ /* 0x080ff0000000180c */
[C---:B------:R-:W-:Y:S01]  /*172a0*/  HMMA.16816.F32 R16, R100.reuse, R198, R16 ;  /* 0x000000c66410723c */ /* 0x040fe20000001810 */
[----:B------:R-:W1:Y:S07]  /*172b0*/  LDSM.16.M88.4 R196, [R220] ;  /* 0x00000000dcc4783b */ /* 0x000e6e0000000200 */
[-C--:B------:R-:W-:Y:S08]  /*172c0*/  HMMA.16816.F32 R20, R100, R176.reuse, R20 ;  /* 0x000000b06414723c */ /* 0x080ff00000001814 */
[C---:B------:R-:W-:Y:S08]  /*172d0*/  HMMA.16816.F32 R24, R200.reuse, R176, R24 ;  /* 0x000000b0c818723c */ /* 0x040ff00000001818 */
[-C--:B------:R-:W-:Y:S08]  /*172e0*/  HMMA.16816.F32 R28, R200, R178.reuse, R28 ;  /* 0x000000b2c81c723c */ /* 0x080ff0000000181c */
[C---:B------:R-:W-:Y:S01]  /*172f0*/  HMMA.16816.F32 R32, R100.reuse, R178, R32 ;  /* 0x000000b26420723c */ /* 0x040fe20000001820 */
[----:B------:R-:W1:Y:S07]  /*17300*/  LDSM.16.M88.4 R176, [R219] ;  /* 0x00000000dbb0783b */ /* 0x000e6e0000000200 */
[-C--:B---3--:R-:W-:Y:S08]  /*17310*/  HMMA.16816.F32 R36, R100, R184.reuse, R36 ;  /* 0x000000b86424723c */ /* 0x088ff00000001824 */
[C---:B------:R-:W-:Y:S08]  /*17320*/  HMMA.16816.F32 R40, R200.reuse, R184, R40 ;  /* 0x000000b8c828723c */ /* 0x040ff00000001828 */
[-C--:B------:R-:W-:Y:S08]  /*17330*/  HMMA.16816.F32 R44, R200, R186.reuse, R44 ;  /* 0x000000bac82c723c */ /* 0x080ff0000000182c */
[C---:B------:R-:W-:Y:S01]  /*17340*/  HMMA.16816.F32 R48, R100.reuse, R186, R48 ;  /* 0x000000ba6430723c */ /* 0x040fe20000001830 */
[----:B------:R-:W3:Y:S07]  /*17350*/  LDSM.16.M88.4 R184, [R218] ;  /* 0x00000000dab8783b */ /* 0x000eee0000000200 */
[-C--:B----4-:R-:W-:Y:S08]  /*17360*/  HMMA.16816.F32 R52, R100, R108.reuse, R52 ;  /* 0x0000006c6434723c */ /* 0x090ff00000001834 */
[C---:B------:R-:W-:Y:S08]  /*17370*/  HMMA.16816.F32 R56, R200.reuse, R108, R56 ;  /* 0x0000006cc838723c */ /* 0x040ff00000001838 */
[-C--:B------:R-:W-:Y:S08]  /*17380*/  HMMA.16816.F32 R60, R200, R110.reuse, R60 ;  /* 0x0000006ec83c723c */ /* 0x080ff0000000183c */
[----:B------:R-:W-:Y:S01]  /*17390*/  HMMA.16816.F32 R64, R100, R110, R64 ;  /* 0x0000006e6440723c */ /* 0x000fe20000001840 */
[----:B------:R-:W-:Y:S07]  /*173a0*/  LDSM.16.M88.4 R100, [R211+0xa100] ;  /* 0x00a10000d364783b */ /* 0x000fee0000000200 */
[-C--:B-----5:R-:W-:Y:S01]  /*173b0*/  HMMA.16816.F32 R4, R180, R188.reuse, R4 ;  /* 0x000000bcb404723c */ /* 0x0a0fe20000001804 */
[----:B------:R-:W4:Y:S07]  /*173c0*/  LDSM.16.M88.4 R108, [R208+0x5100] ;  /* 0x00510000d06c783b */ /* 0x000f2e0000000200 */
[C---:B--2---:R-:W-:Y:S08]  /*173d0*/  HMMA.16816.F32 R8, R192.reuse, R188, R8 ;  /* 0x000000bcc008723c */ /* 0x044ff00000001808 */
[-C--:B------:R-:W-:Y:S08]  /*173e0*/  HMMA.16816.F32 R12, R192, R190.reuse, R12 ;  /* 0x000000bec00c723c */ /* 0x080ff0000000180c */
[C---:B------:R-:W-:Y:S01]  /*173f0*/  HMMA.16816.F32 R16, R180.reuse, R190, R16 ;  /* 0x000000beb410723c */ /* 0x040fe20000001810 */
[----:B------:R-:W2:Y:S07]  /*17400*/  LDSM.16.M88.4 R188, [R211+0xb100] ;  /* 0x00b10000d3bc783b */ /* 0x000eae0000000200 */
[-C--:B-1----:R-:W-:Y:S08]  /*17410*/  HMMA.16816.F32 R20, R180, R196.reuse, R20 ;  /* 0x000000c4b414723c */ /* 0x082ff00000001814 */
[C---:B------:R-:W-:Y:S08]  /*17420*/  HMMA.16816.F32 R24, R192.reuse, R196, R24 ;  /* 0x000000c4c018723c */ /* 0x040ff00000001818 */
[-C--:B------:R-:W-:Y:S08]  /*17430*/  HMMA.16816.F32 R28, R192, R198.reuse, R28 ;  /* 0x000000c6c01c723c */ /* 0x080ff0000000181c */
[C---:B------:R-:W-:Y:S01]  /*17440*/  HMMA.16816.F32 R32, R180.reuse, R198, R32 ;  /* 0x000000c6b420723c */ /* 0x040fe20000001820 */
[----:B------:R-:W-:Y:S07]  /*17450*/  LDSM.16.M88.4 R196, [R208+0x5d00] ;  /* 0x005d0000d0c4783b */ /* 0x000fee0000000200 */
[-C--:B------:R-:W-:Y:S08]  /*17460*/  HMMA.16816.F32 R36, R180, R176.reuse, R36 ;  /* 0x000000b0b424723c */ /* 0x080ff00000001824 */
[C---:B------:R-:W-:Y:S08]  /*17470*/  HMMA.16816.F32 R40, R192.reuse, R176, R40 ;  /* 0x000000b0c028723c */ /* 0x040ff00000001828 */
[-C--:B------:R-:W-:Y:S08]  /*17480*/  HMMA.16816.F32 R44, R192, R178.reuse, R44 ;  /* 0x000000b2c02c723c */ /* 0x080ff0000000182c */
[C---:B------:R-:W-:Y:S01]  /*17490*/  HMMA.16816.F32 R48, R180.reuse, R178, R48 ;  /* 0x000000b2b430723c */ /* 0x040fe20000001830 */
[----:B------:R-:W1:Y:S07]  /*174a0*/  LDSM.16.M88.4 R176, [R208+0x5500] ;  /* 0x00550000d0b0783b */ /* 0x000e6e0000000200 */
[-C--:B---3--:R-:W-:Y:S08]  /*174b0*/  HMMA.16816.F32 R52, R180, R184.reuse, R52 ;  /* 0x000000b8b434723c */ /* 0x088ff00000001834 */
[C---:B------:R-:W-:Y:S08]  /*174c0*/  HMMA.16816.F32 R56, R192.reuse, R184, R56 ;  /* 0x000000b8c038723c */ /* 0x040ff00000001838 */
[-C--:B------:R-:W-:Y:S01]  /*174d0*/  HMMA.16816.F32 R60, R192, R186.reuse, R60 ;  /* 0x000000bac03c723c */ /* 0x080fe2000000183c */
[----:B------:R-:W3:Y:S07]  /*174e0*/  LDSM.16.M88.4 R192, [R208+0x5900] ;  /* 0x00590000d0c0783b */ /* 0x000eee0000000200 */
[----:B------:R-:W-:Y:S01]  /*174f0*/  HMMA.16816.F32 R64, R180, R186, R64 ;  /* 0x000000bab440723c */ /* 0x000fe20000001840 */
[----:B------:R-:W-:Y:S07]  /*17500*/  LDSM.16.M88.4 R180, [R212+0xa100] ;  /* 0x00a10000d4b4783b */ /* 0x000fee0000000200 */
[-C--:B----4-:R-:W-:Y:S01]  /*17510*/  HMMA.16816.F32 R4, R100, R108.reuse, R4 ;  /* 0x0000006c6404723c */ /* 0x090fe20000001804 */
[----:B------:R-:W4:Y:S07]  /*17520*/  LDSM.16.M88.4 R184, [R217] ;  /* 0x00000000d9b8783b */ /* 0x000f2e0000000200 */
[C---:B--2---:R-:W-:Y:S08]  /*17530*/  HMMA.16816.F32 R8, R188.reuse, R108, R8 ;  /* 0x0000006cbc08723c */ /* 0x044ff00000001808 */
[-C--:B------:R-:W-:Y:S08]  /*17540*/  HMMA.16816.F32 R12, R188, R110.reuse, R12 ;  /* 0x0000006ebc0c723c */ /* 0x080ff0000000180c */
[C---:B------:R-:W-:Y:S01]  /*17550*/  HMMA.16816.F32 R16, R100.reuse, R110, R16 ;  /* 0x0000006e6410723c */ /* 0x040fe20000001810 */
[----:B------:R-:W2:Y:S07]  /*17560*/  LDSM.16.M88.4 R108, [R212+0xb100] ;  /* 0x00b10000d46c783b */ /* 0x000eae0000000200 */
[-C--:B-1----:R-:W-:Y:S08]  /*17570*/  HMMA.16816.F32 R20, R100, R176.reuse, R20 ;  /* 0x000000b06414723c */ /* 0x082ff00000001814 */
        /* <DEDUP_REMOVED lines=12> */
[C---:B--2---:R-:W-:Y:S08]  /*17640*/  HMMA.16816.F32 R8, R108.reuse, R184, R8 ;  /* 0x000000b86c08723c */ /* 0x044ff00000001808 */
        /* <DEDUP_REMOVED lines=29> */
[----:B------:R-:W-:Y:S10]  /*17820*/  MUFU.TANH R189, R10 ;  /* 0x0000000a00bd7308 */ /* 0x000ff40000002400 */
[----:B------:R2:W-:Y:S01]  /*17830*/  MUFU.TANH R190, R11 ;  /* 0x0000000b00be7308 */ /* 0x0005e20000002400 */
[-C--:B-1----:R-:W-:Y:S03]  /*17840*/  HMMA.16816.F32 R20, R180, R4.reuse, R20 ;  /* 0x00000004b414723c */ /* 0x082fe60000001814 */
[----:B---3--:R-:W-:Y:S06]  /*17850*/  FMNMX.FTZ R0, R188, R0, !PT ;  /* 0x00000000bc007209 */ /* 0x008fec0007810000 */
[----:B------:R-:W1:Y:S01]  /*17860*/  MUFU.TANH R16, R16 ;  /* 0x0000001000107308 */ /* 0x000e620000002400 */
[C---:B------:R-:W-:Y:S09]  /*17870*/  HMMA.16816.F32 R24, R108.reuse, R4, R24 ;  /* 0x000000046c18723c */ /* 0x040ff20000001818 */
[----:B------:R-:W3:Y:S01]  /*17880*/  MUFU.TANH R17, R17 ;  /* 0x0000001100117308 */ /* 0x000ee20000002400 */
[-C--:B------:R-:W-:Y:S01]  /*17890*/  HMMA.16816.F32 R28, R108, R6.reuse, R28 ;  /* 0x000000066c1c723c */ /* 0x080fe2000000181c */
[----:B--2---:R-:W2:Y:S03]  /*178a0*/  LDSM.16.M88.4 R8, [R215] ;  /* 0x00000000d708783b */ /* 0x004ea60000000200 */
[----:B------:R-:W-:Y:S04]  /*178b0*/  FMUL.FTZ R22, R22, c[0x0][0x320] ;  /* 0x0000c80016167a20 */ /* 0x000fe80000410000 */
[C---:B------:R-:W-:Y:S01]  /*178c0*/  HMMA.16816.F32 R32, R180.reuse, R6, R32 ;  /* 0x00000006b420723c */ /* 0x040fe20000001820 */
[----:B------:R-:W2:Y:S01]  /*178d0*/  MUFU.TANH R18, R18 ;  /* 0x0000001200127308 */ /* 0x000ea20000002400 */
[----:B------:R-:W5:Y:S02]  /*178e0*/  LDSM.16.M88.4 R4, [R214] ;  /* 0x00000000d604783b */ /* 0x000f640000000200 */
[----:B------:R-:W-:Y:S02]  /*178f0*/  FMUL.FTZ R23, R23, c[0x0][0x320] ;  /* 0x0000c80017177a20 */ /* 0x000fe40000410000 */
[----:B------:R-:W-:Y:S02]  /*17900*/  FMUL.FTZ R20, R20, c[0x0][0x320] ;  /* 0x0000c80014147a20 */ /* 0x000fe40000410000 */
[----:B------:R-:W-:Y:S04]  /*17910*/  DEPBAR.LE SB0, 0x0 ;  /* 0x000080000000791a */ /* 0x000fe80000000000 */
[----:B------:R-:W-:Y:S01]  /*17920*/  MUFU.TANH R197, R22 ;  /* 0x0000001600c57308 */ /* 0x000fe20000002400 */
[----:B------:R-:W-:Y:S01]  /*17930*/  BAR.SYNC.DEFER_BLOCKING 0x0 ;  /* 0x0000000000007b1d */ /* 0x000fe20000010000 */
[----:B------:R-:W-:Y:S02]  /*17940*/  FMUL.FTZ R24, R24, c[0x0][0x320] ;  /* 0x0000c80018187a20 */ /* 0x000fe40000410000 */
        /* <DEDUP_REMOVED lines=13> */
[----:B------:R2:W-:Y:S01]  /*17a20*/  MUFU.TANH R199, R25 ;  /* 0x0000001900c77308 */ /* 0x0005e20000002400 */
[C---:B------:R-:W-:Y:S01]  /*17a30*/  HMMA.16816.F32 R40, R108.reuse, R8, R40 ;  /* 0x000000086c28723c */ /* 0x040fe20000001828 */
[----:B-1----:R-:W4:Y:S03]  /*17a40*/  LDL R24, [R1+0x28] ;  /* 0x0000280001187983 */ /* 0x002f260000100800 */
[----:B------:R-:W-:Y:S02]  /*17a50*/  FMUL.FTZ R29, R29, c[0x0][0x320] ;  /* 0x0000c8001d1d7a20 */ /* 0x000fe40000410000 */
[----:B------:R-:W-:Y:S02]  /*17a60*/  FMUL.FTZ R30, R30, c[0x0][0x320] ;  /* 0x0000c8001e1e7a20 */ /* 0x000fe40000410000 */
[-C--:B------:R-:W-:Y:S01]  /*17a70*/  HMMA.16816.F32 R44, R108, R10.reuse, R44 ;  /* 0x0000000a6c2c723c */ /* 0x080fe2000000182c */
[----:B------:R1:W1:Y:S01]  /*17a80*/  MUFU.TANH R193, R20 ;  /* 0x0000001400c17308 */ /* 0x0002620000002400 */
[----:B---3--:R-:W3:Y:S05]  /*17a90*/  LDL.64 R22, [R1+0x58] ;  /* 0x0000580001167983 */ /* 0x008eea0000100a00 */
[----:B------:R-:W-:Y:S01]  /*17aa0*/  FMUL.FTZ R36, R36, c[0x0][0x320] ;  /* 0x0000c80024247a20 */ /* 0x000fe20000410000 */
[C---:B------:R-:W-:Y:S03]  /*17ab0*/  HMMA.16816.F32 R48, R180.reuse, R10, R48 ;  /* 0x0000000ab430723c */ /* 0x040fe60000001830 */
[----:B------:R-:W-:Y:S01]  /*17ac0*/  MUFU.TANH R233, R31 ;  /* 0x0000001f00e97308 */ /* 0x000fe20000002400 */
[----:B------:R-:W-:Y:S01]  /*17ad0*/  FMUL.FTZ R37, R37, c[0x0][0x320] ;  /* 0x0000c80025257a20 */ /* 0x000fe20000410000 */
[----:B--2---:R-:W2:Y:S01]  /*17ae0*/  LDL R25, [R1+0x2c] ;  /* 0x00002c0001197983 */ /* 0x004ea20000100800 */
[----:B------:R-:W-:Y:S02]  /*17af0*/  FMUL.FTZ R38, R38, c[0x0][0x320] ;  /* 0x0000c80026267a20 */ /* 0x000fe40000410000 */
[-C--:B-----5:R-:W-:Y:S05]  /*17b00*/  HMMA.16816.F32 R52, R180, R4.reuse, R52 ;  /* 0x00000004b434723c */ /* 0x0a0fea0000001834 */
[----:B------:R-:W-:Y:S01]  /*17b10*/  MUFU.TANH R231, R36 ;  /* 0x0000002400e77308 */ /* 0x000fe20000002400 */
[----:B------:R-:W-:Y:S02]  /*17b20*/  FMUL.FTZ R39, R39, c[0x0][0x320] ;  /* 0x0000c80027277a20 */ /* 0x000fe40000410000 */
[----:B------:R-:W-:Y:S01]  /*17b30*/  FMUL.FTZ R43, R43, c[0x0][0x320] ;  /* 0x0000c8002b2b7a20 */ /* 0x000fe20000410000 */
[----:B-1----:R-:W5:Y:S03]  /*17b40*/  LDL R20, [R1+0x30] ;  /* 0x0000300001147983 */ /* 0x002f660000100800 */
[----:B------:R-:W-:Y:S01]  /*17b50*/  FMUL.FTZ R46, R46, c[0x0][0x320] ;  /* 0x0000c8002e2e7a20 */ /* 0x000fe20000410000 */
[C---:B------:R-:W-:Y:S02]  /*17b60*/  HMMA.16816.F32 R56, R108.reuse, R4, R56 ;  /* 0x000000046c38723c */ /* 0x040fe40000001838 */
[----:B------:R1:W-:Y:S02]  /*17b70*/  MUFU.TANH R232, R37 ;  /* 0x0000002500e87308 */ /* 0x0003e40000002400 */
[----:B------:R-:W-:Y:S03]  /*17b80*/  FMUL.FTZ R47, R47, c[0x0][0x320] ;  /* 0x0000c8002f2f7a20 */ /* 0x000fe60000410000 */
[----:B------:R-:W-:Y:S01]  /*17b90*/  FMNMX.FTZ R5, R176, R2, !PT ;  /* 0x00000002b0057209 */ /* 0x000fe20007810000 */
[----:B------:R-:W-:Y:S01]  /*17ba0*/  FMUL.FTZ R49, R49, c[0x0][0x320] ;  /* 0x0000c80031317a20 */ /* 0x000fe20000410000 */
[-C--:B------:R-:W-:Y:S03]  /*17bb0*/  HMMA.16816.F32 R60, R108, R6.reuse, R60 ;  /* 0x000000066c3c723c */ /* 0x080fe6000000183c */
[----:B------:R-:W-:Y:S01]  /*17bc0*/  FMUL.FTZ R50, R50, c[0x0][0x320] ;  /* 0x0000c80032327a20 */ /* 0x000fe20000410000 */
[----:B------:R-:W-:Y:S01]  /*17bd0*/  FMNMX.FTZ R5, R102, R5, !PT ;  /* 0x0000000566057209 */ /* 0x000fe20007810000 */
[----:B------:R1:W1:Y:S01]  /*17be0*/  MUFU.TANH R194, R21 ;  /* 0x0000001500c27308 */ /* 0x0002620000002400 */
[----:B------:R-:W-:Y:S01]  /*17bf0*/  FMUL.FTZ R52, R52, c[0x0][0x320] ;  /* 0x0000c80034347a20 */ /* 0x000fe20000410000 */
[----:B------:R-:W-:Y:S01]  /*17c00*/  FMNMX.FTZ R4, R178, R3, !PT ;  /* 0x00000003b2047209 */ /* 0x000fe20007810000 */
[----:B------:R-:W-:Y:S01]  /*17c10*/  FMUL.FTZ R53, R53, c[0x0][0x320] ;  /* 0x0000c80035357a20 */ /* 0x000fe20000410000 */
[----:B------:R-:W-:Y:S04]  /*17c20*/  HMMA.16816.F32 R64, R180, R6, R64 ;  /* 0x00000006b440723c */ /* 0x000fe80000001840 */
[----:B------:R-:W-:Y:S01]  /*17c30*/  FMUL.FTZ R54, R54, c[0x0][0x320] ;  /* 0x0000c80036367a20 */ /* 0x000fe20000410000 */
[----:B------:R-:W-:Y:S01]  /*17c40*/  FMNMX.FTZ R5, R16, R5, !PT ;  /* 0x0000000510057209 */ /* 0x000fe20007810000 */
[----:B------:R1:W-:Y:S01]  /*17c50*/  MUFU.TANH R205, R26 ;  /* 0x0000001a00cd7308 */ /* 0x0003e20000002400 */
[----:B------:R-:W-:Y:S01]  /*17c60*/  FMUL.FTZ R55, R55, c[0x0][0x320] ;  /* 0x0000c80037377a20 */ /* 0x000fe20000410000 */
[----:B------:R-:W-:Y:S01]  /*17c70*/  FMNMX.FTZ R4, R177, R4, !PT ;  /* 0x00000004b1047209 */ /* 0x000fe20007810000 */
[----:B------:R-:W-:Y:S01]  /*17c80*/  FMUL.FTZ R51, R51, c[0x0][0x320] ;  /* 0x0000c80033337a20 */ /* 0x000fe20000410000 */
[----:B-1----:R-:W2:Y:S02]  /*17c90*/  LDL.64 R36, [R1+0x50] ;  /* 0x0000500001247983 */ /* 0x002ea40000100a00 */
        /* <DEDUP_REMOVED lines=8> */
[----:B------:R-:W2:Y:S01]  /*17d20*/  LDL R21, [R1+0x34] ;  /* 0x0000340001157983 */ /* 0x000ea20000100800 */
        /* <DEDUP_REMOVED lines=21> */
[----:B------:R-:W-:Y:S01]  /*17e80*/  FMUL.FTZ R60, R60, c[0x0][0x320] ;  /* 0x0000c8003c3c7a20 */ /* 0x000fe20000410000 */
[----:B------:R-:W-:Y:S01]  /*17e90*/  FMNMX.FTZ R4, R197, R4, !PT ;  /* 0x00000004c5047209 */ /* 0x000fe20007810000 */
[----:B------:R-:W-:Y:S01]  /*17ea0*/  FMUL.FTZ R40, R40, c[0x0][0x320] ;  /* 0x0000c80028287a20 */ /* 0x000fe20000410000 */
[----:B------:R-:W1:Y:S02]  /*17eb0*/  MUFU.TANH R195, R34 ;  /* 0x0000002200c37308 */ /* 0x000e640000002400 */
[----:B------:R-:W-:Y:S02]  /*17ec0*/  FMNMX.FTZ R4, R198, R4, !PT ;  /* 0x00000004c6047209 */ /* 0x000fe40007810000 */
[----:B------:R-:W-:Y:S06]  /*17ed0*/  FMNMX.FTZ R5, R191, R5, !PT ;  /* 0x00000005bf057209 */ /* 0x000fec0007810000 */
        /* <DEDUP_REMOVED lines=14> */
[----:B------:R1:W1:Y:S01]  /*17fc0*/  MUFU.TANH R185, R12 ;  /* 0x0000000c00b97308 */ /* 0x0002620000002400 */
[----:B------:R-:W-:Y:S09]  /*17fd0*/  FMNMX.FTZ R4, R236, R4, !PT ;  /* 0x00000004ec047209 */ /* 0x000ff20007810000 */
[----:B------:R-:W1:Y:S02]  /*17fe0*/  MUFU.TANH R234, R50 ;  /* 0x0000003200ea7308 */ /* 0x000e640000002400 */
[----:B-1----:R-:W-:Y:S08]  /*17ff0*/  FMNMX.FTZ R5, R248, R5, !PT ;  /* 0x00000005f8057209 */ /* 0x002ff00007810000 */
[----:B------:R-:W1:Y:S01]  /*18000*/  MUFU.TANH R239, R53 ;  /* 0x0000003500ef7308 */ /* 0x000e620000002400 */
[----:B------:R-:W-:Y:S02]  /*18010*/  MOV R12, c[0x0][0x1e0] ;  /* 0x00007800000c7a02 */ /* 0x000fe40000000f00 */
[----:B------:R-:W-:Y:S02]  /*18020*/  FMNMX.FTZ R0, R185, R0, !PT ;  /* 0x00000000b9007209 */ /* 0x000fe40007810000 */
[----:B------:R-:W-:Y:S05]  /*18030*/  SHF.L.U32 R12, R12, 0x5, RZ ;  /* 0x000000050c0c7819 */ /* 0x000fea00000006ff */
[----:B------:R-:W1:Y:S01]  /*18040*/  MUFU.TANH R240, R51 ;  /* 0x0000003300f07308 */ /* 0x000e620000002400 */
[----:B------:R-:W-:Y:S02]  /*18050*/  FMNMX.FTZ R0, R184, R0, !PT ;  /* 0x00000000b8007209 */ /* 0x000fe40007810000 */
[----:B------:R-:W-:Y:S02]  /*18060*/  FMNMX.FTZ R4, R234, R4, !PT ;  /* 0x00000004ea047209 */ /* 0x000fe40007810000 */
        /* <DEDUP_REMOVED lines=11> */
[----:B------:R-:W-:Y:S05]  /*18120*/  FMNMX.FTZ R5, R183, R5, !PT ;  /* 0x00000005b7057209 */ /* 0x000fea0007810000 */
[----:B------:R-:W1:Y:S04]  /*18130*/  SHFL.BFLY PT, R8, R5, 0x2, 0x1f ;  /* 0x0c401f0005087f89 */ /* 0x000e6800000e0000 */
[----:B------:R-:W1:Y:S01]  /*18140*/  MUFU.TANH R242, R66 ;  /* 0x0000004200f27308 */ /* 0x000e620000002400 */
[----:B------:R-:W-:Y:S09]  /*18150*/  FMNMX.FTZ R4, R237, R4, !PT ;  /* 0x00000004ed047209 */ /* 0x000ff20007810000 */
[----:B------:R-:W1:Y:S02]  /*18160*/  MUFU.TANH R201, R29 ;  /* 0x0000001d00c97308 */ /* 0x000e640000002400 */
[----:B-1----:R-:W-:Y:S08]  /*18170*/  FMNMX.FTZ R0, R202, R0, !PT ;  /* 0x00000000ca007209 */ /* 0x002ff00007810000 */
[----:B------:R-:W1:Y:S01]  /*18180*/  MUFU.TANH R241, R67 ;  /* 0x0000004300f17308 */ /* 0x000e620000002400 */
[----:B------:R-:W-:Y:S02]  /*18190*/  FMNMX.FTZ R5, R5, R8, !PT ;  /* 0x0000000805057209 */ /* 0x000fe40007810000 */
[----:B------:R-:W-:Y:S03]  /*181a0*/  FMNMX.FTZ R4, R242, R4, !PT ;  /* 0x00000004f2047209 */ /* 0x000fe60007810000 */
[----:B------:R-:W4:Y:S04]  /*181b0*/  SHFL.BFLY PT, R105, R5, 0x1, 0x1f ;  /* 0x0c201f0005697f89 */ /* 0x000f2800000e0000 */
[----:B------:R-:W3:Y:S01]  /*181c0*/  MUFU.TANH R243, R40 ;  /* 0x0000002800f37308 */ /* 0x000ee20000002400 */
[----:B------:R-:W-:Y:S09]  /*181d0*/  FMNMX.FTZ R0, R201, R0, !PT ;  /* 0x00000000c9007209 */ /* 0x000ff20007810000 */
[----:B------:R-:W3:Y:S01]  /*181e0*/  MUFU.TANH R247, R41 ;  /* 0x0000002900f77308 */ /* 0x000ee20000002400 */
[----:B-1----:R-:W-:Y:S05]  /*181f0*/  FMNMX.FTZ R4, R241, R4, !PT ;  /* 0x00000004f1047209 */ /* 0x002fea0007810000 */
[----:B------:R-:W1:Y:S04]  /*18200*/  SHFL.BFLY PT, R7, R4, 0x2, 0x1f ;  /* 0x0c401f0004077f89 */ /* 0x000e6800000e0000 */
[----:B------:R5:W5:Y:S01]  /*18210*/  MUFU.TANH R244, R44 ;  /* 0x0000002c00f47308 */ /* 0x000b620000002400 */
[----:B----4-:R-:W-:Y:S02]  /*18220*/  FMNMX.FTZ R105, R5, R105, !PT ;  /* 0x0000006905697209 */ /* 0x010fe40007810000 */
[----:B---3--:R-:W-:Y:S03]  /*18230*/  FMNMX.FTZ R0, R243, R0, !PT ;  /* 0x00000000f3007209 */ /* 0x008fe60007810000 */
[----:B------:R-:W-:Y:S04]  /*18240*/  FMUL.FTZ R110, R105, c[0x0][0x2d0] ;  /* 0x0000b400696e7a20 */ /* 0x000fe80000410000 */
[----:B------:R-:W3:Y:S01]  /*18250*/  MUFU.TANH R245, R45 ;  /* 0x0000002d00f57308 */ /* 0x000ee20000002400 */
[--C-:B------:R-:W-:Y:S01]  /*18260*/  FFMA.FTZ R48, R192, c[0x0][0x2d0], -R110.reuse ;  /* 0x0000b400c0307a23 */ /* 0x100fe2000001086e */
[----:B------:R-:W-:Y:S08]  /*18270*/  FMNMX.FTZ R0, R247, R0, !PT ;  /* 0x00000000f7007209 */ /* 0x000ff00007810000 */
[----:B------:R-:W4:Y:S01]  /*18280*/  MUFU.TANH R40, R56 ;  /* 0x0000003800287308 */ /* 0x000f220000002400 */
[----:B-1----:R-:W-:Y:S01]  /*18290*/  FMNMX.FTZ R4, R4, R7, !PT ;  /* 0x0000000704047209 */ /* 0x002fe20007810000 */
[--C-:B-----5:R-:W-:Y:S01]  /*182a0*/  FFMA.FTZ R44, R191, c[0x0][0x2d0], -R110.reuse ;  /* 0x0000b400bf2c7a23 */ /* 0x120fe2000001086e */
[----:B------:R-:W-:Y:S03]  /*182b0*/  FMNMX.FTZ R0, R244, R0, !PT ;  /* 0x00000000f4007209 */ /* 0x000fe60007810000 */
[----:B------:R-:W1:Y:S04]  /*182c0*/  SHFL.BFLY PT, R104, R4, 0x1, 0x1f ;  /* 0x0c201f0004687f89 */ /* 0x000e6800000e0000 */
[----:B------:R-:W5:Y:S01]  /*182d0*/  MUFU.TANH R35, R57 ;  /* 0x0000003900237308 */ /* 0x000f620000002400 */
[----:B---3--:R-:W-:Y:S09]  /*182e0*/  FMNMX.FTZ R0, R245, R0, !PT ;  /* 0x00000000f5007209 */ /* 0x008ff20007810000 */
[----:B------:R-:W-:Y:S01]  /*182f0*/  MUFU.TANH R250, R42 ;  /* 0x0000002a00fa7308 */ /* 0x000fe20000002400 */
[----:B----4-:R-:W-:Y:S09]  /*18300*/  FMNMX.FTZ R0, R40, R0, !PT ;  /* 0x0000000028007209 */ /* 0x010ff20007810000 */
[----:B------:R-:W3:Y:S01]  /*18310*/  MUFU.TANH R42, R60 ;  /* 0x0000003c002a7308 */ /* 0x000ee20000002400 */
[----:B-1----:R-:W-:Y:S01]  /*18320*/  FMNMX.FTZ R104, R4, R104, !PT ;  /* 0x0000006804687209 */ /* 0x002fe20007810000 */
[--C-:B------:R-:W-:Y:S01]  /*18330*/  FFMA.FTZ R4, R176, c[0x0][0x2d0], -R110.reuse ;  /* 0x0000b400b0047a23 */ /* 0x100fe2000001086e */
[----:B-----5:R-:W-:Y:S03]  /*18340*/  FMNMX.FTZ R0, R35, R0, !PT ;  /* 0x0000000023007209 */ /* 0x020fe60007810000 */
[----:B------:R-:W-:Y:S04]  /*18350*/  FMUL.FTZ R111, R104, c[0x0][0x2d0] ;  /* 0x0000b400686f7a20 */ /* 0x000fe80000410000 */
[----:B------:R-:W1:Y:S01]  /*18360*/  MUFU.TANH R251, R61 ;  /* 0x0000003d00fb7308 */ /* 0x000e620000002400 */
[--C-:B------:R-:W-:Y:S02]  /*18370*/  FFMA.FTZ R64, R196, c[0x0][0x2d0], -R111.reuse ;  /* 0x0000b400c4407a23 */ /* 0x100fe4000001086f */
[--C-:B------:R-:W-:Y:S07]  /*18380*/  FFMA.FTZ R56, R198, c[0x0][0x2d0], -R111.reuse ;  /* 0x0000b400c6387a23 */ /* 0x100fee000001086f */
[----:B------:R-:W4:Y:S01]  /*18390*/  MUFU.TANH R206, R27 ;  /* 0x0000001b00ce7308 */ /* 0x000f220000002400 */
[----:B---3--:R-:W-:Y:S01]  /*183a0*/  FMNMX.FTZ R0, R42, R0, !PT ;  /* 0x000000002a007209 */ /* 0x008fe20007810000 */
[--C-:B------:R-:W-:Y:S08]  /*183b0*/  FFMA.FTZ R60, R195, c[0x0][0x2d0], -R111.reuse ;  /* 0x0000b400c33c7a23 */ /* 0x100ff0000001086f */
[----:B------:R-:W3:Y:S01]  /*183c0*/  MUFU.TANH R230, R30 ;  /* 0x0000001e00e67308 */ /* 0x000ee20000002400 */
[----:B-1----:R-:W-:Y:S05]  /*183d0*/  FMNMX.FTZ R0, R251, R0, !PT ;  /* 0x00000000fb007209 */ /* 0x002fea0007810000 */
[----:B------:R-:W1:Y:S04]  /*183e0*/  SHFL.BFLY PT, R103, R0, 0x2, 0x1f ;  /* 0x0c401f0000677f89 */ /* 0x000e6800000e0000 */
[----:B------:R5:W-:Y:S01]  /*183f0*/  MUFU.EX2 R227, R4 ;  /* 0x0000000400e37308 */ /* 0x000be20000000800 */
[----:B----4-:R-:W-:Y:S09]  /*18400*/  FMNMX.FTZ R6, R206, R6, !PT ;  /* 0x00000006ce067209 */ /* 0x010ff20007810000 */
[----:B------:R-:W4:Y:S01]  /*18410*/  MUFU.TANH R180, R43 ;  /* 0x0000002b00b47308 */ /* 0x000f220000002400 */
[----:B---3--:R-:W-:Y:S09]  /*18420*/  FMNMX.FTZ R6, R230, R6, !PT ;  /* 0x00000006e6067209 */ /* 0x008ff20007810000 */
[----:B------:R-:W3:Y:S01]  /*18430*/  MUFU.TANH R181, R46 ;  /* 0x0000002e00b57308 */ /* 0x000ee20000002400 */
[----:B-1----:R-:W-:Y:S01]  /*18440*/  FMNMX.FTZ R103, R0, R103, !PT ;  /* 0x0000006700677209 */ /* 0x002fe20007810000 */
[--C-:B-----5:R-:W-:Y:S01]  /*18450*/  FFMA.FTZ R4, R102, c[0x0][0x2d0], -R110.reuse ;  /* 0x0000b40066047a23 */ /* 0x120fe2000001086e */
[----:B------:R-:W-:Y:S03]  /*18460*/  FMNMX.FTZ R0, R233, R6, !PT ;  /* 0x00000006e9007209 */ /* 0x000fe60007810000 */
[----:B------:R-:W1:Y:S01]  /*18470*/  SHFL.BFLY PT, R7, R103, 0x1, 0x1f ;  /* 0x0c201f0067077f89 */ /* 0x000e6200000e0000 */
[----:B------:R-:W-:Y:S01]  /*18480*/  FMNMX.FTZ R6, R250, R0, !PT ;  /* 0x00000000fa067209 */ /* 0x000fe20007810000 */
[----:B------:R-:W-:Y:S02]  /*18490*/  FMUL.FTZ R0, R63, c[0x0][0x320] ;  /* 0x0000c8003f007a20 */ /* 0x000fe40000410000 */
[----:B------:R5:W-:Y:S01]  /*184a0*/  MUFU.EX2 R246, R4 ;  /* 0x0000000400f67308 */ /* 0x000be20000000800 */
[----:B----4-:R-:W-:Y:S09]  /*184b0*/  FMNMX.FTZ R5, R180, R6, !PT ;  /* 0x00000006b4057209 */ /* 0x010ff20007810000 */
[----:B------:R4:W-:Y:S01]  /*184c0*/  MUFU.TANH R109, R0 ;  /* 0x00000000006d7308 */ /* 0x0009e20000002400 */
[----:B---3--:R-:W-:Y:S09]  /*184d0*/  FMNMX.FTZ R5, R181, R5, !PT ;  /* 0x00000005b5057209 */ /* 0x008ff20007810000 */
[----:B------:R-:W3:Y:S01]  /*184e0*/  MUFU.TANH R182, R47 ;  /* 0x0000002f00b67308 */ /* 0x000ee20000002400 */
[----:B-1----:R-:W-:Y:S01]  /*184f0*/  FMNMX.FTZ R103, R103, R7, !PT ;  /* 0x0000000767677209 */ /* 0x002fe20007810000 */
[----:B------:R-:W-:Y:S04]  /*18500*/  @P0 IMAD.WIDE.U32 R6, R204, c[0x0][0x1e0], RZ ;  /* 0x00007800cc060a25 */ /* 0x000fe800078e00ff */
[----:B-----5:R-:W-:Y:S02]  /*18510*/  FFMA.FTZ R4, R16, c[0x0][0x2d0], -R110 ;  /* 0x0000b40010047a23 */ /* 0x020fe4000001086e */
[----:B------:R-:W-:Y:S02]  /*18520*/  FMUL.FTZ R176, R103, c[0x0][0x2d0] ;  /* 0x0000b40067b07a20 */ /* 0x000fe40000410000 */
[----:B------:R-:W1:Y:S02]  /*18530*/  MUFU.TANH R249, R58 ;  /* 0x0000003a00f97308 */ /* 0x000e640000002400 */
[----:B------:R-:W-:Y:S01]  /*18540*/  FFMA.FTZ R9, R179, c[0x0][0x2d0], -R176 ;  /* 0x0000b400b3097a23 */ /* 0x000fe200000108b0 */
[----:B------:R-:W-:Y:S01]  /*18550*/  MOV R179, R227 ;  /* 0x000000e300b37202 */ /* 0x000fe20000000f00 */
[----:B----4-:R-:W-:Y:S04]  /*18560*/  FADD.FTZ R0, -R105, R2 ;  /* 0x0000000269007221 */ /* 0x010fe80000010100 */
[----:B------:R-:W-:Y:S02]  /*18570*/  FMUL.FTZ R0, R0, c[0x0][0x2d0] ;  /* 0x0000b40000007a20 */ /* 0x000fe40000410000 */
[----:B------:R4:W-:Y:S01]  /*18580*/  MUFU.EX2 R30, R4 ;  /* 0x00000004001e7308 */ /* 0x0009e20000000800 */
[----:B---3--:R-:W-:Y:S01]  /*18590*/  FMNMX.FTZ R2, R182, R5, !PT ;  /* 0x00000005b6027209 */ /* 0x008fe20007810000 */
[----:B------:R-:W-:Y:S08]  /*185a0*/  FFMA.FTZ R5, R17, c[0x0][0x2d0], -R110 ;  /* 0x0000b40011057a23 */ /* 0x000ff0000001086e */
[----:B------:R3:W5:Y:S01]  /*185b0*/  MUFU.EX2 R101, R0 ;  /* 0x0000000000657308 */ /* 0x0007620000000800 */
[----:B-1----:R-:W-:Y:S09]  /*185c0*/  FMNMX.FTZ R2, R249, R2, !PT ;  /* 0x00000002f9027209 */ /* 0x002ff20007810000 */
[----:B------:R-:W1:Y:S01]  /*185d0*/  MUFU.TANH R238, R59 ;  /* 0x0000003b00ee7308 */ /* 0x000e620000002400 */
[----:B----4-:R-:W-:Y:S09]  /*185e0*/  FFMA.FTZ R4, R178, c[0x0][0x2d0], -R111 ;  /* 0x0000b400b2047a23 */ /* 0x010ff2000001086f */
[----:B------:R-:W4:Y:S01]  /*185f0*/  MUFU.TANH R108, R62 ;  /* 0x0000003e006c7308 */ /* 0x000f220000002400 */
[----:B---3--:R-:W-:Y:S02]  /*18600*/  FADD.FTZ R0, -R104, R3 ;  /* 0x0000000368007221 */ /* 0x008fe40000010100 */
[C---:B-----5:R-:W-:Y:S02]  /*18610*/  FMUL.FTZ R49, R101.reuse, R157 ;  /* 0x0000009d65317220 */ /* 0x060fe40000410000 */
[----:B------:R-:W-:Y:S05]  /*18620*/  FMUL.FTZ R3, R0, c[0x0][0x2d0] ;  /* 0x0000b40000037a20 */ /* 0x000fea0000410000 */
[----:B------:R3:W-:Y:S01]  /*18630*/  MUFU.EX2 R178, R4 ;  /* 0x0000000400b27308 */ /* 0x0007e20000000800 */
[C---:B------:R-:W-:Y:S02]  /*18640*/  FMUL.FTZ R65, R101.reuse, R173 ;  /* 0x000000ad65417220 */ /* 0x040fe40000410000 */
[C---:B------:R-:W-:Y:S01]  /*18650*/  FMUL.FTZ R68, R101.reuse, R68 ;  /* 0x0000004465447220 */ /* 0x040fe20000410000 */
[----:B-1----:R-:W-:Y:S01]  /*18660*/  FMNMX.FTZ R2, R238, R2, !PT ;  /* 0x00000002ee027209 */ /* 0x002fe20007810000 */
[C---:B------:R-:W-:Y:S02]  /*18670*/  FMUL.FTZ R69, R101.reuse, R69 ;  /* 0x0000004565457220 */ /* 0x040fe40000410000 */
[C---:B------:R-:W-:Y:S02]  /*18680*/  FMUL.FTZ R80, R101.reuse, R80 ;  /* 0x0000005065507220 */ /* 0x040fe40000410000 */
[C---:B------:R-:W-:Y:S01]  /*18690*/  FMUL.FTZ R81, R101.reuse, R81 ;  /* 0x0000005165517220 */ /* 0x040fe20000410000 */
[----:B------:R1:W5:Y:S01]  /*186a0*/  MUFU.EX2 R100, R3 ;  /* 0x0000000300647308 */ /* 0x0003620000000800 */
[C---:B------:R-:W-:Y:S02]  /*186b0*/  FMUL.FTZ R84, R101.reuse, R84 ;  /* 0x0000005465547220 */ /* 0x040fe40000410000 */
[----:B------:R-:W-:Y:S01]  /*186c0*/  FMUL.FTZ R85, R101, R85 ;  /* 0x0000005565557220 */ /* 0x000fe20000410000 */
[----:B----4-:R-:W-:Y:S01]  /*186d0*/  FMNMX.FTZ R0, R108, R2, !PT ;  /* 0x000000026c007209 */ /* 0x010fe20007810000 */
[----:B------:R-:W-:Y:S02]  /*186e0*/  FADD.FTZ R2, -R103, R106 ;  /* 0x0000006a67027221 */ /* 0x000fe40000010100 */
[--C-:B------:R-:W-:Y:S01]  /*186f0*/  FFMA.FTZ R106, R200, c[0x0][0x2d0], -R176.reuse ;  /* 0x0000b400c86a7a23 */ /* 0x100fe200000108b0 */
[----:B------:R-:W-:Y:S01]  /*18700*/  FMNMX.FTZ R0, R109, R0, !PT ;  /* 0x000000006d007209 */ /* 0x000fe20007810000 */
[C---:B------:R-:W-:Y:S01]  /*18710*/  FMUL.FTZ R96, R101.reuse, R96 ;  /* 0x0000006065607220 */ /* 0x040fe20000410000 */
[----:B------:R4:W-:Y:S01]  /*18720*/  MUFU.EX2 R225, R5 ;  /* 0x0000000500e17308 */ /* 0x0009e20000000800 */
[----:B------:R-:W-:Y:S02]  /*18730*/  FMUL.FTZ R97, R101, R97 ;  /* 0x0000006165617220 */ /* 0x000fe40000410000 */
[--C-:B---3--:R-:W-:Y:S07]  /*18740*/  FFMA.FTZ R4, R177, c[0x0][0x2d0], -R111.reuse ;  /* 0x0000b400b1047a23 */ /* 0x108fee000001086f */
[----:B------:R3:W-:Y:S01]  /*18750*/  MUFU.EX2 R207, R4 ;  /* 0x0000000400cf7308 */ /* 0x0007e20000000800 */
[----:B-1----:R-:W-:Y:S02]  /*18760*/  FMUL.FTZ R3, R2, c[0x0][0x2d0] ;  /* 0x0000b40002037a20 */ /* 0x002fe40000410000 */
[----:B------:R-:W1:Y:S01]  /*18770*/  SHFL.BFLY PT, R2, R0, 0x2, 0x1f ;  /* 0x0c401f0000027f89 */ /* 0x000e6200000e0000 */
[C---:B-----5:R-:W-:Y:S02]  /*18780*/  FMUL.FTZ R50, R100.reuse, R158 ;  /* 0x0000009e64327220 */ /* 0x060fe40000410000 */
[C---:B------:R-:W-:Y:S04]  /*18790*/  FMUL.FTZ R51, R100.reuse, R159 ;  /* 0x0000009f64337220 */ /* 0x040fe80000410000 */
[----:B------:R-:W-:Y:S01]  /*187a0*/  MUFU.EX2 R41, R9 ;  /* 0x0000000900297308 */ /* 0x000fe20000000800 */
[C---:B------:R-:W-:Y:S02]  /*187b0*/  FMUL.FTZ R66, R100.reuse, R174 ;  /* 0x000000ae64427220 */ /* 0x040fe40000410000 */
[----:B------:R-:W-:Y:S02]  /*187c0*/  FMUL.FTZ R67, R100, R175 ;  /* 0x000000af64437220 */ /* 0x000fe40000410000 */
[--C-:B----4-:R-:W-:Y:S02]  /*187d0*/  FFMA.FTZ R5, R18, c[0x0][0x2d0], -R111.reuse ;  /* 0x0000b40012057a23 */ /* 0x110fe4000001086f */
[----:B------:R-:W-:Y:S01]  /*187e0*/  FFMA.FTZ R18, R185, c[0x0][0x2d0], -R176 ;  /* 0x0000b400b9127a23 */ /* 0x000fe200000108b0 */
[----:B------:R-:W-:Y:S01]  /*187f0*/  MOV R185, R249 ;  /* 0x000000f900b97202 */ /* 0x000fe20000000f00 */
[C---:B------:R-:W-:Y:S01]  /*18800*/  FMUL.FTZ R70, R100.reuse, R70 ;  /* 0x0000004664467220 */ /* 0x040fe20000410000 */
[----:B------:R4:W-:Y:S01]  /*18810*/  MUFU.EX2 R29, R5 ;  /* 0x00000005001d7308 */ /* 0x0009e20000000800 */
[C---:B------:R-:W-:Y:S02]  /*18820*/  FMUL.FTZ R71, R100.reuse, R71 ;  /* 0x0000004764477220 */ /* 0x040fe40000410000 */
[C---:B------:R-:W-:Y:S01]  /*18830*/  FMUL.FTZ R82, R100.reuse, R82 ;  /* 0x0000005264527220 */ /* 0x040fe20000410000 */
[----:B---3--:R-:W-:Y:S01]  /*18840*/  @P0 SHF.R.S32.HI R4, RZ, 0x1f, R204 ;  /* 0x0000001fff040819 */ /* 0x008fe200000114cc */
[C---:B------:R-:W-:Y:S02]  /*18850*/  FMUL.FTZ R83, R100.reuse, R83 ;  /* 0x0000005364537220 */ /* 0x040fe40000410000 */
[----:B------:R-:W-:Y:S02]  /*18860*/  FMUL.FTZ R86, R100, R86 ;  /* 0x0000005664567220 */ /* 0x000fe40000410000 */
[----:B------:R-:W-:Y:S01]  /*18870*/  @P0 IMAD R4, R4, c[0x0][0x1e0], RZ ;  /* 0x0000780004040a24 */ /* 0x000fe200078e02ff */
[----:B-1----:R-:W-:Y:S01]  /*18880*/  FMNMX.FTZ R0, R0, R2, !PT ;  /* 0x0000000200007209 */ /* 0x002fe20007810000 */
[----:B------:R-:W1:Y:S01]  /*18890*/  MUFU.EX2 R3, R3 ;  /* 0x0000000300037308 */ /* 0x000e620000000800 */
[C---:B------:R-:W-:Y:S02]  /*188a0*/  FMUL.FTZ R87, R100.reuse, R87 ;  /* 0x0000005764577220 */ /* 0x040fe40000410000 */
[C---:B------:R-:W-:Y:S01]  /*188b0*/  FMUL.FTZ R98, R100.reuse, R98 ;  /* 0x0000006264627220 */ /* 0x040fe20000410000 */
[----:B------:R-:W3:Y:S01]  /*188c0*/  SHFL.BFLY PT, R2, R0, 0x1, 0x1f ;  /* 0x0c201f0000027f89 */ /* 0x000ee200000e0000 */
[----:B------:R-:W-:Y:S05]  /*188d0*/  FMUL.FTZ R99, R100, R99 ;  /* 0x0000006364637220 */ /* 0x000fea0000410000 */
[----:B------:R5:W-:Y:S01]  /*188e0*/  MUFU.EX2 R177, R18 ;  /* 0x0000001200b17308 */ /* 0x000be20000000800 */
[----:B----4-:R-:W-:Y:S01]  /*188f0*/  @P0 IMAD R5, R204, c[0x0][0x1e4], R4 ;  /* 0x00007900cc050a24 */ /* 0x010fe200078e0204 */
[----:B------:R-:W-:Y:S08]  /*18900*/  @P0 SHF.L.U32 R4, R6, 0x6, RZ ;  /* 0x0000000606040819 */ /* 0x000ff000000006ff */
[----:B------:R4:W-:Y:S01]  /*18910*/  MUFU.EX2 R249, R48 ;  /* 0x0000003000f97308 */ /* 0x0009e20000000800 */
[C---:B-1----:R-:W-:Y:S01]  /*18920*/  FMUL.FTZ R28, R3.reuse, R136 ;  /* 0x00000088031c7220 */ /* 0x042fe20000410000 */
[----:B------:R-:W-:Y:S01]  /*18930*/  MOV R136, R29 ;  /* 0x0000001d00887202 */ /* 0x000fe20000000f00 */
[----:B------:R-:W-:Y:S01]  /*18940*/  FMUL.FTZ R45, R3, R153 ;  /* 0x00000099032d7220 */ /* 0x000fe20000410000 */
[----:B---3--:R-:W-:Y:S01]  /*18950*/  FMNMX.FTZ R102, R0, R2, !PT ;  /* 0x0000000200667209 */ /* 0x008fe20007810000 */
[----:B------:R-:W-:Y:S01]  /*18960*/  FFMA.FTZ R0, R19, c[0x0][0x2d0], -R111 ;  /* 0x0000b40013007a23 */ /* 0x000fe2000001086f */
[----:B------:R-:W-:Y:S01]  /*18970*/  @P0 IADD3 R2, R7, R5, RZ ;  /* 0x0000000507020210 */ /* 0x000fe20007ffe0ff */
[----:B------:R-:W-:Y:S01]  /*18980*/  FMUL.FTZ R19, R100, R127 ;  /* 0x0000007f64137220 */ /* 0x000fe20000410000 */
[----:B--2---:R-:W-:Y:S02]  /*18990*/  @P0 IADD3 R5, P2, R4, R36, RZ ;  /* 0x0000002404050210 */ /* 0x004fe40007f5e0ff */
[----:B------:R1:W-:Y:S01]  /*189a0*/  MUFU.EX2 R33, R0 ;  /* 0x0000000000217308 */ /* 0x0003e20000000800 */
[----:B------:R-:W-:Y:S01]  /*189b0*/  @P0 SHF.L.U64.HI R2, R6, 0x6, R2 ;  /* 0x0000000606020819 */ /* 0x000fe20000010202 */
[----:B-----5:R-:W-:Y:S01]  /*189c0*/  FMUL.FTZ R18, R100, R126 ;  /* 0x0000007e64127220 */ /* 0x020fe20000410000 */
[----:B------:R-:W-:Y:S01]  /*189d0*/  @P0 LEA R14, P1, R5, c[0x0][0x1c8], 0x1 ;  /* 0x00007200050e0a11 */ /* 0x000fe200078208ff */
[C---:B------:R-:W-:Y:S01]  /*189e0*/  FMUL.FTZ R57, R3.reuse, R165 ;  /* 0x000000a503397220 */ /* 0x040fe20000410000 */
[----:B------:R-:W-:Y:S01]  /*189f0*/  @P0 IADD3.X R6, R2, R23, RZ, P2, !PT ;  /* 0x0000001702060210 */ /* 0x000fe200017fe4ff */
[C---:B------:R-:W-:Y:S02]  /*18a00*/  FMUL.FTZ R61, R3.reuse, R169 ;  /* 0x000000a9033d7220 */ /* 0x040fe40000410000 */
[----:B------:R-:W-:Y:S01]  /*18a10*/  FMUL.FTZ R72, R3, R72 ;  /* 0x0000004803487220 */ /* 0x000fe20000410000 */
[----:B------:R-:W-:Y:S01]  /*18a20*/  @P0 LEA.HI.X R15, R5, c[0x0][0x1cc], R6, 0x1, P1 ;  /* 0x00007300050f0a11 */ /* 0x000fe200008f0c06 */
[----:B------:R-:W-:Y:S01]  /*18a30*/  FMUL.FTZ R73, R3, R73 ;  /* 0x0000004903497220 */ /* 0x000fe20000410000 */
[C---:B------:R-:W-:Y:S01]  /*18a40*/  @P0 IADD3 R6, P1, R4.reuse, R24, RZ ;  /* 0x0000001804060210 */ /* 0x040fe20007f3e0ff */
[----:B----4-:R-:W-:Y:S01]  /*18a50*/  FMUL.FTZ R48, R101, R156 ;  /* 0x0000009c65307220 */ /* 0x010fe20000410000 */
[----:B------:R-:W-:Y:S01]  /*18a60*/  @P0 IADD3 R5, P2, R4, R25, RZ ;  /* 0x0000001904050210 */ /* 0x000fe20007f5e0ff */
[----:B------:R2:W-:Y:S01]  /*18a70*/  @P0 LDGSTS.E.BYPASS.LTC128B.128 [R226+0x3100], [R14.64], !P5 ;  /* 0x031000000ee20fae */ /* 0x0005e2000e901d46 */
[----:B------:R-:W-:Y:S01]  /*18a80*/  @P0 IADD3.X R8, R2, R20, RZ, P1, !PT ;  /* 0x0000001402080210 */ /* 0x000fe20000ffe4ff */
[C---:B------:R-:W-:Y:S01]  /*18a90*/  FMUL.FTZ R76, R3.reuse, R76 ;  /* 0x0000004c034c7220 */ /* 0x040fe20000410000 */
[----:B------:R-:W-:Y:S01]  /*18aa0*/  @P0 IADD3 R4, P3, R12, R4, RZ ;  /* 0x000000040c040210 */ /* 0x000fe20007f7e0ff */
[C---:B------:R-:W-:Y:S01]  /*18ab0*/  FMUL.FTZ R77, R3.reuse, R77 ;  /* 0x0000004d034d7220 */ /* 0x040fe20000410000 */
[----:B------:R-:W-:Y:S01]  /*18ac0*/  @P0 LEA R12, P1, R6, c[0x0][0x1c8], 0x1 ;  /* 0x00007200060c0a11 */ /* 0x000fe200078208ff */
[C---:B------:R-:W-:Y:S01]  /*18ad0*/  FMUL.FTZ R88, R3.reuse, R88 ;  /* 0x0000005803587220 */ /* 0x040fe20000410000 */
[----:B------:R-:W-:Y:S01]  /*18ae0*/  @P0 IADD3.X R7, R2, R21, RZ, P2, !PT ;  /* 0x0000001502070210 */ /* 0x000fe200017fe4ff */
[----:B------:R-:W-:Y:S01]  /*18af0*/  FMUL.FTZ R89, R3, R89 ;  /* 0x0000005903597220 */ /* 0x000fe20000410000 */
[C---:B------:R-:W-:Y:S01]  /*18b00*/  @P0 LEA R10, P2, R5.reuse, c[0x0][0x1c8], 0x1 ;  /* 0x00007200050a0a11 */ /* 0x040fe200078408ff */
[----:B-1----:R-:W-:Y:S01]  /*18b10*/  FADD.FTZ R0, -R102, R107 ;  /* 0x0000006b66007221 */ /* 0x002fe20000010100 */
[----:B------:R-:W-:Y:S01]  /*18b20*/  @P0 LEA.HI.X R13, R6, c[0x0][0x1cc], R8, 0x1, P1 ;  /* 0x00007300060d0a11 */ /* 0x000fe200008f0c08 */
[----:B------:R-:W-:Y:S01]  /*18b30*/  FFMA.FTZ R6, R188, c[0x0][0x2d0], -R176 ;  /* 0x0000b400bc067a23 */ /* 0x000fe200000108b0 */
[----:B------:R-:W-:Y:S01]  /*18b40*/  @P0 LEA.HI.X R11, R5, c[0x0][0x1cc], R7, 0x1, P2 ;  /* 0x00007300050b0a11 */ /* 0x000fe200010f0c07 */
[----:B------:R-:W-:Y:S01]  /*18b50*/  FMUL.FTZ R0, R0, c[0x0][0x2d0] ;  /* 0x0000b40000007a20 */ /* 0x000fe20000410000 */
[C---:B------:R-:W-:Y:S01]  /*18b60*/  @P0 IADD3 R9, P2, R4.reuse, R36, RZ ;  /* 0x0000002404090210 */ /* 0x040fe20007f5e0ff */
[----:B------:R1:W-:Y:S01]  /*18b70*/  MUFU.EX2 R31, R6 ;  /* 0x00000006001f7308 */ /* 0x0003e20000000800 */
[----:B------:R-:W-:Y:S01]  /*18b80*/  @P0 IADD3 R7, P1, R4, R25, RZ ;  /* 0x0000001904070210 */ /* 0x000fe20007f3e0ff */
[----:B------:R3:W-:Y:S01]  /*18b90*/  @P0 LDGSTS.E.BYPASS.LTC128B.128 [R226+0x4100], [R10.64], !P6 ;  /* 0x041000000ae20fae */ /* 0x0007e2000f101d46 */
[----:B------:R-:W-:Y:S01]  /*18ba0*/  @P0 IADD3.X R2, R26, R2, RZ, P3, !PT ;  /* 0x000000021a020210 */ /* 0x000fe20001ffe4ff */
[C---:B------:R-:W-:Y:S01]  /*18bb0*/  FMUL.FTZ R25, R3.reuse, R133 ;  /* 0x0000008503197220 */ /* 0x040fe20000410000 */
[----:B------:R-:W-:Y:S01]  /*18bc0*/  @P0 IADD3 R5, P3, R4, R24, RZ ;  /* 0x0000001804050210 */ /* 0x000fe20007f7e0ff */
[C---:B------:R-:W-:Y:S01]  /*18bd0*/  FMUL.FTZ R24, R3.reuse, R132 ;  /* 0x0000008403187220 */ /* 0x040fe20000410000 */
[C---:B------:R-:W-:Y:S01]  /*18be0*/  @P0 IADD3.X R16, R2.reuse, R23, RZ, P2, !PT ;  /* 0x0000001702100210 */ /* 0x040fe200017fe4ff */
[C---:B------:R-:W-:Y:S01]  /*18bf0*/  FMUL.FTZ R92, R3.reuse, R92 ;  /* 0x0000005c035c7220 */ /* 0x040fe20000410000 */
[C---:B------:R-:W-:Y:S01]  /*18c00*/  @P0 IADD3.X R17, R2.reuse, R21, RZ, P1, !PT ;  /* 0x0000001502110210 */ /* 0x040fe20000ffe4ff */
[----:B------:R-:W3:Y:S01]  /*18c10*/  MUFU.EX2 R0, R0 ;  /* 0x0000000000007308 */ /* 0x000ee20000000800 */
[----:B------:R-:W-:Y:S01]  /*18c20*/  @P0 IADD3.X R2, R2, R20, RZ, P3, !PT ;  /* 0x0000001402020210 */ /* 0x000fe20001ffe4ff */
[----:B------:R-:W-:Y:S01]  /*18c30*/  FMUL.FTZ R93, R3, R93 ;  /* 0x0000005d035d7220 */ /* 0x000fe20000410000 */
[----:B------:R-:W-:Y:S02]  /*18c40*/  ISETP.NE.AND P3, PT, R228, RZ, PT ;  /* 0x000000ffe400720c */ /* 0x000fe40003f65270 */
[----:B------:R-:W-:Y:S02]  /*18c50*/  @P0 LEA R8, P4, R9, c[0x0][0x1c8], 0x1 ;  /* 0x0000720009080a11 */ /* 0x000fe400078808ff */
[----:B------:R-:W-:Y:S02]  /*18c60*/  @P0 LEA R4, P1, R5, c[0x0][0x1c8], 0x1 ;  /* 0x0000720005040a11 */ /* 0x000fe400078208ff */
[----:B------:R-:W-:Y:S01]  /*18c70*/  @P0 LEA.HI.X R9, R9, c[0x0][0x1cc], R16, 0x1, P4 ;  /* 0x0000730009090a11 */ /* 0x000fe200020f0c10 */
[----:B------:R-:W-:Y:S01]  /*18c80*/  FMUL.FTZ R16, R101, R124 ;  /* 0x0000007c65107220 */ /* 0x000fe20000410000 */
[----:B------:R-:W-:Y:S01]  /*18c90*/  @P0 LEA.HI.X R5, R5, c[0x0][0x1cc], R2, 0x1, P1 ;  /* 0x0000730005050a11 */ /* 0x000fe200008f0c02 */
[----:B------:R-:W-:Y:S01]  /*18ca0*/  FFMA.FTZ R2, R184, c[0x0][0x2d0], -R176 ;  /* 0x0000b400b8027a23 */ /* 0x000fe200000108b0 */
[----:B------:R-:W-:Y:S02]  /*18cb0*/  MOV R107, R225 ;  /* 0x000000e1006b7202 */ /* 0x000fe40000000f00 */
[C---:B-1----:R-:W-:Y:S01]  /*18cc0*/  @P0 LEA R6, P2, R7.reuse, c[0x0][0x1c8], 0x1 ;  /* 0x0000720007060a11 */ /* 0x042fe200078408ff */
[----:B------:R1:W-:Y:S01]  /*18cd0*/  @P0 LDGSTS.E.BYPASS.LTC128B.128 [R226+0x5100], [R12.64], !P3 ;  /* 0x051000000ce20fae */ /* 0x0003e2000d901d46 */
[----:B------:R4:W5:Y:S01]  /*18ce0*/  MUFU.EX2 R32, R2 ;  /* 0x0000000200207308 */ /* 0x0009620000000800 */
[----:B------:R-:W-:Y:S02]  /*18cf0*/  MOV R184, R207 ;  /* 0x000000cf00b87202 */ /* 0x000fe40000000f00 */
[----:B------:R-:W-:Y:S01]  /*18d00*/  @P0 LEA.HI.X R7, R7, c[0x0][0x1cc], R17, 0x1, P2 ;  /* 0x0000730007070a11 */ /* 0x000fe200010f0c11 */
[----:B------:R-:W-:Y:S01]  /*18d10*/  FMUL.FTZ R17, R101, R125 ;  /* 0x0000007d65117220 */ /* 0x000fe20000410000 */
[----:B------:R-:W-:Y:S02]  /*18d20*/  MOV R133, R242 ;  /* 0x000000f200857202 */ /* 0x000fe40000000f00 */
[----:B------:R5:W-:Y:S01]  /*18d30*/  @P0 LDGSTS.E.BYPASS.LTC128B.128 [R226+0x3900], [R8.64], !P5 ;  /* 0x0390000008e20fae */ /* 0x000be2000e901d46 */
[C---:B---3--:R-:W-:Y:S01]  /*18d40*/  FMUL.FTZ R11, R0.reuse, R119 ;  /* 0x00000077000b7220 */ /* 0x048fe20000410000 */
[----:B------:R-:W-:Y:S01]  /*18d50*/  MOV R132, R241 ;  /* 0x000000f100847202 */ /* 0x000fe20000000f00 */
[C---:B--2---:R-:W-:Y:S01]  /*18d60*/  FMUL.FTZ R14, R0.reuse, R122 ;  /* 0x0000007a000e7220 */ /* 0x044fe20000410000 */
[----:B------:R-:W-:Y:S01]  /*18d70*/  MOV R188, R248 ;  /* 0x000000f800bc7202 */ /* 0x000fe20000000f00 */
[C---:B------:R-:W-:Y:S02]  /*18d80*/  FMUL.FTZ R15, R0.reuse, R123 ;  /* 0x0000007b000f7220 */ /* 0x040fe40000410000 */
[C---:B------:R-:W-:Y:S01]  /*18d90*/  FMUL.FTZ R27, R0.reuse, R135 ;  /* 0x00000087001b7220 */ /* 0x040fe20000410000 */
[----:B------:R2:W-:Y:S01]  /*18da0*/  @P0 LDGSTS.E.BYPASS.LTC128B.128 [R226+0x4900], [R6.64], !P6 ;  /* 0x0490000006e20fae */ /* 0x0005e2000f101d46 */
[----:B------:R-:W-:Y:S01]  /*18db0*/  MOV R135, R41 ;  /* 0x0000002900877202 */ /* 0x000fe20000000f00 */
[C---:B------:R-:W-:Y:S01]  /*18dc0*/  FMUL.FTZ R26, R0.reuse, R134 ;  /* 0x00000086001a7220 */ /* 0x040fe20000410000 */
[----:B------:R-:W-:Y:S01]  /*18dd0*/  MOV R134, R246 ;  /* 0x000000f600867202 */ /* 0x000fe20000000f00 */
[C---:B------:R-:W-:Y:S01]  /*18de0*/  FMUL.FTZ R43, R0.reuse, R151 ;  /* 0x00000097002b7220 */ /* 0x040fe20000410000 */
[----:B------:R-:W-:Y:S01]  /*18df0*/  MOV R151, R236 ;  /* 0x000000ec00977202 */ /* 0x000fe20000000f00 */
[----:B------:R-:W-:Y:S02]  /*18e00*/  FMUL.FTZ R46, R0, R154 ;  /* 0x0000009a002e7220 */ /* 0x000fe40000410000 */
[----:B------:R3:W-:Y:S01]  /*18e10*/  @P0 LDGSTS.E.BYPASS.LTC128B.128 [R226+0x5900], [R4.64], !P3 ;  /* 0x0590000004e20fae */ /* 0x0007e2000d901d46 */
[----:B----4-:R-:W-:Y:S02]  /*18e20*/  FMUL.FTZ R2, R102, c[0x0][0x2d0] ;  /* 0x0000b40066027a20 */ /* 0x010fe40000410000 */
[----:B-1----:R-:W-:Y:S02]  /*18e30*/  FMUL.FTZ R12, R3, R120 ;  /* 0x00000078030c7220 */ /* 0x002fe40000410000 */
[--C-:B------:R-:W-:Y:S01]  /*18e40*/  FFMA.FTZ R10, R189, c[0x0][0x2d0], -R2.reuse ;  /* 0x0000b400bd0a7a23 */ /* 0x100fe20000010802 */
[----:B------:R-:W-:Y:S01]  /*18e50*/  MOV R189, R237 ;  /* 0x000000ed00bd7202 */ /* 0x000fe20000000f00 */
[C---:B------:R-:W-:Y:S01]  /*18e60*/  FMUL.FTZ R13, R3.reuse, R121 ;  /* 0x00000079030d7220 */ /* 0x040fe20000410000 */
[----:B------:R-:W1:Y:S01]  /*18e70*/  LDSM.16.MT88.4 R20, [R209+0x100] ;  /* 0x00010000d114783b */ /* 0x000e620000004200 */
[----:B------:R4:W-:Y:S01]  /*18e80*/  MUFU.EX2 R207, R10 ;  /* 0x0000000a00cf7308 */ /* 0x0009e20000000800 */
[----:B------:R-:W-:Y:S02]  /*18e90*/  FMUL.FTZ R47, R0, R155 ;  /* 0x0000009b002f7220 */ /* 0x000fe40000410000 */
[----:B-----5:R-:W-:Y:S01]  /*18ea0*/  FMUL.FTZ R8, R3, R116 ;  /* 0x0000007403087220 */ /* 0x020fe20000410000 */
[----:B------:R-:W-:Y:S01]  /*18eb0*/  F2FP.PACK_AB R116, R31, R41 ;  /* 0x000000291f74723e */ /* 0x000fe200000000ff */
[C---:B------:R-:W-:Y:S02]  /*18ec0*/  FMUL.FTZ R9, R3.reuse, R117 ;  /* 0x0000007503097220 */ /* 0x040fe40000410000 */
[----:B------:R-:W5:Y:S01]  /*18ed0*/  LDSM.16.MT88.4 R36, [R210+0x100] ;  /* 0x00010000d224783b */ /* 0x000f620000004200 */
[----:B------:R-:W-:Y:S01]  /*18ee0*/  FMUL.FTZ R41, R3, R149 ;  /* 0x0000009503297220 */ /* 0x000fe20000410000 */
[----:B------:R-:W-:Y:S01]  /*18ef0*/  MOV R149, R243 ;  /* 0x000000f300957202 */ /* 0x000fe20000000f00 */
[C---:B--2---:R-:W-:Y:S01]  /*18f00*/  FMUL.FTZ R6, R100.reuse, R114 ;  /* 0x0000007264067220 */ /* 0x044fe20000410000 */
[-C--:B------:R-:W-:Y:S01]  /*18f10*/  F2FP.PACK_AB R114, R107, R30.reuse ;  /* 0x0000001e6b72723e */ /* 0x080fe200000000ff */
[----:B------:R-:W-:Y:S01]  /*18f20*/  FMUL.FTZ R7, R100, R115 ;  /* 0x0000007364077220 */ /* 0x000fe20000410000 */
[----:B------:R-:W-:Y:S01]  /*18f30*/  F2FP.PACK_AB R115, R33, R29 ;  /* 0x0000001d2173723e */ /* 0x000fe200000000ff */
[----:B------:R-:W-:Y:S01]  /*18f40*/  FMUL.FTZ R29, R3, R137 ;  /* 0x00000089031d7220 */ /* 0x000fe20000410000 */
[----:B------:R-:W-:Y:S01]  /*18f50*/  MOV R137, R30 ;  /* 0x0000001e00897202 */ /* 0x000fe20000000f00 */
[----:B------:R-:W-:Y:S01]  /*18f60*/  FMUL.FTZ R30, R0, R138 ;  /* 0x0000008a001e7220 */ /* 0x000fe20000410000 */
[----:B------:R-:W-:Y:S01]  /*18f70*/  MOV R138, R31 ;  /* 0x0000001f008a7202 */ /* 0x000fe20000000f00 */
[----:B---3--:R-:W-:Y:S01]  /*18f80*/  FFMA.FTZ R4, R190, c[0x0][0x2d0], -R2 ;  /* 0x0000b400be047a23 */ /* 0x008fe20000010802 */
[----:B------:R-:W-:Y:S01]  /*18f90*/  MOV R190, R251 ;  /* 0x000000fb00be7202 */ /* 0x000fe20000000f00 */
[----:B------:R-:W-:Y:S01]  /*18fa0*/  FMUL.FTZ R31, R0, R139 ;  /* 0x0000008b001f7220 */ /* 0x000fe20000410000 */
[----:B------:R-:W-:Y:S01]  /*18fb0*/  MOV R139, R32 ;  /* 0x00000020008b7202 */ /* 0x000fe20000000f00 */
[----:B------:R-:W2:Y:S01]  /*18fc0*/  MUFU.EX2 R225, R4 ;  /* 0x0000000400e17308 */ /* 0x000ea20000000800 */
[C---:B------:R-:W-:Y:S01]  /*18fd0*/  FMUL.FTZ R5, R101.reuse, R113 ;  /* 0x0000007165057220 */ /* 0x040fe20000410000 */
[----:B------:R-:W-:Y:S01]  /*18fe0*/  F2FP.PACK_AB R113, R184, R178 ;  /* 0x000000b2b871723e */ /* 0x000fe200000000ff */
[----:B----4-:R-:W-:Y:S01]  /*18ff0*/  FMUL.FTZ R10, R0, R118 ;  /* 0x00000076000a7220 */ /* 0x010fe20000410000 */
[----:B------:R-:W-:Y:S01]  /*19000*/  F2FP.PACK_AB R118, R32, R177 ;  /* 0x000000b12076723e */ /* 0x000fe200000000ff */
[C---:B------:R-:W-:Y:S01]  /*19010*/  FMUL.FTZ R32, R101.reuse, R140 ;  /* 0x0000008c65207220 */ /* 0x040fe20000410000 */
[----:B------:R-:W-:Y:S01]  /*19020*/  MOV R140, R33 ;  /* 0x00000021008c7202 */ /* 0x000fe20000000f00 */
[----:B------:R-:W-:Y:S01]  /*19030*/  FMUL.FTZ R33, R101, R141 ;  /* 0x0000008d65217220 */ /* 0x000fe20000410000 */
[----:B------:R-:W-:Y:S01]  /*19040*/  MOV R141, R34 ;  /* 0x00000022008d7202 */ /* 0x000fe20000000f00 */
[C---:B------:R-:W-:Y:S01]  /*19050*/  FMUL.FTZ R34, R100.reuse, R142 ;  /* 0x0000008e64227220 */ /* 0x040fe20000410000 */
[----:B------:R-:W-:Y:S01]  /*19060*/  MOV R142, R35 ;  /* 0x00000023008e7202 */ /* 0x000fe20000000f00 */
[----:B------:R-:W-:Y:S01]  /*19070*/  FMUL.FTZ R35, R100, R143 ;  /* 0x0000008f64237220 */ /* 0x000fe20000410000 */
[----:B------:R-:W-:Y:S01]  /*19080*/  MOV R143, R40 ;  /* 0x00000028008f7202 */ /* 0x000fe20000000f00 */
[----:B------:R-:W-:Y:S01]  /*19090*/  FFMA.FTZ R40, R194, c[0x0][0x2d0], -R110 ;  /* 0x0000b400c2287a23 */ /* 0x000fe2000001086e */
[----:B------:R-:W3:Y:S01]  /*190a0*/  LDSM.16.MT88.4 R52, [R209+0x1100] ;  /* 0x00110000d134783b */ /* 0x000ee20000004200 */
[C---:B------:R-:W-:Y:S02]  /*190b0*/  FMUL.FTZ R58, R0.reuse, R166 ;  /* 0x000000a6003a7220 */ /* 0x040fe40000410000 */
[----:B------:R4:W-:Y:S01]  /*190c0*/  MUFU.EX2 R251, R40 ;  /* 0x0000002800fb7308 */ /* 0x0009e20000000800 */
[C---:B------:R-:W-:Y:S02]  /*190d0*/  FMUL.FTZ R59, R0.reuse, R167 ;  /* 0x000000a7003b7220 */ /* 0x040fe40000410000 */
[C---:B------:R-:W-:Y:S02]  /*190e0*/  FMUL.FTZ R62, R0.reuse, R170 ;  /* 0x000000aa003e7220 */ /* 0x040fe40000410000 */
[----:B------:R-:W1:Y:S01]  /*190f0*/  LDSM.16.MT88.4 R120, [R210+0x1100] ;  /* 0x00110000d278783b */ /* 0x000e620000004200 */
[C---:B------:R-:W-:Y:S01]  /*19100*/  FMUL.FTZ R63, R0.reuse, R171 ;  /* 0x000000ab003f7220 */ /* 0x040fe20000410000 */
[----:B--2---:R-:W-:Y:S01]  /*19110*/  F2FP.PACK_AB R117, R225, R207 ;  /* 0x000000cfe175723e */ /* 0x004fe200000000ff */
[--C-:B------:R-:W-:Y:S01]  /*19120*/  FFMA.FTZ R4, R187, c[0x0][0x2d0], -R2.reuse ;  /* 0x0000b400bb047a23 */ /* 0x100fe20000010802 */
[----:B------:R-:W-:Y:S01]  /*19130*/  MOV R187, R238 ;  /* 0x000000ee00bb7202 */ /* 0x000fe20000000f00 */
[C---:B------:R-:W-:Y:S02]  /*19140*/  FMUL.FTZ R74, R0.reuse, R74 ;  /* 0x0000004a004a7220 */ /* 0x040fe40000410000 */
[----:B------:R2:W-:Y:S01]  /*19150*/  MUFU.EX2 R227, R4 ;  /* 0x0000000400e37308 */ /* 0x0005e20000000800 */
[----:B------:R-:W1:Y:S01]  /*19160*/  LDSM.16.MT88.4 R124, [R209+0x2100] ;  /* 0x00210000d17c783b */ /* 0x000e620000004200 */
[C---:B------:R-:W-:Y:S02]  /*19170*/  FMUL.FTZ R75, R0.reuse, R75 ;  /* 0x0000004b004b7220 */ /* 0x040fe40000410000 */
[C---:B------:R-:W-:Y:S02]  /*19180*/  FMUL.FTZ R78, R0.reuse, R78 ;  /* 0x0000004e004e7220 */ /* 0x040fe40000410000 */
[C---:B------:R-:W-:Y:S02]  /*19190*/  FMUL.FTZ R79, R0.reuse, R79 ;  /* 0x0000004f004f7220 */ /* 0x040fe40000410000 */
[C---:B------:R-:W-:Y:S01]  /*191a0*/  FMUL.FTZ R90, R0.reuse, R90 ;  /* 0x0000005a005a7220 */ /* 0x040fe20000410000 */
[----:B------:R-:W-:Y:S01]  /*191b0*/  LDSM.16.MT88.4 R156, [R209+0x1d00] ;  /* 0x001d0000d19c783b */ /* 0x000fe20000004200 */
[C---:B------:R-:W-:Y:S02]  /*191c0*/  FMUL.FTZ R91, R0.reuse, R91 ;  /* 0x0000005b005b7220 */ /* 0x040fe40000410000 */
[----:B----4-:R-:W-:Y:S01]  /*191d0*/  FMUL.FTZ R40, R3, R148 ;  /* 0x0000009403287220 */ /* 0x010fe20000410000 */
[----:B------:R-:W-:Y:S01]  /*191e0*/  MOV R148, R244 ;  /* 0x000000f400947202 */ /* 0x000fe20000000f00 */
[C---:B------:R-:W-:Y:S01]  /*191f0*/  FMUL.FTZ R94, R0.reuse, R94 ;  /* 0x0000005e005e7220 */ /* 0x040fe20000410000 */
[----:B------:R4:W-:Y:S01]  /*19200*/  MUFU.EX2 R244, R106 ;  /* 0x0000006a00f47308 */ /* 0x0009e20000000800 */
[----:B------:R-:W-:Y:S01]  /*19210*/  FMUL.FTZ R95, R0, R95 ;  /* 0x0000005f005f7220 */ /* 0x000fe20000410000 */
[----:B------:R-:W0:Y:S01]  /*19220*/  LDGDEPBAR ;  /* 0x00000000000079af */ /* 0x000e220000000000 */
[--C-:B------:R-:W-:Y:S02]  /*19230*/  FFMA.FTZ R108, R108, c[0x0][0x2d0], -R2.reuse ;  /* 0x0000b4006c6c7a23 */ /* 0x100fe40000010802 */
[----:B--2---:R-:W-:Y:S01]  /*19240*/  FFMA.FTZ R4, R186, c[0x0][0x2d0], -R2 ;  /* 0x0000b400ba047a23 */ /* 0x004fe20000010802 */
[----:B------:R-:W-:Y:S04]  /*19250*/  MOV R186, R239 ;  /* 0x000000ef00ba7202 */ /* 0x000fe80000000f00 */
[----:B------:R2:W1:Y:S01]  /*19260*/  MUFU.EX2 R228, R4 ;  /* 0x0000000400e47308 */ /* 0x0004620000000800 */
[----:B------:R-:W-:Y:S01]  /*19270*/  MOV R192, R186 ;  /* 0x000000ba00c07202 */ /* 0x000fe20000000f00 */
[--C-:B----4-:R-:W-:Y:S08]  /*19280*/  FFMA.FTZ R106, R199, c[0x0][0x2d0], -R176.reuse ;  /* 0x0000b400c76a7a23 */ /* 0x110ff000000108b0 */
[----:B------:R4:W3:Y:S01]  /*19290*/  MUFU.EX2 R243, R106 ;  /* 0x0000006a00f37308 */ /* 0x0008e20000000800 */
[C---:B--2---:R-:W-:Y:S01]  /*192a0*/  FMUL.FTZ R4, R101.reuse, R112 ;  /* 0x0000007065047220 */ /* 0x044fe20000410000 */
[----:B------:R-:W-:Y:S02]  /*192b0*/  F2FP.PACK_AB R112, R246, R179 ;  /* 0x000000b3f670723e */ /* 0x000fe400000000ff */
[----:B-1----:R-:W-:Y:S06]  /*192c0*/  F2FP.PACK_AB R119, R228, R227 ;  /* 0x000000e3e477723e */ /* 0x002fec00000000ff */
[----:B------:R1:W-:Y:S01]  /*192d0*/  MUFU.EX2 R246, R60 ;  /* 0x0000003c00f67308 */ /* 0x0003e20000000800 */
[-C--:B------:R-:W-:Y:S05]  /*192e0*/  HMMA.16816.F32 R4, R112, R20.reuse, R4 ;  /* 0x000000147004723c */ /* 0x080fea0000001804 */
[--C-:B----4-:R-:W-:Y:S03]  /*192f0*/  FFMA.FTZ R106, R202, c[0x0][0x2d0], -R176.reuse ;  /* 0x0000b400ca6a7a23 */ /* 0x110fe600000108b0 */
[C---:B------:R-:W-:Y:S01]  /*19300*/  HMMA.16816.F32 R8, R116.reuse, R20, R8 ;  /* 0x000000147408723c */ /* 0x040fe20000001808 */
[----:B------:R2:W-:Y:S06]  /*19310*/  MUFU.EX2 R242, R106 ;  /* 0x0000006a00f27308 */ /* 0x0005ec0000000800 */
[C---:B------:R-:W-:Y:S01]  /*19320*/  FMUL.FTZ R20, R101.reuse, R128 ;  /* 0x0000008065147220 */ /* 0x040fe20000410000 */
[-C--:B------:R-:W-:Y:S04]  /*19330*/  HMMA.16816.F32 R12, R116, R22.reuse, R12 ;  /* 0x00000016740c723c */ /* 0x080fe8000000180c */
[----:B------:R-:W-:Y:S02]  /*19340*/  FMUL.FTZ R21, R101, R129 ;  /* 0x0000008165157220 */ /* 0x000fe40000410000 */
[----:B-1----:R-:W-:Y:S02]  /*19350*/  FMUL.FTZ R60, R3, R168 ;  /* 0x000000a8033c7220 */ /* 0x002fe40000410000 */
[C---:B------:R-:W-:Y:S07]  /*19360*/  HMMA.16816.F32 R16, R112.reuse, R22, R16 ;  /* 0x000000167010723c */ /* 0x040fee0000001810 */
[C---:B------:R-:W-:Y:S02]  /*19370*/  FMUL.FTZ R22, R100.reuse, R130 ;  /* 0x0000008264167220 */ /* 0x040fe40000410000 */
[C---:B------:R-:W-:Y:S02]  /*19380*/  FMUL.FTZ R23, R100.reuse, R131 ;  /* 0x0000008364177220 */ /* 0x040fe40000410000 */
[----:B------:R-:W-:Y:S01]  /*19390*/  LDSM.16.MT88.4 R128, [R210+0x500] ;  /* 0x00050000d280783b */ /* 0x000fe20000004200 */
[----:B--2---:R-:W-:Y:S04]  /*193a0*/  FFMA.FTZ R106, R201, c[0x0][0x2d0], -R176 ;  /* 0x0000b400c96a7a23 */ /* 0x004fe800000108b0 */
[-C--:B-----5:R-:W-:Y:S01]  /*193b0*/  HMMA.16816.F32 R20, R112, R36.reuse, R20 ;  /* 0x000000247014723c */ /* 0x0a0fe20000001814 */
[----:B------:R1:W2:Y:S07]  /*193c0*/  MUFU.EX2 R241, R106 ;  /* 0x0000006a00f17308 */ /* 0x0002ae0000000800 */
[C---:B------:R-:W-:Y:S07]  /*193d0*/  HMMA.16816.F32 R24, R116.reuse, R36, R24 ;  /* 0x000000247418723c */ /* 0x040fee0000001818 */
[----:B------:R-:W-:Y:S01]  /*193e0*/  FFMA.FTZ R36, R193, c[0x0][0x2d0], -R110 ;  /* 0x0000b400c1247a23 */ /* 0x000fe2000001086e */
[-C--:B------:R-:W-:Y:S04]  /*193f0*/  HMMA.16816.F32 R28, R116, R38.reuse, R28 ;  /* 0x00000026741c723c */ /* 0x080fe8000000181c */
[----:B------:R-:W-:Y:S01]  /*19400*/  MOV R193, R252 ;  /* 0x000000fc00c17202 */ /* 0x000fe20000000f00 */
[----:B------:R-:W-:Y:S01]  /*19410*/  FMUL.FTZ R37, R101, R145 ;  /* 0x0000009165257220 */ /* 0x000fe20000410000 */
[----:B------:R4:W-:Y:S01]  /*19420*/  MUFU.EX2 R252, R36 ;  /* 0x0000002400fc7308 */ /* 0x0009e20000000800 */
[----:B------:R-:W-:Y:S01]  /*19430*/  MOV R145, R250 ;  /* 0x000000fa00917202 */ /* 0x000fe20000000f00 */
[C---:B------:R-:W-:Y:S04]  /*19440*/  HMMA.16816.F32 R32, R112.reuse, R38, R32 ;  /* 0x000000267020723c */ /* 0x040fe80000001820 */
[--C-:B-1----:R-:W-:Y:S03]  /*19450*/  FFMA.FTZ R106, R205, c[0x0][0x2d0], -R2.reuse ;  /* 0x0000b400cd6a7a23 */ /* 0x102fe60000010802 */
[C---:B------:R-:W-:Y:S01]  /*19460*/  FMUL.FTZ R38, R100.reuse, R146 ;  /* 0x0000009264267220 */ /* 0x040fe20000410000 */
[----:B------:R1:W-:Y:S01]  /*19470*/  MUFU.EX2 R250, R44 ;  /* 0x0000002c00fa7308 */ /* 0x0003e20000000800 */
[----:B------:R-:W-:Y:S03]  /*19480*/  FMUL.FTZ R39, R100, R147 ;  /* 0x0000009364277220 */ /* 0x000fe60000410000 */
[----:B------:R-:W-:Y:S02]  /*19490*/  MOV R146, R247 ;  /* 0x000000f700927202 */ /* 0x000fe40000000f00 */
[----:B------:R-:W-:Y:S04]  /*194a0*/  MOV R147, R245 ;  /* 0x000000f500937202 */ /* 0x000fe80000000f00 */
[----:B------:R5:W-:Y:S01]  /*194b0*/  MUFU.EX2 R247, R56 ;  /* 0x0000003800f77308 */ /* 0x000be20000000800 */
[----:B----4-:R-:W-:Y:S01]  /*194c0*/  FMUL.FTZ R36, R101, R144 ;  /* 0x0000009065247220 */ /* 0x010fe20000410000 */
[----:B------:R-:W-:Y:S01]  /*194d0*/  MOV R144, R42 ;  /* 0x0000002a00907202 */ /* 0x000fe20000000f00 */
[----:B------:R-:W-:Y:S01]  /*194e0*/  FMUL.FTZ R42, R0, R150 ;  /* 0x00000096002a7220 */ /* 0x000fe20000410000 */
[----:B------:R-:W-:Y:S06]  /*194f0*/  MOV R150, R240 ;  /* 0x000000f000967202 */ /* 0x000fec0000000f00 */
[----:B------:R4:W-:Y:S01]  /*19500*/  MUFU.EX2 R245, R64 ;  /* 0x0000004000f57308 */ /* 0x0009e20000000800 */
[-C--:B---3--:R-:W-:Y:S03]  /*19510*/  HMMA.16816.F32 R36, R112, R52.reuse, R36 ;  /* 0x000000347024723c */ /* 0x088fe60000001824 */
[C---:B-1----:R-:W-:Y:S01]  /*19520*/  FMUL.FTZ R44, R3.reuse, R152 ;  /* 0x00000098032c7220 */ /* 0x042fe20000410000 */
[----:B------:R-:W-:Y:S04]  /*19530*/  MOV R152, R188 ;  /* 0x000000bc00987202 */ /* 0x000fe80000000f00 */
[C---:B------:R-:W-:Y:S04]  /*19540*/  HMMA.16816.F32 R40, R116.reuse, R52, R40 ;  /* 0x000000347428723c */ /* 0x040fe80000001828 */
[----:B-----5:R-:W-:Y:S03]  /*19550*/  FMUL.FTZ R56, R3, R164 ;  /* 0x000000a403387220 */ /* 0x020fe60000410000 */
[--C-:B------:R-:W-:Y:S01]  /*19560*/  FFMA.FTZ R52, R197, c[0x0][0x2d0], -R111.reuse ;  /* 0x0000b400c5347a23 */ /* 0x100fe2000001086f */
[-C--:B------:R-:W-:Y:S01]  /*19570*/  HMMA.16816.F32 R44, R116, R54.reuse, R44 ;  /* 0x00000036742c723c */ /* 0x080fe2000000182c */
[----:B------:R1:W-:Y:S03]  /*19580*/  MUFU.EX2 R197, R106 ;  /* 0x0000006a00c57308 */ /* 0x0003e60000000800 */
[C---:B------:R-:W-:Y:S02]  /*19590*/  FMUL.FTZ R53, R101.reuse, R161 ;  /* 0x000000a165357220 */ /* 0x040fe40000410000 */
[C---:B----4-:R-:W-:Y:S02]  /*195a0*/  FMUL.FTZ R64, R101.reuse, R172 ;  /* 0x000000ac65407220 */ /* 0x050fe40000410000 */
[C---:B------:R-:W-:Y:S01]  /*195b0*/  HMMA.16816.F32 R48, R112.reuse, R54, R48 ;  /* 0x000000367030723c */ /* 0x040fe20000001830 */
[----:B------:R-:W-:Y:S02]  /*195c0*/  LDSM.16.MT88.4 R172, [R210+0x1d00] ;  /* 0x001d0000d2ac783b */ /* 0x000fe40000004200 */
[----:B------:R3:W-:Y:S04]  /*195d0*/  MUFU.EX2 R248, R52 ;  /* 0x0000003400f87308 */ /* 0x0007e80000000800 */
[C---:B------:R-:W-:Y:S02]  /*195e0*/  FMUL.FTZ R54, R100.reuse, R162 ;  /* 0x000000a264367220 */ /* 0x040fe40000410000 */
[----:B------:R-:W-:Y:S03]  /*195f0*/  FMUL.FTZ R55, R100, R163 ;  /* 0x000000a364377220 */ /* 0x000fe60000410000 */
[--C-:B-1----:R-:W-:Y:S04]  /*19600*/  FFMA.FTZ R106, R206, c[0x0][0x2d0], -R2.reuse ;  /* 0x0000b400ce6a7a23 */ /* 0x102fe80000010802 */
[----:B------:R1:W4:Y:S01]  /*19610*/  MUFU.EX2 R196, R106 ;  /* 0x0000006a00c47308 */ /* 0x0003220000000800 */
[----:B---3--:R-:W-:Y:S07]  /*19620*/  FMUL.FTZ R52, R101, R160 ;  /* 0x000000a065347220 */ /* 0x008fee0000410000 */
[-C--:B------:R-:W-:Y:S08]  /*19630*/  HMMA.16816.F32 R52, R112, R120.reuse, R52 ;  /* 0x000000787034723c */ /* 0x080ff00000001834 */
[C---:B------:R-:W-:Y:S04]  /*19640*/  HMMA.16816.F32 R56, R116.reuse, R120, R56 ;  /* 0x000000787438723c */ /* 0x040fe80000001838 */
[--C-:B-1----:R-:W-:Y:S04]  /*19650*/  FFMA.FTZ R106, R230, c[0x0][0x2d0], -R2.reuse ;  /* 0x0000b400e66a7a23 */ /* 0x102fe80000010802 */
[-C--:B------:R-:W-:Y:S01]  /*19660*/  HMMA.16816.F32 R60, R116, R122.reuse, R60 ;  /* 0x0000007a743c723c */ /* 0x080fe2000000183c */
[----:B------:R1:W-:Y:S07]  /*19670*/  MUFU.EX2 R191, R106 ;  /* 0x0000006a00bf7308 */ /* 0x0003ee0000000800 */
[C---:B------:R-:W-:Y:S01]  /*19680*/  HMMA.16816.F32 R64, R112.reuse, R122, R64 ;  /* 0x0000007a7040723c */ /* 0x040fe20000001840 */
[----:B------:R-:W3:Y:S07]  /*19690*/  LDSM.16.MT88.4 R120, [R210+0x2100] ;  /* 0x00210000d278783b */ /* 0x000eee0000004200 */
[-C--:B------:R-:W-:Y:S08]  /*196a0*/  HMMA.16816.F32 R68, R112, R124.reuse, R68 ;  /* 0x0000007c7044723c */ /* 0x080ff00000001844 */
[C---:B------:R-:W-:Y:S04]  /*196b0*/  HMMA.16816.F32 R72, R116.reuse, R124, R72 ;  /* 0x0000007c7448723c */ /* 0x040fe80000001848 */
[----:B-1----:R-:W-:Y:S04]  /*196c0*/  FFMA.FTZ R106, R233, c[0x0][0x2d0], -R2 ;  /* 0x0000b400e96a7a23 */ /* 0x002fe80000010802 */
[-C--:B------:R-:W-:Y:S01]  /*196d0*/  HMMA.16816.F32 R76, R116, R126.reuse, R76 ;  /* 0x0000007e744c723c */ /* 0x080fe2000000184c */
[----:B------:R1:W5:Y:S07]  /*196e0*/  MUFU.EX2 R194, R106 ;  /* 0x0000006a00c27308 */ /* 0x00036e0000000800 */
[C---:B------:R-:W-:Y:S01]  /*196f0*/  HMMA.16816.F32 R80, R112.reuse, R126, R80 ;  /* 0x0000007e7050723c */ /* 0x040fe20000001850 */
[----:B------:R-:W5:Y:S07]  /*19700*/  LDSM.16.MT88.4 R124, [R209+0x500] ;  /* 0x00050000d17c783b */ /* 0x000f6e0000004200 */
[-C--:B---3--:R-:W-:Y:S08]  /*19710*/  HMMA.16816.F32 R84, R112, R120.reuse, R84 ;  /* 0x000000787054723c */ /* 0x088ff00000001854 */
[C---:B------:R-:W-:Y:S04]  /*19720*/  HMMA.16816.F32 R88, R116.reuse, R120, R88 ;  /* 0x000000787458723c */ /* 0x040fe80000001858 */
[--C-:B-1----:R-:W-:Y:S04]  /*19730*/  FFMA.FTZ R106, R231, c[0x0][0x2d0], -R110.reuse ;  /* 0x0000b400e76a7a23 */ /* 0x102fe8000001086e */
[-C--:B------:R-:W-:Y:S01]  /*19740*/  HMMA.16816.F32 R92, R116, R122.reuse, R92 ;  /* 0x0000007a745c723c */ /* 0x080fe2000000185c */
[----:B------:R1:W-:Y:S06]  /*19750*/  MUFU.EX2 R240, R106 ;  /* 0x0000006a00f07308 */ /* 0x0003ec0000000800 */
[----:B------:R-:W-:Y:S01]  /*19760*/  F2FP.PACK_AB R116, R243, R244 ;  /* 0x000000f4f374723e */ /* 0x000fe200000000ff */
[----:B------:R-:W-:Y:S01]  /*19770*/  HMMA.16816.F32 R96, R112, R122, R96 ;  /* 0x0000007a7060723c */ /* 0x000fe20000001860 */
[----:B------:R-:W3:Y:S03]  /*19780*/  LDSM.16.MT88.4 R120, [R209+0x1500] ;  /* 0x00150000d178783b */ /* 0x000ee60000004200 */
[----:B--2---:R-:W-:Y:S02]  /*19790*/  F2FP.PACK_AB R118, R241, R242 ;  /* 0x000000f2f176723e */ /* 0x004fe400000000ff */
[----:B----4-:R-:W-:Y:S02]  /*197a0*/  F2FP.PACK_AB R117, R196, R197 ;  /* 0x000000c5c475723e */ /* 0x010fe400000000ff */
[----:B------:R-:W-:Y:S04]  /*197b0*/  F2FP.PACK_AB R112, R251, R252 ;  /* 0x000000fcfb70723e */ /* 0x000fe800000000ff */
[----:B------:R-:W-:Y:S02]  /*197c0*/  F2FP.PACK_AB R114, R249, R250 ;  /* 0x000000faf972723e */ /* 0x000fe400000000ff */
[----:B------:R-:W-:Y:S02]  /*197d0*/  F2FP.PACK_AB R113, R247, R248 ;  /* 0x000000f8f771723e */ /* 0x000fe400000000ff */
[----:B------:R-:W-:Y:S01]  /*197e0*/  F2FP.PACK_AB R115, R245, R246 ;  /* 0x000000f6f573723e */ /* 0x000fe200000000ff */
[--C-:B-1----:R-:W-:Y:S01]  /*197f0*/  FFMA.FTZ R106, R232, c[0x0][0x2d0], -R110.reuse ;  /* 0x0000b400e86a7a23 */ /* 0x102fe2000001086e */
[----:B-----5:R-:W-:Y:S03]  /*19800*/  F2FP.PACK_AB R119, R194, R191 ;  /* 0x000000bfc277723e */ /* 0x020fe600000000ff */
[----:B------:R1:W2:Y:S02]  /*19810*/  MUFU.EX2 R238, R106 ;  /* 0x0000006a00ee7308 */ /* 0x0002a40000000800 */
[-C--:B------:R-:W-:Y:S08]  /*19820*/  HMMA.16816.F32 R4, R112, R124.reuse, R4 ;  /* 0x0000007c7004723c */ /* 0x080ff00000001804 */
[C---:B------:R-:W-:Y:S08]  /*19830*/  HMMA.16816.F32 R8, R116.reuse, R124, R8 ;  /* 0x0000007c7408723c */ /* 0x040ff00000001808 */
[-C--:B------:R-:W-:Y:S04]  /*19840*/  HMMA.16816.F32 R12, R116, R126.reuse, R12 ;  /* 0x0000007e740c723c */ /* 0x080fe8000000180c */
[--C-:B-1----:R-:W-:Y:S04]  /*19850*/  FFMA.FTZ R106, R203, c[0x0][0x2d0], -R110.reuse ;  /* 0x0000b400cb6a7a23 */ /* 0x102fe8000001086e */
[C---:B------:R-:W-:Y:S01]  /*19860*/  HMMA.16816.F32 R16, R112.reuse, R126, R16 ;  /* 0x0000007e7010723c */ /* 0x040fe20000001810 */
[----:B------:R-:W1:Y:S01]  /*19870*/  LDSM.16.MT88.4 R124, [R210+0x1500] ;  /* 0x00150000d27c783b */ /* 0x000e620000004200 */
[----:B------:R4:W-:Y:S06]  /*19880*/  MUFU.EX2 R239, R106 ;  /* 0x0000006a00ef7308 */ /* 0x0009ec0000000800 */
[-C--:B------:R-:W-:Y:S08]  /*19890*/  HMMA.16816.F32 R20, R112, R128.reuse, R20 ;  /* 0x000000807014723c */ /* 0x080ff00000001814 */
[C---:B------:R-:W-:Y:S08]  /*198a0*/  HMMA.16816.F32 R24, R116.reuse, R128, R24 ;  /* 0x000000807418723c */ /* 0x040ff00000001818 */
[-C--:B------:R-:W-:Y:S04]  /*198b0*/  HMMA.16816.F32 R28, R116, R130.reuse, R28 ;  /* 0x00000082741c723c */ /* 0x080fe8000000181c */
[----:B----4-:R-:W-:Y:S04]  /*198c0*/  FFMA.FTZ R106, R229, c[0x0][0x2d0], -R110 ;  /* 0x0000b400e56a7a23 */ /* 0x010fe8000001086e */
[C---:B------:R-:W-:Y:S01]  /*198d0*/  HMMA.16816.F32 R32, R112.reuse, R130, R32 ;  /* 0x000000827020723c */ /* 0x040fe20000001820 */
[----:B------:R4:W5:Y:S01]  /*198e0*/  MUFU.EX2 R237, R106 ;  /* 0x0000006a00ed7308 */ /* 0x0009620000000800 */
[----:B------:R-:W2:Y:S06]  /*198f0*/  LDSM.16.MT88.4 R128, [R209+0x2500] ;  /* 0x00250000d180783b */ /* 0x000eac0000004200 */
[-C--:B---3--:R-:W-:Y:S08]  /*19900*/  HMMA.16816.F32 R36, R112, R120.reuse, R36 ;  /* 0x000000787024723c */ /* 0x088ff00000001824 */
[C---:B------:R-:W-:Y:S08]  /*19910*/  HMMA.16816.F32 R40, R116.reuse, R120, R40 ;  /* 0x000000787428723c */ /* 0x040ff00000001828 */
[-C--:B------:R-:W-:Y:S04]  /*19920*/  HMMA.16816.F32 R44, R116, R122.reuse, R44 ;  /* 0x0000007a742c723c */ /* 0x080fe8000000182c */
[--C-:B----4-:R-:W-:Y:S04]  /*19930*/  FFMA.FTZ R106, R235, c[0x0][0x2d0], -R111.reuse ;  /* 0x0000b400eb6a7a23 */ /* 0x110fe8000001086f */
[C---:B------:R-:W-:Y:S01]  /*19940*/  HMMA.16816.F32 R48, R112.reuse, R122, R48 ;  /* 0x0000007a7030723c */ /* 0x040fe20000001830 */
[----:B------:R3:W-:Y:S01]  /*19950*/  MUFU.EX2 R236, R106 ;  /* 0x0000006a00ec7308 */ /* 0x0007e20000000800 */
[----:B------:R-:W4:Y:S06]  /*19960*/  LDSM.16.MT88.4 R120, [R210+0x2500] ;  /* 0x00250000d278783b */ /* 0x000f2c0000004200 */
[-C--:B-1----:R-:W-:Y:S08]  /*19970*/  HMMA.16816.F32 R52, R112, R124.reuse, R52 ;  /* 0x0000007c7034723c */ /* 0x082ff00000001834 */
[C---:B------:R-:W-:Y:S08]  /*19980*/  HMMA.16816.F32 R56, R116.reuse, R124, R56 ;  /* 0x0000007c7438723c */ /* 0x040ff00000001838 */
[-C--:B------:R-:W-:Y:S04]  /*19990*/  HMMA.16816.F32 R60, R116, R126.reuse, R60 ;  /* 0x0000007e743c723c */ /* 0x080fe8000000183c */
[--C-:B---3--:R-:W-:Y:S01]  /*199a0*/  FFMA.FTZ R106, R151, c[0x0][0x2d0], -R111.reuse ;  /* 0x0000b400976a7a23 */ /* 0x108fe2000001086f */
[----:B------:R-:W-:Y:S02]  /*199b0*/  MOV R151, R150 ;  /* 0x0000009600977202 */ /* 0x000fe40000000f00 */
[----:B------:R-:W-:Y:S01]  /*199c0*/  MOV R150, R149 ;  /* 0x0000009500967202 */ /* 0x000fe20000000f00 */
[C---:B------:R-:W-:Y:S01]  /*199d0*/  HMMA.16816.F32 R64, R112.reuse, R126, R64 ;  /* 0x0000007e7040723c */ /* 0x040fe20000001840 */
[----:B------:R1:W3:Y:S01]  /*199e0*/  MUFU.EX2 R235, R106 ;  /* 0x0000006a00eb7308 */ /* 0x0002e20000000800 */
[----:B------:R-:W-:Y:S02]  /*199f0*/  LDSM.16.MT88.4 R124, [R210+0x900] ;  /* 0x00090000d27c783b */ /* 0x000fe40000004200 */
[----:B------:R-:W-:Y:S02]  /*19a00*/  MOV R149, R146 ;  /* 0x0000009200957202 */ /* 0x000fe40000000f00 */
[----:B------:R-:W-:Y:S02]  /*19a10*/  MOV R146, R145 ;  /* 0x0000009100927202 */ /* 0x000fe40000000f00 */
[-C--:B--2---:R-:W-:Y:S04]  /*19a20*/  HMMA.16816.F32 R68, R112, R128.reuse, R68 ;  /* 0x000000807044723c */ /* 0x084fe80000001844 */
[----:B------:R-:W-:Y:S02]  /*19a30*/  MOV R145, R144 ;  /* 0x0000009000917202 */ /* 0x000fe40000000f00 */
[----:B------:R-:W-:Y:S02]  /*19a40*/  MOV R144, R193 ;  /* 0x000000c100907202 */ /* 0x000fe40000000f00 */
[C---:B------:R-:W-:Y:S04]  /*19a50*/  HMMA.16816.F32 R72, R116.reuse, R128, R72 ;  /* 0x000000807448723c */ /* 0x040fe80000001848 */
[----:B------:R-:W-:Y:S02]  /*19a60*/  MOV R193, R143 ;  /* 0x0000008f00c17202 */ /* 0x000fe40000000f00 */
[----:B------:R-:W-:Y:S02]  /*19a70*/  MOV R143, R142 ;  /* 0x0000008e008f7202 */ /* 0x000fe40000000f00 */
[-C--:B------:R-:W-:Y:S04]  /*19a80*/  HMMA.16816.F32 R76, R116, R130.reuse, R76 ;  /* 0x00000082744c723c */ /* 0x080fe8000000184c */
[--C-:B-1----:R-:W-:Y:S01]  /*19a90*/  FFMA.FTZ R106, R151, c[0x0][0x2d0], -R111.reuse ;  /* 0x0000b400976a7a23 */ /* 0x102fe2000001086f */
[----:B------:R-:W-:Y:S02]  /*19aa0*/  MOV R142, R141 ;  /* 0x0000008d008e7202 */ /* 0x000fe40000000f00 */
[----:B------:R-:W-:Y:S01]  /*19ab0*/  MOV R141, R140 ;  /* 0x0000008c008d7202 */ /* 0x000fe20000000f00 */
[C---:B------:R-:W-:Y:S01]  /*19ac0*/  HMMA.16816.F32 R80, R112.reuse, R130, R80 ;  /* 0x000000827050723c */ /* 0x040fe20000001850 */
[----:B------:R-:W-:Y:S03]  /*19ad0*/  LDSM.16.MT88.4 R128, [R210+0x1900] ;  /* 0x00190000d280783b */ /* 0x000fe60000004200 */
[----:B------:R-:W-:Y:S02]  /*19ae0*/  MOV R140, R139 ;  /* 0x0000008b008c7202 */ /* 0x000fe40000000f00 */
[----:B------:R-:W-:Y:S02]  /*19af0*/  MOV R139, R138 ;  /* 0x0000008a008b7202 */ /* 0x000fe40000000f00 */
[-C--:B----4-:R-:W-:Y:S04]  /*19b00*/  HMMA.16816.F32 R84, R112, R120.reuse, R84 ;  /* 0x000000787054723c */ /* 0x090fe80000001854 */
[----:B------:R-:W-:Y:S02]  /*19b10*/  MOV R138, R137 ;  /* 0x00000089008a7202 */ /* 0x000fe40000000f00 */
[----:B------:R-:W-:Y:S02]  /*19b20*/  MOV R137, R136 ;  /* 0x0000008800897202 */ /* 0x000fe40000000f00 */
[C---:B------:R-:W-:Y:S04]  /*19b30*/  HMMA.16816.F32 R88, R116.reuse, R120, R88 ;  /* 0x000000787458723c */ /* 0x040fe80000001858 */
[----:B------:R-:W-:Y:S01]  /*19b40*/  MOV R136, R107 ;  /* 0x0000006b00887202 */ /* 0x000fe20000000f00 */
[--C-:B------:R-:W-:Y:S01]  /*19b50*/  FFMA.FTZ R107, R234, c[0x0][0x2d0], -R111.reuse ;  /* 0x0000b400ea6b7a23 */ /* 0x100fe2000001086f */
[----:B------:R-:W-:Y:S01]  /*19b60*/  MOV R151, R142 ;  /* 0x0000008e00977202 */ /* 0x000fe20000000f00 */
[----:B------:R1:W-:Y:S01]  /*19b70*/  MUFU.EX2 R234, R106 ;  /* 0x0000006a00ea7308 */ /* 0x0003e20000000800 */
[-C--:B------:R-:W-:Y:S04]  /*19b80*/  HMMA.16816.F32 R92, R116, R122.reuse, R92 ;  /* 0x0000007a745c723c */ /* 0x080fe8000000185c */
[----:B------:R-:W-:Y:S02]  /*19b90*/  MOV R142, R140 ;  /* 0x0000008c008e7202 */ /* 0x000fe40000000f00 */
[----:B------:R-:W-:Y:S02]  /*19ba0*/  MOV R140, R134 ;  /* 0x00000086008c7202 */ /* 0x000fe40000000f00 */
[----:B------:R-:W-:Y:S01]  /*19bb0*/  HMMA.16816.F32 R96, R112, R122, R96 ;  /* 0x0000007a7060723c */ /* 0x000fe20000001860 */
[----:B------:R-:W2:Y:S01]  /*19bc0*/  MUFU.EX2 R233, R107 ;  /* 0x0000006b00e97308 */ /* 0x000ea20000000800 */
[----:B------:R-:W-:Y:S05]  /*19bd0*/  LDSM.16.MT88.4 R120, [R209+0x1900] ;  /* 0x00190000d178783b */ /* 0x000fea0000004200 */
[----:B------:R-:W-:Y:S02]  /*19be0*/  F2FP.PACK_AB R112, R238, R240 ;  /* 0x000000f0ee70723e */ /* 0x000fe400000000ff */
[----:B-----5:R-:W-:Y:S03]  /*19bf0*/  F2FP.PACK_AB R114, R237, R239 ;  /* 0x000000efed72723e */ /* 0x020fe600000000ff */
[----:B---3--:R-:W-:Y:S01]  /*19c00*/  F2FP.PACK_AB R113, R235, R236 ;  /* 0x000000eceb71723e */ /* 0x008fe200000000ff */
[----:B-1----:R-:W-:Y:S01]  /*19c10*/  FFMA.FTZ R106, R150, c[0x0][0x2d0], -R176 ;  /* 0x0000b400966a7a23 */ /* 0x002fe200000108b0 */
[----:B------:R-:W-:Y:S02]  /*19c20*/  MOV R150, R144 ;  /* 0x0000009000967202 */ /* 0x000fe40000000f00 */
[----:B------:R-:W-:Y:S01]  /*19c30*/  MOV R144, R187 ;  /* 0x000000bb00907202 */ /* 0x000fe20000000f00 */
[----:B------:R1:W-:Y:S01]  /*19c40*/  MUFU.EX2 R232, R106 ;  /* 0x0000006a00e87308 */ /* 0x0003e20000000800 */
[----:B--2---:R-:W-:Y:S01]  /*19c50*/  F2FP.PACK_AB R115, R234, R233 ;  /* 0x000000e9ea73723e */ /* 0x004fe200000000ff */
[----:B------:R-:W-:Y:S08]  /*19c60*/  FFMA.FTZ R107, R151, c[0x0][0x2d0], -R110 ;  /* 0x0000b400976b7a23 */ /* 0x000ff0000001086e */
[----:B------:R-:W-:Y:S01]  /*19c70*/  MUFU.EX2 R203, R107 ;  /* 0x0000006b00cb7308 */ /* 0x000fe20000000800 */
[--C-:B-1----:R-:W-:Y:S01]  /*19c80*/  FFMA.FTZ R106, R149, c[0x0][0x2d0], -R176.reuse ;  /* 0x0000b400956a7a23 */ /* 0x102fe200000108b0 */
[----:B------:R-:W-:Y:S08]  /*19c90*/  MOV R149, R189 ;  /* 0x000000bd00957202 */ /* 0x000ff00000000f00 */
[----:B------:R1:W2:Y:S02]  /*19ca0*/  MUFU.EX2 R231, R106 ;  /* 0x0000006a00e77308 */ /* 0x0002a40000000800 */
[--C-:B-1----:R-:W-:Y:S01]  /*19cb0*/  FFMA.FTZ R106, R148, c[0x0][0x2d0], -R176.reuse ;  /* 0x0000b400946a7a23 */ /* 0x102fe200000108b0 */
[----:B------:R-:W-:Y:S02]  /*19cc0*/  MOV R148, R133 ;  /* 0x0000008500947202 */ /* 0x000fe40000000f00 */
[----:B--2---:R-:W-:Y:S05]  /*19cd0*/  F2FP.PACK_AB R116, R231, R232 ;  /* 0x000000e8e774723e */ /* 0x004fea00000000ff */
[----:B------:R1:W-:Y:S02]  /*19ce0*/  MUFU.EX2 R229, R106 ;  /* 0x0000006a00e57308 */ /* 0x0003e40000000800 */
[----:B-1----:R-:W-:Y:S01]  /*19cf0*/  FFMA.FTZ R106, R147, c[0x0][0x2d0], -R176 ;  /* 0x0000b400936a7a23 */ /* 0x002fe200000108b0 */
[----:B------:R-:W-:Y:S07]  /*19d00*/  MOV R147, R132 ;  /* 0x0000008400937202 */ /* 0x000fee0000000f00 */
[----:B------:R1:W2:Y:S02]  /*19d10*/  MUFU.EX2 R230, R106 ;  /* 0x0000006a00e67308 */ /* 0x0002a40000000800 */
[----:B-1----:R-:W-:Y:S01]  /*19d20*/  FFMA.FTZ R106, R146, c[0x0][0x2d0], -R2 ;  /* 0x0000b400926a7a23 */ /* 0x002fe20000010802 */
[----:B------:R-:W-:Y:S02]  /*19d30*/  MOV R146, R143 ;  /* 0x0000008f00927202 */ /* 0x000fe40000000f00 */
[----:B------:R-:W-:Y:S05]  /*19d40*/  MOV R143, R139 ;  /* 0x0000008b008f7202 */ /* 0x000fea0000000f00 */
[----:B------:R1:W-:Y:S01]  /*19d50*/  MUFU.EX2 R189, R106 ;  /* 0x0000006a00bd7308 */ /* 0x0003e20000000800 */
[----:B------:R-:W-:Y:S01]  /*19d60*/  MOV R139, R138 ;  /* 0x0000008a008b7202 */ /* 0x000fe20000000f00 */
[----:B------:R-:W-:Y:S01]  /*19d70*/  FFMA.FTZ R107, R146, c[0x0][0x2d0], -R176 ;  /* 0x0000b400926b7a23 */ /* 0x000fe200000108b0 */
[----:B------:R-:W-:Y:S02]  /*19d80*/  MOV R138, R137 ;  /* 0x00000089008a7202 */ /* 0x000fe40000000f00 */
[----:B------:R-:W-:Y:S02]  /*19d90*/  MOV R137, R136 ;  /* 0x0000008800897202 */ /* 0x000fe40000000f00 */
[----:B------:R-:W-:Y:S02]  /*19da0*/  MOV R136, R135 ;  /* 0x0000008700887202 */ /* 0x000fe40000000f00 */
[----:B------:R-:W3:Y:S01]  /*19db0*/  LDSM.16.MT88.4 R132, [R209+0x900] ;  /* 0x00090000d184783b */ /* 0x000ee20000004200 */
[----:B------:R-:W-:Y:S01]  /*19dc0*/  MOV R146, R141 ;  /* 0x0000008d00927202 */ /* 0x000fe20000000f00 */
[----:B------:R-:W-:Y:S01]  /*19dd0*/  MUFU.EX2 R195, R107 ;  /* 0x0000006b00c37308 */ /* 0x000fe20000000800 */
[----:B--2---:R-:W-:Y:S09]  /*19de0*/  F2FP.PACK_AB R118, R230, R229 ;  /* 0x000000e5e676723e */ /* 0x004ff200000000ff */
[----:B------:R-:W-:Y:S01]  /*19df0*/  MUFU.EX2 R107, R108 ;  /* 0x0000006c006b7308 */ /* 0x000fe20000000800 */
[--C-:B-1----:R-:W-:Y:S09]  /*19e00*/  FFMA.FTZ R106, R180, c[0x0][0x2d0], -R2.reuse ;  /* 0x0000b400b46a7a23 */ /* 0x102ff20000010802 */
[----:B------:R1:W2:Y:S01]  /*19e10*/  MUFU.EX2 R188, R106 ;  /* 0x0000006a00bc7308 */ /* 0x0002a20000000800 */
[-C--:B---3--:R-:W-:Y:S03]  /*19e20*/  HMMA.16816.F32 R4, R112, R132.reuse, R4 ;  /* 0x000000847004723c */ /* 0x088fe60000001804 */
[--C-:B-1----:R-:W-:Y:S01]  /*19e30*/  FFMA.FTZ R106, R181, c[0x0][0x2d0], -R2.reuse ;  /* 0x0000b400b56a7a23 */ /* 0x102fe20000010802 */
[----:B--2---:R-:W-:Y:S05]  /*19e40*/  F2FP.PACK_AB R117, R188, R189 ;  /* 0x000000bdbc75723e */ /* 0x004fea00000000ff */
[----:B------:R1:W-:Y:S03]  /*19e50*/  MUFU.EX2 R187, R106 ;  /* 0x0000006a00bb7308 */ /* 0x0003e60000000800 */
[----:B-1----:R-:W-:Y:S07]  /*19e60*/  FFMA.FTZ R106, R182, c[0x0][0x2d0], -R2 ;  /* 0x0000b400b66a7a23 */ /* 0x002fee0000010802 */
        /* <DEDUP_REMOVED lines=9> */
[----:B------:R1:W2:Y:S07]  /*19f00*/  MUFU.EX2 R206, R106 ;  /* 0x0000006a00ce7308 */ /* 0x0002ae0000000800 */
[C---:B------:R-:W-:Y:S08]  /*19f10*/  HMMA.16816.F32 R24, R116.reuse, R124, R24 ;  /* 0x0000007c7418723c */ /* 0x040ff00000001818 */
[-C--:B------:R-:W-:Y:S08]  /*19f20*/  HMMA.16816.F32 R28, R116, R126.reuse, R28 ;  /* 0x0000007e741c723c */ /* 0x080ff0000000181c */
[C---:B------:R-:W-:Y:S01]  /*19f30*/  HMMA.16816.F32 R32, R112.reuse, R126, R32 ;  /* 0x0000007e7020723c */ /* 0x040fe20000001820 */
[----:B------:R-:W3:Y:S03]  /*19f40*/  LDSM.16.MT88.4 R124, [R209+0x2900] ;  /* 0x00290000d17c783b */ /* 0x000ee60000004200 */
[----:B-1----:R-:W-:Y:S01]  /*19f50*/  FFMA.FTZ R106, R183, c[0x0][0x2d0], -R110 ;  /* 0x0000b400b76a7a23 */ /* 0x002fe2000001086e */
[----:B--2---:R-:W-:Y:S03]  /*19f60*/  F2FP.PACK_AB R108, R206, R205 ;  /* 0x000000cdce6c723e */ /* 0x004fe600000000ff */
[-C--:B------:R-:W-:Y:S01]  /*19f70*/  HMMA.16816.F32 R36, R112, R120.reuse, R36 ;  /* 0x000000787024723c */ /* 0x080fe20000001824 */
[----:B------:R-:W-:Y:S01]  /*19f80*/  LDSM.16.MT88.4 R180, [R209+0x2d00] ;  /* 0x002d0000d1b4783b */ /* 0x000fe20000004200 */
[----:B------:R-:W1:Y:S06]  /*19f90*/  MUFU.EX2 R202, R106 ;  /* 0x0000006a00ca7308 */ /* 0x000e6c0000000800 */
[C---:B------:R-:W-:Y:S08]  /*19fa0*/  HMMA.16816.F32 R40, R116.reuse, R120, R40 ;  /* 0x000000787428723c */ /* 0x040ff00000001828 */
[-C--:B------:R-:W-:Y:S08]  /*19fb0*/  HMMA.16816.F32 R44, R116, R122.reuse, R44 ;  /* 0x0000007a742c723c */ /* 0x080ff0000000182c */
[C---:B------:R-:W-:Y:S01]  /*19fc0*/  HMMA.16816.F32 R48, R112.reuse, R122, R48 ;  /* 0x0000007a7030723c */ /* 0x040fe20000001830 */
[----:B------:R-:W2:Y:S03]  /*19fd0*/  LDSM.16.MT88.4 R120, [R210+0x2900] ;  /* 0x00290000d278783b */ /* 0x000ea60000004200 */
[----:B-1----:R-:W-:Y:S01]  /*19fe0*/  F2FP.PACK_AB R110, R202, R203 ;  /* 0x000000cbca6e723e */ /* 0x002fe200000000ff */
[--C-:B------:R-:W-:Y:S03]  /*19ff0*/  FFMA.FTZ R106, R150, c[0x0][0x2d0], -R111.reuse ;  /* 0x0000b400966a7a23 */ /* 0x100fe6000001086f */
[-C--:B------:R-:W-:Y:S01]  /*1a000*/  HMMA.16816.F32 R52, R112, R128.reuse, R52 ;  /* 0x000000807034723c */ /* 0x080fe20000001834 */
[----:B------:R1:W-:Y:S07]  /*1a010*/  MUFU.EX2 R200, R106 ;  /* 0x0000006a00c87308 */ /* 0x0003ee0000000800 */
[C---:B------:R-:W-:Y:S08]  /*1a020*/  HMMA.16816.F32 R56, R116.reuse, R128, R56 ;  /* 0x000000807438723c */ /* 0x040ff00000001838 */
[-C--:B------:R-:W-:Y:S08]  /*1a030*/  HMMA.16816.F32 R60, R116, R130.reuse, R60 ;  /* 0x00000082743c723c */ /* 0x080ff0000000183c */
[C---:B------:R-:W-:Y:S01]  /*1a040*/  HMMA.16816.F32 R64, R112.reuse, R130, R64 ;  /* 0x000000827040723c */ /* 0x040fe20000001840 */
[----:B------:R-:W4:Y:S03]  /*1a050*/  LDSM.16.MT88.4 R128, [R209+0xd00] ;  /* 0x000d0000d180783b */ /* 0x000f260000004200 */
[--C-:B-1----:R-:W-:Y:S04]  /*1a060*/  FFMA.FTZ R106, R149, c[0x0][0x2d0], -R111.reuse ;  /* 0x0000b400956a7a23 */ /* 0x102fe8000001086f */
[-C--:B---3--:R-:W-:Y:S01]  /*1a070*/  HMMA.16816.F32 R68, R112, R124.reuse, R68 ;  /* 0x0000007c7044723c */ /* 0x088fe20000001844 */
[----:B------:R1:W-:Y:S07]  /*1a080*/  MUFU.EX2 R201, R106 ;  /* 0x0000006a00c97308 */ /* 0x0003ee0000000800 */
[C---:B------:R-:W-:Y:S01]  /*1a090*/  HMMA.16816.F32 R72, R116.reuse, R124, R72 ;  /* 0x0000007c7448723c */ /* 0x040fe20000001848 */
[----:B------:R-:W3:Y:S04]  /*1a0a0*/  LDL.LU R125, [R1+0x18] ;  /* 0x00001800017d7983 */ /* 0x000ee80000300800 */
[----:B------:R-:W5:Y:S03]  /*1a0b0*/  LDL.LU R124, [R1+0x1c] ;  /* 0x00001c00017c7983 */ /* 0x000f660000300800 */
[-C--:B------:R-:W-:Y:S08]  /*1a0c0*/  HMMA.16816.F32 R76, R116, R126.reuse, R76 ;  /* 0x0000007e744c723c */ /* 0x080ff0000000184c */
[C---:B------:R-:W-:Y:S04]  /*1a0d0*/  HMMA.16816.F32 R80, R112.reuse, R126, R80 ;  /* 0x0000007e7050723c */ /* 0x040fe80000001850 */
[--C-:B-1----:R-:W-:Y:S01]  /*1a0e0*/  FFMA.FTZ R106, R148, c[0x0][0x2d0], -R111.reuse ;  /* 0x0000b400946a7a23 */ /* 0x102fe2000001086f */
[----:B------:R-:W-:Y:S03]  /*1a0f0*/  MOV R148, R140 ;  /* 0x0000008c00947202 */ /* 0x000fe60000000f00 */
[-C--:B--2---:R-:W-:Y:S01]  /*1a100*/  HMMA.16816.F32 R84, R112, R120.reuse, R84 ;  /* 0x000000787054723c */ /* 0x084fe20000001854 */
[----:B------:R1:W-:Y:S07]  /*1a110*/  MUFU.EX2 R199, R106 ;  /* 0x0000006a00c77308 */ /* 0x0003ee0000000800 */
[C---:B------:R-:W-:Y:S08]  /*1a120*/  HMMA.16816.F32 R88, R116.reuse, R120, R88 ;  /* 0x000000787458723c */ /* 0x040ff00000001858 */
[-C--:B------:R-:W-:Y:S08]  /*1a130*/  HMMA.16816.F32 R92, R116, R122.reuse, R92 ;  /* 0x0000007a745c723c */ /* 0x080ff0000000185c */
[----:B------:R-:W-:Y:S04]  /*1a140*/  HMMA.16816.F32 R96, R112, R122, R96 ;  /* 0x0000007a7060723c */ /* 0x000fe80000001860 */
[----:B-1----:R-:W-:Y:S01]  /*1a150*/  FFMA.FTZ R106, R147, c[0x0][0x2d0], -R111 ;  /* 0x0000b400936a7a23 */ /* 0x002fe2000001086f */
[----:B------:R-:W-:Y:S03]  /*1a160*/  MOV R147, R184 ;  /* 0x000000b800937202 */ /* 0x000fe60000000f00 */
[----:B------:R1:W2:Y:S04]  /*1a170*/  MUFU.EX2 R198, R106 ;  /* 0x0000006a00c67308 */ /* 0x0002a80000000800 */
[--C-:B-1----:R-:W-:Y:S01]  /*1a180*/  FFMA.FTZ R106, R193, c[0x0][0x2d0], -R176.reuse ;  /* 0x0000b400c16a7a23 */ /* 0x102fe200000108b0 */
[----:B--2---:R-:W-:Y:S05]  /*1a190*/  F2FP.PACK_AB R111, R198, R199 ;  /* 0x000000c7c66f723e */ /* 0x004fea00000000ff */
[----:B------:R1:W2:Y:S02]  /*1a1a0*/  MUFU.EX2 R193, R106 ;  /* 0x0000006a00c17308 */ /* 0x0002a40000000800 */
[--C-:B-1----:R-:W-:Y:S01]  /*1a1b0*/  FFMA.FTZ R106, R145, c[0x0][0x2d0], -R176.reuse ;  /* 0x0000b400916a7a23 */ /* 0x102fe200000108b0 */
[----:B------:R-:W-:Y:S07]  /*1a1c0*/  MOV R145, R142 ;  /* 0x0000008e00917202 */ /* 0x000fee0000000f00 */
[----:B------:R1:W-:Y:S02]  /*1a1d0*/  MUFU.EX2 R192, R106 ;  /* 0x0000006a00c07308 */ /* 0x0003e40000000800 */
[----:B-1----:R-:W-:Y:S01]  /*1a1e0*/  FFMA.FTZ R106, R190, c[0x0][0x2d0], -R176 ;  /* 0x0000b400be6a7a23 */ /* 0x002fe200000108b0 */
[----:B--2---:R-:W-:Y:S07]  /*1a1f0*/  F2FP.PACK_AB R176, R195, R193 ;  /* 0x000000c1c3b0723e */ /* 0x004fee00000000ff */
[----:B------:R1:W-:Y:S02]  /*1a200*/  MUFU.EX2 R190, R106 ;  /* 0x0000006a00be7308 */ /* 0x0003e40000000800 */
[--C-:B-1----:R-:W-:Y:S08]  /*1a210*/  FFMA.FTZ R106, R185, c[0x0][0x2d0], -R2.reuse ;  /* 0x0000b400b96a7a23 */ /* 0x102ff00000010802 */
[----:B------:R1:W-:Y:S02]  /*1a220*/  MUFU.EX2 R185, R106 ;  /* 0x0000006a00b97308 */ /* 0x0003e40000000800 */
[--C-:B-1----:R-:W-:Y:S01]  /*1a230*/  FFMA.FTZ R106, R144, c[0x0][0x2d0], -R2.reuse ;  /* 0x0000b400906a7a23 */ /* 0x102fe20000010802 */
[----:B------:R-:W-:Y:S01]  /*1a240*/  MOV R144, R143 ;  /* 0x0000008f00907202 */ /* 0x000fe20000000f00 */
[----:B------:R-:W-:Y:S01]  /*1a250*/  FFMA.FTZ R2, R109, c[0x0][0x2d0], -R2 ;  /* 0x0000b4006d027a23 */ /* 0x000fe20000010802 */
[----:B------:R-:W-:Y:S05]  /*1a260*/  F2FP.PACK_AB R109, R201, R200 ;  /* 0x000000c8c96d723e */ /* 0x000fea00000000ff */
[----:B------:R-:W1:Y:S01]  /*1a270*/  MUFU.EX2 R184, R106 ;  /* 0x0000006a00b87308 */ /* 0x000e620000000800 */
[----:B------:R-:W2:Y:S01]  /*1a280*/  LDSM.16.MT88.4 R140, [R210+0xd00] ;  /* 0x000d0000d28c783b */ /* 0x000ea20000004200 */
[-C--:B----4-:R-:W-:Y:S07]  /*1a290*/  HMMA.16816.F32 R112, R108, R128.reuse, R4 ;  /* 0x000000806c70723c */ /* 0x090fee0000001804 */
[----:B------:R-:W4:Y:S01]  /*1a2a0*/  LDSM.16.MT88.4 R4, [R210+0x2d00] ;  /* 0x002d0000d204783b */ /* 0x000f220000004200 */
[----:B------:R1:W1:Y:S04]  /*1a2b0*/  MUFU.EX2 R106, R2 ;  /* 0x00000002006a7308 */ /* 0x0002680000000800 */
[----:B-1----:R-:W-:Y:S02]  /*1a2c0*/  MOV R2, R177 ;  /* 0x000000b100027202 */ /* 0x002fe40000000f00 */
[----:B------:R-:W-:Y:S01]  /*1a2d0*/  F2FP.PACK_AB R177, R184, R185 ;  /* 0x000000b9b8b1723e */ /* 0x000fe200000000ff */
[----:B---3--:R-:W-:Y:S01]  /*1a2e0*/  FFMA.FTZ R101, R101, R125, R179 ;  /* 0x0000007d65657223 */ /* 0x008fe200000100b3 */
        /* <DEDUP_REMOVED lines=9> */
[----:B------:R-:W3:Y:S03]  /*1a380*/  LDL.LU R18, [R1+0x20] ;  /* 0x0000200001127983 */ /* 0x000ee60000300800 */
[----:B------:R-:W-:Y:S01]  /*1a390*/  MOV R15, R137 ;  /* 0x00000089000f7202 */ /* 0x000fe20000000f00 */
[----:B------:R-:W5:Y:S01]  /*1a3a0*/  LDL.LU R19, [R1+0x24] ;  /* 0x0000240001137983 */ /* 0x000f620000300800 */
[----:B------:R-:W-:Y:S01]  /*1a3b0*/  MOV R13, R139 ;  /* 0x0000008b000d7202 */ /* 0x000fe20000000f00 */
[----:B------:R-:W-:Y:S01]  /*1a3c0*/  FADD.FTZ R11, R11, R100 ;  /* 0x000000640b0b7221 */ /* 0x000fe20000010000 */
[-C--:B--2---:R-:W-:Y:S04]  /*1a3d0*/  HMMA.16816.F32 R128, R108, R140.reuse, R20 ;  /* 0x0000008c6c80723c */ /* 0x084fe80000001814 */
        /* <DEDUP_REMOVED lines=26> */
[----:B------:R-:W-:Y:S04]  /*1a580*/  HMMA.16816.F32 R96, R108, R6, R96 ;  /* 0x000000066c60723c */ /* 0x000fe80000001860 */
[----:B---3--:R-:W-:Y:S02]  /*1a590*/  FFMA.FTZ R3, R3, R18, R17 ;  /* 0x0000001203037223 */ /* 0x008fe40000010011 */
        /* <DEDUP_REMOVED lines=65> */
.L_x_734:
        /* <DEDUP_REMOVED lines=153> */
.L_x_681:
        /* <DEDUP_REMOVED lines=153> */
.L_x_737:
        /* <DEDUP_REMOVED lines=11> */
[----:B------:R-:W-:Y:S01]  /*1bd80*/  IMAD R12, R29, 0x20, R52 ;  /* 0x000000201d0c7824 */ /* 0x000fe200078e0234 */
        /* <DEDUP_REMOVED lines=12> */
[----:B------:R-:W-:Y:S01]  /*1be50*/  LEA.HI R10, R52, R52, RZ, 0x1 ;  /* 0x00000034340a7211 */ /* 0x000fe200078f08ff */
[----:B------:R-:W-:Y:S01]  /*1be60*/  IMAD.WIDE.U32 R4, R69, c[0x0][0x490], R2 ;  /* 0x0001240045047a25 */ /* 0x000fe200078e0002 */
[----:B------:R-:W-:-:S02]  /*1be70*/  LOP3.LUT P0, RZ, R8, 0x3, RZ, 0xc0, !PT ;  /* 0x0000000308ff7812 */ /* 0x000fc4000780c0ff */
[----:B------:R-:W-:Y:S01]  /*1be80*/  LOP3.LUT R10, R10, 0x3fffffe, RZ, 0xc0, !PT ;  /* 0x03fffffe0a0a7812 */ /* 0x000fe200078ec0ff */
[----:B------:R-:W-:Y:S01]  /*1be90*/  IMAD.IADD R6, R16, 0x1, R6 ;  /* 0x0000000110067824 */ /* 0x000fe200078e0206 */
[----:B------:R-:W-:Y:S01]  /*1bea0*/  LEA.HI R13, R56, R55, RZ, 0x3 ;  /* 0x00000037380d7211 */ /* 0x000fe200078f18ff */
[C---:B------:R-:W-:Y:S02]  /*1beb0*/  IMAD R7, R2.reuse, c[0x0][0x3a4], R0 ;  /* 0x0000e90002077a24 */ /* 0x040fe400078e0200 */
[----:B------:R-:W-:-:S04]  /*1bec0*/  IMAD.WIDE.U32 R2, R2, c[0x0][0x3a0], RZ ;  /* 0x0000e80002027a25 */ /* 0x000fc800078e00ff */
[----:B-1----:R-:W-:Y:S02]  /*1bed0*/  IMAD R0, R21, 0x80, R6 ;  /* 0x0000008015007824 */ /* 0x002fe400078e0206 */
[----:B------:R-:W-:Y:S02]  /*1bee0*/  IMAD R9, R57, c[0x0][0x490], RZ ;  /* 0x0001240039097a24 */ /* 0x000fe400078e02ff */
[----:B------:R-:W-:Y:S01]  /*1bef0*/  IMAD.IADD R3, R3, 0x1, R7 ;  /* 0x0000000103037824 */ /* 0x000fe200078e0207 */
        /* <DEDUP_REMOVED lines=113> */
.L_x_739:
[----:B---3--:R-:W-:Y:S05]  /*1c610*/  BSYNC B0 ;  /* 0x0000000000007941 */ /* 0x008fea0003800000 */
.L_x_738:
        /* <DEDUP_REMOVED lines=23> */
.L_x_741:
[----:B------:R-:W-:Y:S05]  /*1c790*/  BSYNC B0 ;  /* 0x0000000000007941 */ /* 0x000fea0003800000 */
.L_x_740:
        /* <DEDUP_REMOVED lines=23> */
.L_x_743:
[----:B------:R-:W-:Y:S05]  /*1c910*/  BSYNC B0 ;  /* 0x0000000000007941 */ /* 0x000fea0003800000 */
.L_x_742:
        /* <DEDUP_REMOVED lines=24> */
.L_x_736:
        /* <DEDUP_REMOVED lines=19> */
.L_x_744:
        /* <DEDUP_REMOVED lines=40> */
.L_x_746:
[----:B------:R-:W-:Y:S05]  /*1ce50*/  BSYNC B0 ;  /* 0x0000000000007941 */ /* 0x000fea0003800000 */
.L_x_745:
        /* <DEDUP_REMOVED lines=64> */
.L_x_748:
[----:B------:R-:W-:Y:S05]  /*1d260*/  BSYNC B0 ;  /* 0x0000000000007941 */ /* 0x000fea0003800000 */
.L_x_747:
        /* <DEDUP_REMOVED lines=21> */
.L_x_750:
[----:B------:R-:W-:Y:S05]  /*1d3c0*/  BSYNC B0 ;  /* 0x0000000000007941 */ /* 0x000fea0003800000 */
.L_x_749:
        /* <DEDUP_REMOVED lines=21> */
.L_x_752:
[----:B------:R-:W-:Y:S05]  /*1d520*/  BSYNC B0 ;  /* 0x0000000000007941 */ /* 0x000fea0003800000 */
.L_x_751:
        /* <DEDUP_REMOVED lines=22> */
.L_x_753:
        /* <DEDUP_REMOVED lines=15> */
.L_x_764:


//--------------------- .nv.shared._ZN7cutlass13device_kernelIN5flash19enable_sm80_to_sm89INS1_16FlashAttnFwdSm80INS1_25CollectiveMainloopFwdSm80ILi4ELi1ELb0EN4cute5tupleIJNS5_1CILi128EEENS7_ILi64EEENS7_ILi96EEEEEELi96ENS_6half_tEfNS_4arch4Sm80ELb0ELb0ELb1ELb0ELb0ELb0ELb1ELb0EEENS1_21CollectiveEpilogueFwdINS6_IJS8_SA_S9_EEENS6_IJNS7_ILi1EEESI_SI_EEESC_SE_Li128ELb0ELb1ELb0ELb0EEENS1_19SingleTileSchedulerILb0ELb0ELb1ELi128EEEEEEEEEvNT_6ParamsE --------------------------
	.section	.nv.shared._ZN7cutlass13device_kernelIN5flash19enable_sm80_to_sm89INS1_16FlashAttnFwdSm80INS1_25CollectiveMainloopFwdSm80ILi4ELi1ELb0EN4cute5tupleIJNS5_1CILi128EEENS7_ILi64EEENS7_ILi96EEEEEELi96ENS_6half_tEfNS_4arch4Sm80ELb0ELb0ELb1ELb0ELb0ELb0ELb1ELb0EEENS1_21CollectiveEpilogueFwdINS6_IJS8_SA_S9_EEENS6_IJNS7_ILi1EEESI_SI_EEESC_SE_Li128ELb0ELb1ELb0ELb0EEENS1_19SingleTileSchedulerILb0ELb0ELb1ELi128EEEEEEEEEvNT_6ParamsE,"aw",@nobits
	.sectionflags	@""
	.align	16


//--------------------- .nv.global                --------------------------
	.section	.nv.global,"aw",@nobits
.nv.global:
	.type		_ZN73_INTERNAL_8741fe0a_37_flash_fwd_hdim96_fp16_softcap_sm80_cu_49158569_37454cute1_E,@object
	.size		_ZN73_INTERNAL_8741fe0a_37_flash_fwd_hdim96_fp16_softcap_sm80_cu_49158569_37454cute1_E,(_ZN73_INTERNAL_8741fe0a_37_flash_fwd_hdim96_fp16_softcap_sm80_cu_49158569_37454cuda3std3__45__cpo6cbeginE - _ZN73_INTERNAL_8741fe0a_37_flash_fwd_hdim96_fp16_softcap_sm80_cu_49158569_37454cute1_E)
_ZN73_INTERNAL_8741fe0a_37_flash_fwd_hdim96_fp16_softcap_sm80_cu_49158569_37454cute1_E:
	.zero		1
	.type		_ZN73_INTERNAL_8741fe0a_37_flash_fwd_hdim96_fp16_softcap_sm80_cu_49158569_37454cuda3std3__45__cpo6cbeginE,@object
	.size		_ZN73_INTERNAL_8741fe0a_37_flash_fwd_hdim96_fp16_softcap_sm80_cu_49158569_37454cuda3std3__45__cpo6cbeginE,(_ZN73_INTERNAL_8741fe0a_37_flash_fwd_hdim96_fp16_softcap_sm80_cu_49158569_37454cuda3std3__48in_placeE - _ZN73_INTERNAL_8741fe0a_37_flash_fwd_hdim96_fp16_softcap_sm80_cu_49158569_37454cuda3std3__45__cpo6cbeginE)
_ZN73_INTERNAL_8741fe0a_37_flash_fwd_hdim96_fp16_softcap_sm80_cu_49158569_37454cuda3std3__45__cpo6cbeginE:
	.zero		1
	.type		_ZN73_INTERNAL_8741fe0a_37_flash_fwd_hdim96_fp16_softcap_sm80_cu_49158569_37454cuda3std3__48in_placeE,@object
	.size		_ZN73_INTERNAL_8741fe0a_37_flash_fwd_hdim96_fp16_softcap_sm80_cu_49158569_37454cuda3std3__48in_placeE,(_ZN73_INTERNAL_8741fe0a_37_flash_fwd_hdim96_fp16_softcap_sm80_cu_49158569_37454cuda3std6ranges3__45__cpo9iter_moveE - _ZN73_INTERNAL_8741fe0a_37_flash_fwd_hdim96_fp16_softcap_sm80_cu_49158569_37454cuda3std3__48in_placeE)
_ZN73_INTERNAL_8741fe0a_37_flash_fwd_hdim96_fp16_softcap_sm80_cu_49158569_37454cuda3std3__48in_placeE:
	.zero		1
	.type		_ZN73_INTERNAL_8741fe0a_37_flash_fwd_hdim96_fp16_softcap_sm80_cu_49158569_37454cuda3std6ranges3__45__cpo9iter_moveE,@object
	.size		_ZN73_INTERNAL_8741fe0a_37_flash_fwd_hdim96_fp16_softcap_sm80_cu_49158569_37454cuda3std6ranges3__45__cpo9iter_moveE,(_ZN73_INTERNAL_8741fe0a_37_flash_fwd_hdim96_fp16_softcap_sm80_cu_49158569_37454cuda3std3__45__cpo5beginE - _ZN73_INTERNAL_8741fe0a_37_flash_fwd_hdim96_fp16_softcap_sm80_cu_49158569_37454cuda3std6ranges3__45__cpo9iter_moveE)
_ZN73_INTERNAL_8741fe0a_37_flash_fwd_hdim96_fp16_softcap_sm80_cu_49158569_37454cuda3std6ranges3__45__cpo9iter_moveE:
	.zero		1
	.type		_ZN73_INTERNAL_8741fe0a_37_flash_fwd_hdim96_fp16_softcap_sm80_cu_49158569_37454cuda3std3__45__cpo5beginE,@object
	.size		_ZN73_INTERNAL_8741fe0a_37_flash_fwd_hdim96_fp16_softcap_sm80_cu_49158569_37454cuda3std3__45__cpo5beginE,(_ZN73_INTERNAL_8741fe0a_37_flash_fwd_hdim96_fp16_softcap_sm80_cu_49158569_37454cuda3std3__475_GLOBAL__N__8741fe0a_37_flash_fwd_hdim96_fp16_softcap_sm80_cu_49158569_37456ignoreE - _ZN73_INTERNAL_8741fe0a_37_flash_fwd_hdim96_fp16_softcap_sm80_cu_49158569_37454cuda3std3__45__cpo5beginE)
_ZN73_INTERNAL_8741fe0a_37_flash_fwd_hdim96_fp16_softcap_sm80_cu_49158569_37454cuda3std3__45__cpo5beginE:
	.zero		1
	.type		_ZN73_INTERNAL_8741fe0a_37_flash_fwd_hdim96_fp16_softcap_sm80_cu_49158569_37454cuda3std3__475_GLOBAL__N__8741fe0a_37_flash_fwd_hdim96_fp16_softcap_sm80_cu_49158569_37456ignoreE,@object
	.size		_ZN73_INTERNAL_8741fe0a_37_flash_fwd_hdim96_fp16_softcap_sm80_cu_49158569_37454cuda3std3__475_GLOBAL__N__8741fe0a_37_flash_fwd_hdim96_fp16_softcap_sm80_cu_49158569_37456ignoreE,(_ZN73_INTERNAL_8741fe0a_37_flash_fwd_hdim96_fp16_softcap_sm80_cu_49158569_37454cute7productE - _ZN73_INTERNAL_8741fe0a_37_flash_fwd_hdim96_fp16_softcap_sm80_cu_49158569_37454cuda3std3__475_GLOBAL__N__8741fe0a_37_flash_fwd_hdim96_fp16_softcap_sm80_cu_49158569_37456ignoreE)
_ZN73_INTERNAL_8741fe0a_37_flash_fwd_hdim96_fp16_softcap_sm80_cu_49158569_37454cuda3std3__475_GLOBAL__N__8741fe0a_37_flash_fwd_hdim96_fp16_softcap_sm80_cu_49158569_37456ignoreE:
	.zero		1
	.type		_ZN73_INTERNAL_8741fe0a_37_flash_fwd_hdim96_fp16_softcap_sm80_cu_49158569_37454cute7productE,@object
	.size		_ZN73_INTERNAL_8741fe0a_37_flash_fwd_hdim96_fp16_softcap_sm80_cu_49158569_37454cute7productE,(_ZN73_INTERNAL_8741fe0a_37_flash_fwd_hdim96_fp16_softcap_sm80_cu_49158569_37454cuda3std3__45__cpo3endE - _ZN73_INTERNAL_8741fe0a_37_flash_fwd_hdim96_fp16_softcap_sm80_cu_49158569_37454cute7productE)
_ZN73_INTERNAL_8741fe0a_37_flash_fwd_hdim96_fp16_softcap_sm80_cu_49158569_37454cute7productE:
	.zero		1
	.type		_ZN73_INTERNAL_8741fe0a_37_flash_fwd_hdim96_fp16_softcap_sm80_cu_49158569_37454cuda3std3__45__cpo3endE,@object
	.size		_ZN73_INTERNAL_8741fe0a_37_flash_fwd_hdim96_fp16_softcap_sm80_cu_49158569_37454cuda3std3__45__cpo3endE,(_ZN73_INTERNAL_8741fe0a_37_flash_fwd_hdim96_fp16_softcap_sm80_cu_49158569_37454cuda3std3__419piecewise_constructE - _ZN73_INTERNAL_8741fe0a_37_flash_fwd_hdim96_fp16_softcap_sm80_cu_49158569_37454cuda3std3__45__cpo3endE)
_ZN73_INTERNAL_8741fe0a_37_flash_fwd_hdim96_fp16_softcap_sm80_cu_49158569_37454cuda3std3__45__cpo3endE:
	.zero		1
	.type		_ZN73_INTERNAL_8741fe0a_37_flash_fwd_hdim96_fp16_softcap_sm80_cu_49158569_37454cuda3std3__419piecewise_constructE,@object
	.size		_ZN73_INTERNAL_8741fe0a_37_flash_fwd_hdim96_fp16_softcap_sm80_cu_49158569_37454cuda3std3__419piecewise_constructE,(_ZN73_INTERNAL_8741fe0a_37_flash_fwd_hdim96_fp16_softcap_sm80_cu_49158569_37454cuda3std3__45__cpo4cendE - _ZN73_INTERNAL_8741fe0a_37_flash_fwd_hdim96_fp16_softcap_sm80_cu_49158569_37454cuda3std3__419piecewise_constructE)
_ZN73_INTERNAL_8741fe0a_37_flash_fwd_hdim96_fp16_softcap_sm80_cu_49158569_37454cuda3std3__419piecewise_constructE:
	.zero		1
	.type		_ZN73_INTERNAL_8741fe0a_37_flash_fwd_hdim96_fp16_softcap_sm80_cu_49158569_37454cuda3std3__45__cpo4cendE,@object
	.size		_ZN73_INTERNAL_8741fe0a_37_flash_fwd_hdim96_fp16_softcap_sm80_cu_49158569_37454cuda3std3__45__cpo4cendE,(_ZN73_INTERNAL_8741fe0a_37_flash_fwd_hdim96_fp16_softcap_sm80_cu_49158569_37454cuda3std6ranges3__45__cpo4swapE - _ZN73_INTERNAL_8741fe0a_37_flash_fwd_hdim96_fp16_softcap_sm80_cu_49158569_37454cuda3std3__45__cpo4cendE)
_ZN73_INTERNAL_8741fe0a_37_flash_fwd_hdim96_fp16_softcap_sm80_cu_49158569_37454cuda3std3__45__cpo4cendE:
	.zero		1
	.type		_ZN73_INTERNAL_8741fe0a_37_flash_fwd_hdim96_fp16_softcap_sm80_cu_49158569_37454cuda3std6ranges3__45__cpo4swapE,@object
	.size		_ZN73_INTERNAL_8741fe0a_37_flash_fwd_hdim96_fp16_softcap_sm80_cu_49158569_37454cuda3std6ranges3__45__cpo4swapE,(.L_7 - _ZN73_INTERNAL_8741fe0a_37_flash_fwd_hdim96_fp16_softcap_sm80_cu_49158569_37454cuda3std6ranges3__45__cpo4swapE)
_ZN73_INTERNAL_8741fe0a_37_flash_fwd_hdim96_fp16_softcap_sm80_cu_49158569_37454cuda3std6ranges3__45__cpo4swapE:
	.zero		1
.L_7:


//--------------------- .nv.shared._ZN7cutlass13device_kernelIN5flash19enable_sm80_to_sm89INS1_16FlashAttnFwdSm80INS1_25CollectiveMainloopFwdSm80ILi4ELi1ELb0EN4cute5tupleIJNS5_1CILi128EEENS7_ILi64EEENS7_ILi96EEEEEELi96ENS_6half_tEfNS_4arch4Sm80ELb0ELb0ELb1ELb1ELb0ELb0ELb1ELb0EEENS1_21CollectiveEpilogueFwdINS6_IJS8_SA_S9_EEENS6_IJNS7_ILi1EEESI_SI_EEESC_SE_Li128ELb1ELb1ELb0ELb0EEENS1_19SingleTileSchedulerILb1ELb0ELb1ELi128EEEEEEEEEvNT_6ParamsE --------------------------
	.section	.nv.shared._ZN7cutlass13device_kernelIN5flash19enable_sm80_to_sm89INS1_16FlashAttnFwdSm80INS1_25CollectiveMainloopFwdSm80ILi4ELi1ELb0EN4cute5tupleIJNS5_1CILi128EEENS7_ILi64EEENS7_ILi96EEEEEELi96ENS_6half_tEfNS_4arch4Sm80ELb0ELb0ELb1ELb1ELb0ELb0ELb1ELb0EEENS1_21CollectiveEpilogueFwdINS6_IJS8_SA_S9_EEENS6_IJNS7_ILi1EEESI_SI_EEESC_SE_Li128ELb1ELb1ELb0ELb0EEENS1_19SingleTileSchedulerILb1ELb0ELb1ELi128EEEEEEEEEvNT_6ParamsE,"aw",@nobits
	.sectionflags	@""
	.align	16


//--------------------- .nv.shared._ZN7cutlass13device_kernelIN5flash19enable_sm80_to_sm89INS1_16FlashAttnFwdSm80INS1_25CollectiveMainloopFwdSm80ILi4ELi1ELb0EN4cute5tupleIJNS5_1CILi128EEENS7_ILi64EEENS7_ILi96EEEEEELi96ENS_6half_tEfNS_4arch4Sm80ELb0ELb0ELb1ELb1ELb0ELb1ELb1ELb0EEENS1_21CollectiveEpilogueFwdINS6_IJS8_SA_S9_EEENS6_IJNS7_ILi1EEESI_SI_EEESC_SE_Li128ELb1ELb1ELb0ELb0EEENS1_19SingleTileSchedulerILb1ELb0ELb1ELi128EEEEEEEEEvNT_6ParamsE --------------------------
	.section	.nv.shared._ZN7cutlass13device_kernelIN5flash19enable_sm80_to_sm89INS1_16FlashAttnFwdSm80INS1_25CollectiveMainloopFwdSm80ILi4ELi1ELb0EN4cute5tupleIJNS5_1CILi128EEENS7_ILi64EEENS7_ILi96EEEEEELi96ENS_6half_tEfNS_4arch4Sm80ELb0ELb0ELb1ELb1ELb0ELb1ELb1ELb0EEENS1_21CollectiveEpilogueFwdINS6_IJS8_SA_S9_EEENS6_IJNS7_ILi1EEESI_SI_EEESC_SE_Li128ELb1ELb1ELb0ELb0EEENS1_19SingleTileSchedulerILb1ELb0ELb1ELi128EEEEEEEEEvNT_6ParamsE,"aw",@nobits
	.sectionflags	@""
	.align	16


//--------------------- .nv.shared._ZN7cutlass13device_kernelIN5flash19enable_sm80_to_sm89INS1_16FlashAttnFwdSm80INS1_25CollectiveMainloopFwdSm80ILi4ELi1ELb0EN4cute5tupleIJNS5_1CILi128EEENS7_ILi48EEENS7_ILi96EEEEEELi96ENS_6half_tEfNS_4arch4Sm80ELb0ELb1ELb1ELb0ELb0ELb0ELb1ELb0EEENS1_21CollectiveEpilogueFwdINS6_IJS8_SA_S9_EEENS6_IJNS7_ILi1EEESI_SI_EEESC_SE_Li128ELb0ELb1ELb0ELb0EEENS1_19SingleTileSchedulerILb0ELb0ELb1ELi128EEEEEEEEEvNT_6ParamsE --------------------------
	.section	.nv.shared._ZN7cutlass13device_kernelIN5flash19enable_sm80_to_sm89INS1_16FlashAttnFwdSm80INS1_25CollectiveMainloopFwdSm80ILi4ELi1ELb0EN4cute5tupleIJNS5_1CILi128EEENS7_ILi48EEENS7_ILi96EEEEEELi96ENS_6half_tEfNS_4arch4Sm80ELb0ELb1ELb1ELb0ELb0ELb0ELb1ELb0EEENS1_21CollectiveEpilogueFwdINS6_IJS8_SA_S9_EEENS6_IJNS7_ILi1EEESI_SI_EEESC_SE_Li128ELb0ELb1ELb0ELb0EEENS1_19SingleTileSchedulerILb0ELb0ELb1ELi128EEEEEEEEEvNT_6ParamsE,"aw",@nobits
	.sectionflags	@""
	.align	16


//--------------------- .nv.shared._ZN7cutlass13device_kernelIN5flash19enable_sm80_to_sm89INS1_16FlashAttnFwdSm80INS1_25CollectiveMainloopFwdSm80ILi4ELi1ELb0EN4cute5tupleIJNS5_1CILi128EEENS7_ILi48EEENS7_ILi96EEEEEELi96ENS_6half_tEfNS_4arch4Sm80ELb0ELb1ELb1ELb1ELb0ELb0ELb1ELb0EEENS1_21CollectiveEpilogueFwdINS6_IJS8_SA_S9_EEENS6_IJNS7_ILi1EEESI_SI_EEESC_SE_Li128ELb1ELb1ELb0ELb0EEENS1_19SingleTileSchedulerILb1ELb0ELb1ELi128EEEEEEEEEvNT_6ParamsE --------------------------
	.section	.nv.shared._ZN7cutlass13device_kernelIN5flash19enable_sm80_to_sm89INS1_16FlashAttnFwdSm80INS1_25CollectiveMainloopFwdSm80ILi4ELi1ELb0EN4cute5tupleIJNS5_1CILi128EEENS7_ILi48EEENS7_ILi96EEEEEELi96ENS_6half_tEfNS_4arch4Sm80ELb0ELb1ELb1ELb1ELb0ELb0ELb1ELb0EEENS1_21CollectiveEpilogueFwdINS6_IJS8_SA_S9_EEENS6_IJNS7_ILi1EEESI_SI_EEESC_SE_Li128ELb1ELb1ELb0ELb0EEENS1_19SingleTileSchedulerILb1ELb0ELb1ELi128EEEEEEEEEvNT_6ParamsE,"aw",@nobits
	.sectionflags	@""
	.align	16


//--------------------- .nv.shared._ZN7cutlass13device_kernelIN5flash19enable_sm80_to_sm89INS1_16FlashAttnFwdSm80INS1_25CollectiveMainloopFwdSm80ILi4ELi1ELb0EN4cute5tupleIJNS5_1CILi128EEENS7_ILi48EEENS7_ILi96EEEEEELi96ENS_6half_tEfNS_4arch4Sm80ELb0ELb1ELb1ELb1ELb0ELb1ELb1ELb0EEENS1_21CollectiveEpilogueFwdINS6_IJS8_SA_S9_EEENS6_IJNS7_ILi1EEESI_SI_EEESC_SE_Li128ELb1ELb1ELb0ELb0EEENS1_19SingleTileSchedulerILb1ELb0ELb1ELi128EEEEEEEEEvNT_6ParamsE --------------------------
	.section	.nv.shared._ZN7cutlass13device_kernelIN5flash19enable_sm80_to_sm89INS1_16FlashAttnFwdSm80INS1_25CollectiveMainloopFwdSm80ILi4ELi1ELb0EN4cute5tupleIJNS5_1CILi128EEENS7_ILi48EEENS7_ILi96EEEEEELi96ENS_6half_tEfNS_4arch4Sm80ELb0ELb1ELb1ELb1ELb0ELb1ELb1ELb0EEENS1_21CollectiveEpilogueFwdINS6_IJS8_SA_S9_EEENS6_IJNS7_ILi1EEESI_SI_EEESC_SE_Li128ELb1ELb1ELb0ELb0EEENS1_19SingleTileSchedulerILb1ELb0ELb1ELi128EEEEEEEEEvNT_6ParamsE,"aw",@nobits
	.sectionflags	@""
	.align	16


//--------------------- .nv.shared._ZN7cutlass13device_kernelIN5flash19enable_sm80_to_sm89INS1_16FlashAttnFwdSm80INS1_25CollectiveMainloopFwdSm80ILi4ELi1ELb0EN4cute5tupleIJNS5_1CILi128EEENS7_ILi64EEENS7_ILi96EEEEEELi96ENS_6half_tEfNS_4arch4Sm80ELb1ELb0ELb1ELb0ELb0ELb0ELb1ELb0EEENS1_21CollectiveEpilogueFwdINS6_IJS8_SA_S9_EEENS6_IJNS7_ILi1EEESI_SI_EEESC_SE_Li128ELb0ELb1ELb0ELb0EEENS1_30DynamicPersistentTileSchedulerILi128ELi128ELb0ELb1ELb0EEEEEEEEEvNT_6ParamsE --------------------------
	.section	.nv.shared._ZN7cutlass13device_kernelIN5flash19enable_sm80_to_sm89INS1_16FlashAttnFwdSm80INS1_25CollectiveMainloopFwdSm80ILi4ELi1ELb0EN4cute5tupleIJNS5_1CILi128EEENS7_ILi64EEENS7_ILi96EEEEEELi96ENS_6half_tEfNS_4arch4Sm80ELb1ELb0ELb1ELb0ELb0ELb0ELb1ELb0EEENS1_21CollectiveEpilogueFwdINS6_IJS8_SA_S9_EEENS6_IJNS7_ILi1EEESI_SI_EEESC_SE_Li128ELb0ELb1ELb0ELb0EEENS1_30DynamicPersistentTileSchedulerILi128ELi128ELb0ELb1ELb0EEEEEEEEEvNT_6ParamsE,"aw",@nobits
	.sectionflags	@""
	.align	16


//--------------------- .nv.shared._ZN7cutlass13device_kernelIN5flash19enable_sm80_to_sm89INS1_16FlashAttnFwdSm80INS1_25CollectiveMainloopFwdSm80ILi4ELi1ELb0EN4cute5tupleIJNS5_1CILi128EEENS7_ILi64EEENS7_ILi96EEEEEELi96ENS_6half_tEfNS_4arch4Sm80ELb1ELb0ELb1ELb1ELb0ELb0ELb1ELb0EEENS1_21CollectiveEpilogueFwdINS6_IJS8_SA_S9_EEENS6_IJNS7_ILi1EEESI_SI_EEESC_SE_Li128ELb1ELb1ELb0ELb0EEENS1_19SingleTileSchedulerILb1ELb0ELb1ELi128EEEEEEEEEvNT_6ParamsE --------------------------
	.section	.nv.shared._ZN7cutlass13device_kernelIN5flash19enable_sm80_to_sm89INS1_16FlashAttnFwdSm80INS1_25CollectiveMainloopFwdSm80ILi4ELi1ELb0EN4cute5tupleIJNS5_1CILi128EEENS7_ILi64EEENS7_ILi96EEEEEELi96ENS_6half_tEfNS_4arch4Sm80ELb1ELb0ELb1ELb1ELb0ELb0ELb1ELb0EEENS1_21CollectiveEpilogueFwdINS6_IJS8_SA_S9_EEENS6_IJNS7_ILi1EEESI_SI_EEESC_SE_Li128ELb1ELb1ELb0ELb0EEENS1_19SingleTileSchedulerILb1ELb0ELb1ELi128EEEEEEEEEvNT_6ParamsE,"aw",@nobits
	.sectionflags	@""
	.align	16


//--------------------- .nv.shared._ZN7cutlass13device_kernelIN5flash19enable_sm80_to_sm89INS1_16FlashAttnFwdSm80INS1_25CollectiveMainloopFwdSm80ILi4ELi1ELb0EN4cute5tupleIJNS5_1CILi128EEENS7_ILi64EEENS7_ILi96EEEEEELi96ENS_6half_tEfNS_4arch4Sm80ELb1ELb0ELb1ELb1ELb0ELb1ELb1ELb0EEENS1_21CollectiveEpilogueFwdINS6_IJS8_SA_S9_EEENS6_IJNS7_ILi1EEESI_SI_EEESC_SE_Li128ELb1ELb1ELb0ELb0EEENS1_19SingleTileSchedulerILb1ELb0ELb1ELi128EEEEEEEEEvNT_6ParamsE --------------------------
	.section	.nv.shared._ZN7cutlass13device_kernelIN5flash19enable_sm80_to_sm89INS1_16FlashAttnFwdSm80INS1_25CollectiveMainloopFwdSm80ILi4ELi1ELb0EN4cute5tupleIJNS5_1CILi128EEENS7_ILi64EEENS7_ILi96EEEEEELi96ENS_6half_tEfNS_4arch4Sm80ELb1ELb0ELb1ELb1ELb0ELb1ELb1ELb0EEENS1_21CollectiveEpilogueFwdINS6_IJS8_SA_S9_EEENS6_IJNS7_ILi1EEESI_SI_EEESC_SE_Li128ELb1ELb1ELb0ELb0EEENS1_19SingleTileSchedulerILb1ELb0ELb1ELi128EEEEEEEEEvNT_6ParamsE,"aw",@nobits
	.sectionflags	@""
	.align	16
